//
// Generated by NVIDIA NVVM Compiler
//
// Compiler Build ID: CL-36424714
// Cuda compilation tools, release 13.0, V13.0.88
// Based on NVVM 20.0.0
//

.version 9.0
.target sm_100
.address_size 64

	// .globl	joseph3d_back_cuda_kernel

.visible .entry joseph3d_back_cuda_kernel(
	.param .u64 .ptr .align 1 joseph3d_back_cuda_kernel_param_0,
	.param .u64 .ptr .align 1 joseph3d_back_cuda_kernel_param_1,
	.param .u64 .ptr .align 1 joseph3d_back_cuda_kernel_param_2,
	.param .u64 .ptr .align 1 joseph3d_back_cuda_kernel_param_3,
	.param .u64 .ptr .align 1 joseph3d_back_cuda_kernel_param_4,
	.param .u64 .ptr .align 1 joseph3d_back_cuda_kernel_param_5,
	.param .u64 joseph3d_back_cuda_kernel_param_6,
	.param .u64 .ptr .align 1 joseph3d_back_cuda_kernel_param_7
)
{
	.reg .pred 	%p<120>;
	.reg .b32 	%r<100>;
	.reg .b32 	%f<272>;
	.reg .b64 	%rd<128>;

	ld.param.u64 	%rd12, [joseph3d_back_cuda_kernel_param_5];
	ld.param.u64 	%rd14, [joseph3d_back_cuda_kernel_param_6];
	mov.u32 	%r42, %ntid.x;
	mov.u32 	%r43, %ctaid.x;
	mov.u32 	%r44, %tid.x;
	mad.lo.s32 	%r45, %r42, %r43, %r44;
	cvt.u64.u32 	%rd1, %r45;
	setp.le.s64 	%p10, %rd14, %rd1;
	@%p10 bra 	$L__BB0_41;
	cvta.to.global.u64 	%rd15, %rd12;
	shl.b64 	%rd16, %rd1, 2;
	add.s64 	%rd2, %rd15, %rd16;
	ld.global.f32 	%f39, [%rd2];
	setp.eq.f32 	%p11, %f39, 0f00000000;
	@%p11 bra 	$L__BB0_41;
	ld.param.u64 	%rd126, [joseph3d_back_cuda_kernel_param_7];
	ld.param.u64 	%rd125, [joseph3d_back_cuda_kernel_param_4];
	ld.param.u64 	%rd124, [joseph3d_back_cuda_kernel_param_3];
	ld.param.u64 	%rd114, [joseph3d_back_cuda_kernel_param_1];
	ld.param.u64 	%rd113, [joseph3d_back_cuda_kernel_param_0];
	cvta.to.global.u64 	%rd17, %rd124;
	cvta.to.global.u64 	%rd18, %rd125;
	cvta.to.global.u64 	%rd19, %rd126;
	ld.global.u32 	%r1, [%rd19];
	ld.global.u32 	%r2, [%rd19+4];
	ld.global.u32 	%r3, [%rd19+8];
	mul.lo.s64 	%rd20, %rd1, 12;
	cvta.to.global.u64 	%rd21, %rd113;
	add.s64 	%rd22, %rd21, %rd20;
	ld.global.f32 	%f1, [%rd22];
	ld.global.f32 	%f2, [%rd22+4];
	ld.global.f32 	%f3, [%rd22+8];
	cvta.to.global.u64 	%rd23, %rd114;
	add.s64 	%rd24, %rd23, %rd20;
	ld.global.f32 	%f4, [%rd24];
	ld.global.f32 	%f5, [%rd24+4];
	ld.global.f32 	%f6, [%rd24+8];
	ld.global.f32 	%f7, [%rd18];
	ld.global.f32 	%f8, [%rd18+4];
	ld.global.f32 	%f9, [%rd18+8];
	ld.global.f32 	%f10, [%rd17];
	ld.global.f32 	%f11, [%rd17+4];
	ld.global.f32 	%f12, [%rd17+8];
	sub.f32 	%f13, %f4, %f1;
	sub.f32 	%f14, %f5, %f2;
	sub.f32 	%f15, %f6, %f3;
	sub.f32 	%f40, %f10, %f7;
	sub.f32 	%f41, %f11, %f8;
	sub.f32 	%f42, %f12, %f9;
	cvt.rn.f32.s32 	%f43, %r1;
	fma.rn.f32 	%f44, %f7, %f43, %f10;
	cvt.rn.f32.s32 	%f45, %r2;
	fma.rn.f32 	%f46, %f8, %f45, %f11;
	cvt.rn.f32.s32 	%f47, %r3;
	fma.rn.f32 	%f48, %f9, %f47, %f12;
	rcp.rn.f32 	%f49, %f13;
	rcp.rn.f32 	%f50, %f14;
	rcp.rn.f32 	%f51, %f15;
	setp.ltu.f32 	%p13, %f49, 0f00000000;
	selp.f32 	%f52, %f44, %f40, %p13;
	selp.f32 	%f53, %f40, %f44, %p13;
	sub.f32 	%f54, %f52, %f1;
	mul.f32 	%f16, %f49, %f54;
	sub.f32 	%f55, %f53, %f1;
	mul.f32 	%f17, %f49, %f55;
	setp.ltu.f32 	%p14, %f50, 0f00000000;
	selp.f32 	%f56, %f46, %f41, %p14;
	selp.f32 	%f57, %f41, %f46, %p14;
	sub.f32 	%f58, %f57, %f2;
	mul.f32 	%f18, %f50, %f58;
	sub.f32 	%f59, %f56, %f2;
	mul.f32 	%f19, %f50, %f59;
	setp.gt.f32 	%p15, %f19, %f16;
	selp.f32 	%f20, %f19, %f16, %p15;
	setp.lt.f32 	%p16, %f18, %f17;
	selp.f32 	%f21, %f18, %f17, %p16;
	setp.ltu.f32 	%p17, %f51, 0f00000000;
	selp.f32 	%f60, %f48, %f42, %p17;
	selp.f32 	%f61, %f42, %f48, %p17;
	sub.f32 	%f62, %f61, %f3;
	mul.f32 	%f22, %f51, %f62;
	sub.f32 	%f63, %f60, %f3;
	mul.f32 	%f23, %f51, %f63;
	setp.gt.f32 	%p18, %f20, %f22;
	mov.pred 	%p119, 0;
	@%p18 bra 	$L__BB0_4;
	setp.leu.f32 	%p19, %f19, %f17;
	setp.leu.f32 	%p20, %f16, %f18;
	setp.leu.f32 	%p21, %f23, %f21;
	and.pred  	%p22, %p21, %p20;
	and.pred  	%p119, %p22, %p19;
$L__BB0_4:
	setp.gt.f32 	%p23, %f23, %f20;
	selp.f32 	%f24, %f23, %f20, %p23;
	setp.lt.f32 	%p24, %f22, %f21;
	selp.f32 	%f25, %f22, %f21, %p24;
	not.pred 	%p25, %p119;
	@%p25 bra 	$L__BB0_41;
	mul.f32 	%f64, %f13, %f13;
	mul.f32 	%f65, %f14, %f14;
	mul.f32 	%f66, %f15, %f15;
	add.f32 	%f67, %f64, %f65;
	add.f32 	%f68, %f67, %f66;
	div.rn.f32 	%f26, %f64, %f68;
	div.rn.f32 	%f27, %f65, %f68;
	div.rn.f32 	%f28, %f66, %f68;
	setp.ge.f32 	%p26, %f27, %f26;
	setp.ge.f32 	%p27, %f27, %f28;
	and.pred  	%p3, %p26, %p27;
	setp.ltu.f32 	%p28, %f28, %f26;
	setp.ltu.f32 	%p29, %f28, %f27;
	or.pred  	%p4, %p28, %p29;
	not.pred 	%p30, %p3;
	and.pred  	%p31, %p4, %p30;
	not.pred 	%p32, %p31;
	@%p32 bra 	$L__BB0_17;
	sqrt.rn.f32 	%f69, %f26;
	div.rn.f32 	%f29, %f7, %f69;
	fma.rn.f32 	%f70, %f13, %f24, %f1;
	sub.f32 	%f71, %f70, %f10;
	div.rn.f32 	%f72, %f71, %f7;
	fma.rn.f32 	%f73, %f13, %f25, %f1;
	sub.f32 	%f74, %f73, %f10;
	div.rn.f32 	%f75, %f74, %f7;
	setp.gt.f32 	%p33, %f72, %f75;
	selp.f32 	%f76, %f75, %f72, %p33;
	selp.f32 	%f77, %f72, %f75, %p33;
	cvt.rmi.f32.f32 	%f78, %f76;
	cvt.rzi.s32.f32 	%r46, %f78;
	cvt.rpi.f32.f32 	%f79, %f77;
	cvt.rzi.s32.f32 	%r47, %f79;
	min.s32 	%r48, %r47, %r1;
	sub.f32 	%f80, %f1, %f10;
	div.rn.f32 	%f81, %f80, %f7;
	sub.f32 	%f82, %f4, %f10;
	div.rn.f32 	%f83, %f82, %f7;
	setp.gt.f32 	%p34, %f81, %f83;
	selp.f32 	%f84, %f83, %f81, %p34;
	selp.f32 	%f85, %f81, %f83, %p34;
	cvt.rmi.f32.f32 	%f86, %f84;
	cvt.rzi.s32.f32 	%r49, %f86;
	max.s32 	%r50, %r46, %r49;
	max.s32 	%r95, %r50, 0;
	cvt.rpi.f32.f32 	%f87, %f85;
	cvt.rzi.s32.f32 	%r51, %f87;
	min.s32 	%r5, %r48, %r51;
	setp.ge.s32 	%p35, %r95, %r5;
	@%p35 bra 	$L__BB0_17;
	mul.lo.s32 	%r52, %r3, %r2;
	sub.s32 	%r94, %r95, %r5;
	mul.lo.s32 	%r93, %r52, %r95;
$L__BB0_8:
	cvt.rn.f32.u32 	%f88, %r95;
	fma.rn.f32 	%f89, %f7, %f88, %f10;
	sub.f32 	%f90, %f89, %f1;
	mul.f32 	%f91, %f14, %f90;
	div.rn.f32 	%f92, %f91, %f13;
	add.f32 	%f93, %f2, %f92;
	sub.f32 	%f94, %f6, %f3;
	mul.f32 	%f95, %f94, %f90;
	div.rn.f32 	%f96, %f95, %f13;
	add.f32 	%f97, %f3, %f96;
	sub.f32 	%f98, %f93, %f11;
	div.rn.f32 	%f99, %f98, %f8;
	cvt.rmi.f32.f32 	%f100, %f99;
	cvt.rzi.s32.f32 	%r53, %f100;
	add.s32 	%r12, %r53, 1;
	sub.f32 	%f101, %f97, %f12;
	div.rn.f32 	%f102, %f101, %f9;
	cvt.rmi.f32.f32 	%f103, %f102;
	cvt.rzi.s32.f32 	%r54, %f103;
	add.s32 	%r14, %r54, 1;
	cvt.rn.f32.s32 	%f104, %r53;
	fma.rn.f32 	%f105, %f8, %f104, %f11;
	sub.f32 	%f106, %f93, %f105;
	div.rn.f32 	%f30, %f106, %f8;
	cvt.rn.f32.s32 	%f107, %r54;
	fma.rn.f32 	%f108, %f9, %f107, %f12;
	sub.f32 	%f109, %f97, %f108;
	div.rn.f32 	%f31, %f109, %f9;
	or.b32  	%r55, %r53, %r54;
	setp.ge.s32 	%p36, %r53, %r2;
	setp.lt.s32 	%p37, %r55, 0;
	setp.ge.s32 	%p38, %r54, %r3;
	or.pred  	%p39, %p36, %p38;
	or.pred  	%p40, %p39, %p37;
	@%p40 bra 	$L__BB0_10;
	ld.param.u64 	%rd115, [joseph3d_back_cuda_kernel_param_2];
	cvt.s64.s32 	%rd25, %r93;
	mul.lo.s32 	%r56, %r53, %r3;
	cvt.s64.s32 	%rd26, %r56;
	cvt.u64.u32 	%rd27, %r54;
	add.s64 	%rd28, %rd27, %rd25;
	add.s64 	%rd29, %rd28, %rd26;
	cvta.to.global.u64 	%rd30, %rd115;
	shl.b64 	%rd31, %rd29, 2;
	add.s64 	%rd32, %rd30, %rd31;
	ld.global.f32 	%f110, [%rd2];
	mov.f32 	%f111, 0f3F800000;
	sub.f32 	%f112, %f111, %f30;
	mul.f32 	%f113, %f112, %f110;
	sub.f32 	%f114, %f111, %f31;
	mul.f32 	%f115, %f114, %f113;
	mul.f32 	%f116, %f29, %f115;
	atom.global.add.f32 	%f117, [%rd32], %f116;
$L__BB0_10:
	setp.ge.s32 	%p41, %r54, %r3;
	setp.lt.s32 	%p42, %r54, 0;
	setp.gt.s32 	%p43, %r53, -2;
	setp.lt.s32 	%p44, %r12, %r2;
	and.pred  	%p5, %p43, %p44;
	not.pred 	%p45, %p5;
	or.pred  	%p46, %p45, %p42;
	or.pred  	%p47, %p46, %p41;
	@%p47 bra 	$L__BB0_12;
	ld.param.u64 	%rd116, [joseph3d_back_cuda_kernel_param_2];
	cvt.s64.s32 	%rd33, %r93;
	mul.lo.s32 	%r57, %r12, %r3;
	cvt.s64.s32 	%rd34, %r57;
	cvt.u64.u32 	%rd35, %r54;
	add.s64 	%rd36, %rd35, %rd33;
	add.s64 	%rd37, %rd36, %rd34;
	cvta.to.global.u64 	%rd38, %rd116;
	shl.b64 	%rd39, %rd37, 2;
	add.s64 	%rd40, %rd38, %rd39;
	ld.global.f32 	%f118, [%rd2];
	mul.f32 	%f119, %f30, %f118;
	mov.f32 	%f120, 0f3F800000;
	sub.f32 	%f121, %f120, %f31;
	mul.f32 	%f122, %f121, %f119;
	mul.f32 	%f123, %f29, %f122;
	atom.global.add.f32 	%f124, [%rd40], %f123;
$L__BB0_12:
	setp.lt.s32 	%p48, %r54, -1;
	setp.lt.s32 	%p49, %r53, 0;
	setp.ge.s32 	%p50, %r53, %r2;
	or.pred  	%p51, %p49, %p48;
	or.pred  	%p52, %p51, %p50;
	setp.ge.s32 	%p53, %r14, %r3;
	or.pred  	%p54, %p52, %p53;
	@%p54 bra 	$L__BB0_14;
	ld.param.u64 	%rd117, [joseph3d_back_cuda_kernel_param_2];
	cvt.s64.s32 	%rd41, %r93;
	mul.lo.s32 	%r58, %r53, %r3;
	cvt.s64.s32 	%rd42, %r58;
	add.s64 	%rd43, %rd42, %rd41;
	cvt.u64.u32 	%rd44, %r14;
	add.s64 	%rd45, %rd43, %rd44;
	cvta.to.global.u64 	%rd46, %rd117;
	shl.b64 	%rd47, %rd45, 2;
	add.s64 	%rd48, %rd46, %rd47;
	ld.global.f32 	%f125, [%rd2];
	mov.f32 	%f126, 0f3F800000;
	sub.f32 	%f127, %f126, %f30;
	mul.f32 	%f128, %f127, %f125;
	mul.f32 	%f129, %f31, %f128;
	mul.f32 	%f130, %f29, %f129;
	atom.global.add.f32 	%f131, [%rd48], %f130;
$L__BB0_14:
	setp.ge.s32 	%p55, %r14, %r3;
	setp.lt.s32 	%p56, %r54, -1;
	or.pred  	%p58, %p45, %p56;
	or.pred  	%p59, %p58, %p55;
	@%p59 bra 	$L__BB0_16;
	ld.param.u64 	%rd118, [joseph3d_back_cuda_kernel_param_2];
	cvt.s64.s32 	%rd49, %r93;
	mul.lo.s32 	%r59, %r12, %r3;
	cvt.s64.s32 	%rd50, %r59;
	cvt.u64.u32 	%rd51, %r14;
	add.s64 	%rd52, %rd51, %rd49;
	add.s64 	%rd53, %rd52, %rd50;
	cvta.to.global.u64 	%rd54, %rd118;
	shl.b64 	%rd55, %rd53, 2;
	add.s64 	%rd56, %rd54, %rd55;
	ld.global.f32 	%f132, [%rd2];
	mul.f32 	%f133, %f30, %f132;
	mul.f32 	%f134, %f31, %f133;
	mul.f32 	%f135, %f29, %f134;
	atom.global.add.f32 	%f136, [%rd56], %f135;
$L__BB0_16:
	add.s32 	%r95, %r95, 1;
	add.s32 	%r94, %r94, 1;
	setp.ne.s32 	%p60, %r94, 0;
	mad.lo.s32 	%r93, %r3, %r2, %r93;
	@%p60 bra 	$L__BB0_8;
$L__BB0_17:
	and.pred  	%p61, %p4, %p3;
	not.pred 	%p62, %p61;
	@%p62 bra 	$L__BB0_29;
	sqrt.rn.f32 	%f137, %f27;
	div.rn.f32 	%f32, %f8, %f137;
	fma.rn.f32 	%f138, %f14, %f24, %f2;
	sub.f32 	%f139, %f138, %f11;
	div.rn.f32 	%f140, %f139, %f8;
	fma.rn.f32 	%f141, %f14, %f25, %f2;
	sub.f32 	%f142, %f141, %f11;
	div.rn.f32 	%f143, %f142, %f8;
	setp.gt.f32 	%p63, %f140, %f143;
	selp.f32 	%f144, %f143, %f140, %p63;
	selp.f32 	%f145, %f140, %f143, %p63;
	cvt.rmi.f32.f32 	%f146, %f144;
	cvt.rzi.s32.f32 	%r60, %f146;
	cvt.rpi.f32.f32 	%f147, %f145;
	cvt.rzi.s32.f32 	%r61, %f147;
	min.s32 	%r62, %r61, %r2;
	sub.f32 	%f148, %f2, %f11;
	div.rn.f32 	%f149, %f148, %f8;
	sub.f32 	%f150, %f5, %f11;
	div.rn.f32 	%f151, %f150, %f8;
	setp.gt.f32 	%p64, %f149, %f151;
	selp.f32 	%f152, %f151, %f149, %p64;
	selp.f32 	%f153, %f149, %f151, %p64;
	cvt.rmi.f32.f32 	%f154, %f152;
	cvt.rzi.s32.f32 	%r63, %f154;
	max.s32 	%r64, %r60, %r63;
	max.s32 	%r98, %r64, 0;
	cvt.rpi.f32.f32 	%f155, %f153;
	cvt.rzi.s32.f32 	%r65, %f155;
	min.s32 	%r19, %r62, %r65;
	setp.ge.s32 	%p65, %r98, %r19;
	@%p65 bra 	$L__BB0_29;
	sub.s32 	%r97, %r98, %r19;
	mul.lo.s32 	%r96, %r3, %r98;
$L__BB0_20:
	cvt.rn.f32.u32 	%f156, %r98;
	fma.rn.f32 	%f157, %f8, %f156, %f11;
	sub.f32 	%f158, %f157, %f2;
	mul.f32 	%f159, %f13, %f158;
	div.rn.f32 	%f160, %f159, %f14;
	add.f32 	%f161, %f1, %f160;
	sub.f32 	%f162, %f6, %f3;
	mul.f32 	%f163, %f162, %f158;
	div.rn.f32 	%f164, %f163, %f14;
	add.f32 	%f165, %f3, %f164;
	sub.f32 	%f166, %f161, %f10;
	div.rn.f32 	%f167, %f166, %f7;
	cvt.rmi.f32.f32 	%f168, %f167;
	cvt.rzi.s32.f32 	%r66, %f168;
	add.s32 	%r26, %r66, 1;
	sub.f32 	%f169, %f165, %f12;
	div.rn.f32 	%f170, %f169, %f9;
	cvt.rmi.f32.f32 	%f171, %f170;
	cvt.rzi.s32.f32 	%r67, %f171;
	add.s32 	%r28, %r67, 1;
	cvt.rn.f32.s32 	%f172, %r66;
	fma.rn.f32 	%f173, %f7, %f172, %f10;
	sub.f32 	%f174, %f161, %f173;
	div.rn.f32 	%f33, %f174, %f7;
	cvt.rn.f32.s32 	%f175, %r67;
	fma.rn.f32 	%f176, %f9, %f175, %f12;
	sub.f32 	%f177, %f165, %f176;
	div.rn.f32 	%f34, %f177, %f9;
	setp.gt.s32 	%p66, %r66, -1;
	setp.lt.s32 	%p67, %r66, %r1;
	and.pred  	%p6, %p66, %p67;
	not.pred 	%p68, %p6;
	setp.lt.s32 	%p69, %r67, 0;
	or.pred  	%p70, %p68, %p69;
	setp.ge.s32 	%p71, %r67, %r3;
	or.pred  	%p72, %p70, %p71;
	@%p72 bra 	$L__BB0_22;
	ld.param.u64 	%rd119, [joseph3d_back_cuda_kernel_param_2];
	mul.lo.s32 	%r68, %r3, %r2;
	mul.lo.s32 	%r69, %r68, %r66;
	cvt.s64.s32 	%rd57, %r69;
	cvt.s64.s32 	%rd58, %r96;
	cvt.u64.u32 	%rd59, %r67;
	add.s64 	%rd60, %rd59, %rd58;
	add.s64 	%rd61, %rd60, %rd57;
	cvta.to.global.u64 	%rd62, %rd119;
	shl.b64 	%rd63, %rd61, 2;
	add.s64 	%rd64, %rd62, %rd63;
	ld.global.f32 	%f178, [%rd2];
	mov.f32 	%f179, 0f3F800000;
	sub.f32 	%f180, %f179, %f33;
	mul.f32 	%f181, %f180, %f178;
	sub.f32 	%f182, %f179, %f34;
	mul.f32 	%f183, %f182, %f181;
	mul.f32 	%f184, %f32, %f183;
	atom.global.add.f32 	%f185, [%rd64], %f184;
$L__BB0_22:
	setp.ge.s32 	%p73, %r67, %r3;
	setp.lt.s32 	%p74, %r67, 0;
	setp.gt.s32 	%p75, %r66, -2;
	setp.lt.s32 	%p76, %r26, %r1;
	and.pred  	%p7, %p75, %p76;
	not.pred 	%p77, %p7;
	or.pred  	%p78, %p77, %p74;
	or.pred  	%p79, %p78, %p73;
	@%p79 bra 	$L__BB0_24;
	ld.param.u64 	%rd120, [joseph3d_back_cuda_kernel_param_2];
	mul.lo.s32 	%r70, %r3, %r2;
	mul.lo.s32 	%r71, %r70, %r26;
	cvt.s64.s32 	%rd65, %r71;
	cvt.s64.s32 	%rd66, %r96;
	cvt.u64.u32 	%rd67, %r67;
	add.s64 	%rd68, %rd67, %rd66;
	add.s64 	%rd69, %rd68, %rd65;
	cvta.to.global.u64 	%rd70, %rd120;
	shl.b64 	%rd71, %rd69, 2;
	add.s64 	%rd72, %rd70, %rd71;
	ld.global.f32 	%f186, [%rd2];
	mul.f32 	%f187, %f33, %f186;
	mov.f32 	%f188, 0f3F800000;
	sub.f32 	%f189, %f188, %f34;
	mul.f32 	%f190, %f189, %f187;
	mul.f32 	%f191, %f32, %f190;
	atom.global.add.f32 	%f192, [%rd72], %f191;
$L__BB0_24:
	setp.lt.s32 	%p80, %r67, -1;
	or.pred  	%p82, %p68, %p80;
	setp.ge.s32 	%p83, %r28, %r3;
	or.pred  	%p84, %p82, %p83;
	@%p84 bra 	$L__BB0_26;
	ld.param.u64 	%rd121, [joseph3d_back_cuda_kernel_param_2];
	mul.lo.s32 	%r72, %r3, %r2;
	mul.lo.s32 	%r73, %r72, %r66;
	cvt.s64.s32 	%rd73, %r73;
	cvt.s64.s32 	%rd74, %r96;
	add.s64 	%rd75, %rd73, %rd74;
	cvt.u64.u32 	%rd76, %r28;
	add.s64 	%rd77, %rd75, %rd76;
	cvta.to.global.u64 	%rd78, %rd121;
	shl.b64 	%rd79, %rd77, 2;
	add.s64 	%rd80, %rd78, %rd79;
	ld.global.f32 	%f193, [%rd2];
	mov.f32 	%f194, 0f3F800000;
	sub.f32 	%f195, %f194, %f33;
	mul.f32 	%f196, %f195, %f193;
	mul.f32 	%f197, %f34, %f196;
	mul.f32 	%f198, %f32, %f197;
	atom.global.add.f32 	%f199, [%rd80], %f198;
$L__BB0_26:
	setp.ge.s32 	%p85, %r28, %r3;
	setp.lt.s32 	%p86, %r67, -1;
	or.pred  	%p88, %p77, %p86;
	or.pred  	%p89, %p88, %p85;
	@%p89 bra 	$L__BB0_28;
	ld.param.u64 	%rd122, [joseph3d_back_cuda_kernel_param_2];
	mul.lo.s32 	%r74, %r3, %r2;
	mul.lo.s32 	%r75, %r74, %r26;
	cvt.s64.s32 	%rd81, %r75;
	cvt.s64.s32 	%rd82, %r96;
	cvt.u64.u32 	%rd83, %r28;
	add.s64 	%rd84, %rd83, %rd82;
	add.s64 	%rd85, %rd84, %rd81;
	cvta.to.global.u64 	%rd86, %rd122;
	shl.b64 	%rd87, %rd85, 2;
	add.s64 	%rd88, %rd86, %rd87;
	ld.global.f32 	%f200, [%rd2];
	mul.f32 	%f201, %f33, %f200;
	mul.f32 	%f202, %f34, %f201;
	mul.f32 	%f203, %f32, %f202;
	atom.global.add.f32 	%f204, [%rd88], %f203;
$L__BB0_28:
	add.s32 	%r98, %r98, 1;
	add.s32 	%r97, %r97, 1;
	setp.ne.s32 	%p90, %r97, 0;
	add.s32 	%r96, %r96, %r3;
	@%p90 bra 	$L__BB0_20;
$L__BB0_29:
	@%p4 bra 	$L__BB0_41;
	sqrt.rn.f32 	%f205, %f28;
	div.rn.f32 	%f35, %f9, %f205;
	sub.f32 	%f36, %f6, %f3;
	fma.rn.f32 	%f206, %f36, %f24, %f3;
	sub.f32 	%f207, %f206, %f12;
	div.rn.f32 	%f208, %f207, %f9;
	fma.rn.f32 	%f209, %f36, %f25, %f3;
	sub.f32 	%f210, %f209, %f12;
	div.rn.f32 	%f211, %f210, %f9;
	setp.gt.f32 	%p91, %f208, %f211;
	selp.f32 	%f212, %f211, %f208, %p91;
	selp.f32 	%f213, %f208, %f211, %p91;
	cvt.rmi.f32.f32 	%f214, %f212;
	cvt.rzi.s32.f32 	%r76, %f214;
	cvt.rpi.f32.f32 	%f215, %f213;
	cvt.rzi.s32.f32 	%r77, %f215;
	min.s32 	%r78, %r77, %r3;
	sub.f32 	%f216, %f3, %f12;
	div.rn.f32 	%f217, %f216, %f9;
	sub.f32 	%f218, %f6, %f12;
	div.rn.f32 	%f219, %f218, %f9;
	setp.gt.f32 	%p92, %f217, %f219;
	selp.f32 	%f220, %f219, %f217, %p92;
	selp.f32 	%f221, %f217, %f219, %p92;
	cvt.rmi.f32.f32 	%f222, %f220;
	cvt.rzi.s32.f32 	%r79, %f222;
	max.s32 	%r80, %r76, %r79;
	max.s32 	%r32, %r80, 0;
	cvt.rpi.f32.f32 	%f223, %f221;
	cvt.rzi.s32.f32 	%r81, %f223;
	min.s32 	%r33, %r78, %r81;
	setp.ge.s32 	%p93, %r32, %r33;
	@%p93 bra 	$L__BB0_41;
	mul.lo.s32 	%r34, %r3, %r2;
	sub.s32 	%r99, %r32, %r33;
	cvt.u64.u32 	%rd127, %r32;
$L__BB0_32:
	ld.param.u64 	%rd123, [joseph3d_back_cuda_kernel_param_2];
	cvta.to.global.u64 	%rd5, %rd123;
	cvt.u32.u64 	%r82, %rd127;
	cvt.rn.f32.u32 	%f224, %r82;
	fma.rn.f32 	%f225, %f9, %f224, %f12;
	sub.f32 	%f226, %f225, %f3;
	mul.f32 	%f227, %f13, %f226;
	div.rn.f32 	%f228, %f227, %f36;
	add.f32 	%f229, %f1, %f228;
	mul.f32 	%f230, %f14, %f226;
	div.rn.f32 	%f231, %f230, %f36;
	add.f32 	%f232, %f2, %f231;
	sub.f32 	%f233, %f229, %f10;
	div.rn.f32 	%f234, %f233, %f7;
	cvt.rmi.f32.f32 	%f235, %f234;
	cvt.rzi.s32.f32 	%r83, %f235;
	add.s32 	%r38, %r83, 1;
	sub.f32 	%f236, %f232, %f11;
	div.rn.f32 	%f237, %f236, %f8;
	cvt.rmi.f32.f32 	%f238, %f237;
	cvt.rzi.s32.f32 	%r84, %f238;
	add.s32 	%r40, %r84, 1;
	cvt.rn.f32.s32 	%f239, %r83;
	fma.rn.f32 	%f240, %f7, %f239, %f10;
	sub.f32 	%f241, %f229, %f240;
	div.rn.f32 	%f37, %f241, %f7;
	cvt.rn.f32.s32 	%f242, %r84;
	fma.rn.f32 	%f243, %f8, %f242, %f11;
	sub.f32 	%f244, %f232, %f243;
	div.rn.f32 	%f38, %f244, %f8;
	setp.gt.s32 	%p94, %r83, -1;
	setp.lt.s32 	%p95, %r83, %r1;
	and.pred  	%p8, %p94, %p95;
	not.pred 	%p96, %p8;
	setp.lt.s32 	%p97, %r84, 0;
	or.pred  	%p98, %p96, %p97;
	setp.ge.s32 	%p99, %r84, %r2;
	or.pred  	%p100, %p98, %p99;
	@%p100 bra 	$L__BB0_34;
	mul.lo.s32 	%r85, %r34, %r83;
	cvt.s64.s32 	%rd89, %r85;
	mul.lo.s32 	%r86, %r84, %r3;
	cvt.s64.s32 	%rd90, %r86;
	add.s64 	%rd91, %rd127, %rd89;
	add.s64 	%rd92, %rd91, %rd90;
	shl.b64 	%rd93, %rd92, 2;
	add.s64 	%rd94, %rd5, %rd93;
	ld.global.f32 	%f245, [%rd2];
	mov.f32 	%f246, 0f3F800000;
	sub.f32 	%f247, %f246, %f37;
	mul.f32 	%f248, %f247, %f245;
	sub.f32 	%f249, %f246, %f38;
	mul.f32 	%f250, %f249, %f248;
	mul.f32 	%f251, %f35, %f250;
	atom.global.add.f32 	%f252, [%rd94], %f251;
$L__BB0_34:
	setp.ge.s32 	%p101, %r84, %r2;
	setp.lt.s32 	%p102, %r84, 0;
	setp.gt.s32 	%p103, %r83, -2;
	setp.lt.s32 	%p104, %r38, %r1;
	and.pred  	%p9, %p103, %p104;
	not.pred 	%p105, %p9;
	or.pred  	%p106, %p105, %p102;
	or.pred  	%p107, %p106, %p101;
	@%p107 bra 	$L__BB0_36;
	mul.lo.s32 	%r87, %r34, %r38;
	cvt.s64.s32 	%rd95, %r87;
	mul.lo.s32 	%r88, %r84, %r3;
	cvt.s64.s32 	%rd96, %r88;
	add.s64 	%rd97, %rd127, %rd95;
	add.s64 	%rd98, %rd97, %rd96;
	shl.b64 	%rd99, %rd98, 2;
	add.s64 	%rd100, %rd5, %rd99;
	ld.global.f32 	%f253, [%rd2];
	mul.f32 	%f254, %f37, %f253;
	mov.f32 	%f255, 0f3F800000;
	sub.f32 	%f256, %f255, %f38;
	mul.f32 	%f257, %f256, %f254;
	mul.f32 	%f258, %f35, %f257;
	atom.global.add.f32 	%f259, [%rd100], %f258;
$L__BB0_36:
	setp.lt.s32 	%p108, %r84, -1;
	or.pred  	%p110, %p96, %p108;
	setp.ge.s32 	%p111, %r40, %r2;
	or.pred  	%p112, %p110, %p111;
	@%p112 bra 	$L__BB0_38;
	mul.lo.s32 	%r89, %r34, %r83;
	cvt.s64.s32 	%rd101, %r89;
	mul.lo.s32 	%r90, %r40, %r3;
	cvt.s64.s32 	%rd102, %r90;
	add.s64 	%rd103, %rd127, %rd101;
	add.s64 	%rd104, %rd103, %rd102;
	shl.b64 	%rd105, %rd104, 2;
	add.s64 	%rd106, %rd5, %rd105;
	ld.global.f32 	%f260, [%rd2];
	mov.f32 	%f261, 0f3F800000;
	sub.f32 	%f262, %f261, %f37;
	mul.f32 	%f263, %f262, %f260;
	mul.f32 	%f264, %f38, %f263;
	mul.f32 	%f265, %f35, %f264;
	atom.global.add.f32 	%f266, [%rd106], %f265;
$L__BB0_38:
	setp.ge.s32 	%p113, %r40, %r2;
	setp.lt.s32 	%p114, %r84, -1;
	or.pred  	%p116, %p105, %p114;
	or.pred  	%p117, %p116, %p113;
	@%p117 bra 	$L__BB0_40;
	mul.lo.s32 	%r91, %r34, %r38;
	cvt.s64.s32 	%rd107, %r91;
	mul.lo.s32 	%r92, %r40, %r3;
	cvt.s64.s32 	%rd108, %r92;
	add.s64 	%rd109, %rd127, %rd107;
	add.s64 	%rd110, %rd109, %rd108;
	shl.b64 	%rd111, %rd110, 2;
	add.s64 	%rd112, %rd5, %rd111;
	ld.global.f32 	%f267, [%rd2];
	mul.f32 	%f268, %f37, %f267;
	mul.f32 	%f269, %f38, %f268;
	mul.f32 	%f270, %f35, %f269;
	atom.global.add.f32 	%f271, [%rd112], %f270;
$L__BB0_40:
	add.s64 	%rd127, %rd127, 1;
	add.s32 	%r99, %r99, 1;
	setp.ne.s32 	%p118, %r99, 0;
	@%p118 bra 	$L__BB0_32;
$L__BB0_41:
	ret;

}
	// .globl	joseph3d_fwd_cuda_kernel
.visible .entry joseph3d_fwd_cuda_kernel(
	.param .u64 .ptr .align 1 joseph3d_fwd_cuda_kernel_param_0,
	.param .u64 .ptr .align 1 joseph3d_fwd_cuda_kernel_param_1,
	.param .u64 .ptr .align 1 joseph3d_fwd_cuda_kernel_param_2,
	.param .u64 .ptr .align 1 joseph3d_fwd_cuda_kernel_param_3,
	.param .u64 .ptr .align 1 joseph3d_fwd_cuda_kernel_param_4,
	.param .u64 .ptr .align 1 joseph3d_fwd_cuda_kernel_param_5,
	.param .u64 joseph3d_fwd_cuda_kernel_param_6,
	.param .u64 .ptr .align 1 joseph3d_fwd_cuda_kernel_param_7
)
{
	.reg .pred 	%p<122>;
	.reg .b32 	%r<93>;
	.reg .b32 	%f<277>;
	.reg .b64 	%rd<41>;

	ld.param.u64 	%rd9, [joseph3d_fwd_cuda_kernel_param_1];
	ld.param.u64 	%rd14, [joseph3d_fwd_cuda_kernel_param_2];
	ld.param.u64 	%rd11, [joseph3d_fwd_cuda_kernel_param_4];
	ld.param.u64 	%rd12, [joseph3d_fwd_cuda_kernel_param_5];
	ld.param.u64 	%rd15, [joseph3d_fwd_cuda_kernel_param_6];
	cvta.to.global.u64 	%rd1, %rd14;
	mov.u32 	%r38, %ntid.x;
	mov.u32 	%r39, %ctaid.x;
	mov.u32 	%r40, %tid.x;
	mad.lo.s32 	%r41, %r38, %r39, %r40;
	cvt.u64.u32 	%rd2, %r41;
	setp.le.s64 	%p11, %rd15, %rd2;
	@%p11 bra 	$L__BB1_47;
	ld.param.u64 	%rd40, [joseph3d_fwd_cuda_kernel_param_7];
	ld.param.u64 	%rd39, [joseph3d_fwd_cuda_kernel_param_3];
	ld.param.u64 	%rd38, [joseph3d_fwd_cuda_kernel_param_0];
	cvta.to.global.u64 	%rd16, %rd40;
	cvta.to.global.u64 	%rd17, %rd38;
	cvta.to.global.u64 	%rd18, %rd9;
	cvta.to.global.u64 	%rd19, %rd11;
	cvta.to.global.u64 	%rd20, %rd39;
	ld.global.u32 	%r1, [%rd16];
	ld.global.u32 	%r2, [%rd16+4];
	ld.global.u32 	%r3, [%rd16+8];
	mul.lo.s64 	%rd21, %rd2, 12;
	add.s64 	%rd22, %rd17, %rd21;
	ld.global.f32 	%f1, [%rd22];
	ld.global.f32 	%f2, [%rd22+4];
	ld.global.f32 	%f3, [%rd22+8];
	add.s64 	%rd23, %rd18, %rd21;
	ld.global.f32 	%f4, [%rd23];
	ld.global.f32 	%f5, [%rd23+4];
	ld.global.f32 	%f6, [%rd23+8];
	ld.global.f32 	%f7, [%rd19];
	ld.global.f32 	%f8, [%rd19+4];
	ld.global.f32 	%f9, [%rd19+8];
	ld.global.f32 	%f10, [%rd20];
	ld.global.f32 	%f11, [%rd20+4];
	ld.global.f32 	%f12, [%rd20+8];
	sub.f32 	%f13, %f4, %f1;
	sub.f32 	%f14, %f5, %f2;
	sub.f32 	%f15, %f6, %f3;
	sub.f32 	%f65, %f10, %f7;
	sub.f32 	%f66, %f11, %f8;
	sub.f32 	%f67, %f12, %f9;
	cvt.rn.f32.s32 	%f68, %r1;
	fma.rn.f32 	%f69, %f7, %f68, %f10;
	cvt.rn.f32.s32 	%f70, %r2;
	fma.rn.f32 	%f71, %f8, %f70, %f11;
	cvt.rn.f32.s32 	%f72, %r3;
	fma.rn.f32 	%f73, %f9, %f72, %f12;
	rcp.rn.f32 	%f74, %f13;
	rcp.rn.f32 	%f75, %f14;
	rcp.rn.f32 	%f76, %f15;
	setp.ltu.f32 	%p13, %f74, 0f00000000;
	selp.f32 	%f77, %f69, %f65, %p13;
	selp.f32 	%f78, %f65, %f69, %p13;
	sub.f32 	%f79, %f77, %f1;
	mul.f32 	%f16, %f74, %f79;
	sub.f32 	%f80, %f78, %f1;
	mul.f32 	%f17, %f74, %f80;
	setp.ltu.f32 	%p14, %f75, 0f00000000;
	selp.f32 	%f81, %f71, %f66, %p14;
	selp.f32 	%f82, %f66, %f71, %p14;
	sub.f32 	%f83, %f82, %f2;
	mul.f32 	%f18, %f75, %f83;
	sub.f32 	%f84, %f81, %f2;
	mul.f32 	%f19, %f75, %f84;
	setp.gt.f32 	%p15, %f19, %f16;
	selp.f32 	%f20, %f19, %f16, %p15;
	setp.lt.f32 	%p16, %f18, %f17;
	selp.f32 	%f21, %f18, %f17, %p16;
	setp.ltu.f32 	%p17, %f76, 0f00000000;
	selp.f32 	%f85, %f73, %f67, %p17;
	selp.f32 	%f86, %f67, %f73, %p17;
	sub.f32 	%f87, %f86, %f3;
	mul.f32 	%f22, %f76, %f87;
	sub.f32 	%f88, %f85, %f3;
	mul.f32 	%f23, %f76, %f88;
	setp.gt.f32 	%p18, %f20, %f22;
	mov.pred 	%p121, 0;
	@%p18 bra 	$L__BB1_3;
	setp.leu.f32 	%p19, %f19, %f17;
	setp.leu.f32 	%p20, %f16, %f18;
	setp.leu.f32 	%p21, %f23, %f21;
	and.pred  	%p22, %p21, %p20;
	and.pred  	%p121, %p22, %p19;
$L__BB1_3:
	setp.gt.f32 	%p23, %f23, %f20;
	selp.f32 	%f24, %f23, %f20, %p23;
	setp.lt.f32 	%p24, %f22, %f21;
	selp.f32 	%f25, %f22, %f21, %p24;
	not.pred 	%p25, %p121;
	@%p25 bra 	$L__BB1_47;
	mul.f32 	%f89, %f13, %f13;
	mul.f32 	%f90, %f14, %f14;
	mul.f32 	%f91, %f15, %f15;
	add.f32 	%f92, %f89, %f90;
	add.f32 	%f93, %f92, %f91;
	div.rn.f32 	%f26, %f89, %f93;
	div.rn.f32 	%f27, %f90, %f93;
	div.rn.f32 	%f28, %f91, %f93;
	setp.ltu.f32 	%p26, %f27, %f26;
	setp.ltu.f32 	%p27, %f27, %f28;
	or.pred  	%p3, %p26, %p27;
	setp.ge.f32 	%p28, %f28, %f26;
	setp.ge.f32 	%p29, %f28, %f27;
	and.pred  	%p4, %p28, %p29;
	not.pred 	%p30, %p4;
	and.pred  	%p31, %p3, %p30;
	cvta.to.global.u64 	%rd24, %rd12;
	shl.b64 	%rd25, %rd2, 2;
	add.s64 	%rd3, %rd24, %rd25;
	not.pred 	%p32, %p31;
	@%p32 bra 	$L__BB1_18;
	sqrt.rn.f32 	%f29, %f26;
	fma.rn.f32 	%f94, %f13, %f24, %f1;
	sub.f32 	%f95, %f94, %f10;
	div.rn.f32 	%f96, %f95, %f7;
	fma.rn.f32 	%f97, %f13, %f25, %f1;
	sub.f32 	%f98, %f97, %f10;
	div.rn.f32 	%f99, %f98, %f7;
	setp.gt.f32 	%p33, %f96, %f99;
	selp.f32 	%f100, %f99, %f96, %p33;
	selp.f32 	%f101, %f96, %f99, %p33;
	cvt.rmi.f32.f32 	%f102, %f100;
	cvt.rzi.s32.f32 	%r42, %f102;
	cvt.rpi.f32.f32 	%f103, %f101;
	cvt.rzi.s32.f32 	%r43, %f103;
	min.s32 	%r44, %r43, %r1;
	sub.f32 	%f104, %f1, %f10;
	div.rn.f32 	%f105, %f104, %f7;
	sub.f32 	%f106, %f4, %f10;
	div.rn.f32 	%f107, %f106, %f7;
	setp.gt.f32 	%p34, %f105, %f107;
	selp.f32 	%f108, %f107, %f105, %p34;
	selp.f32 	%f109, %f105, %f107, %p34;
	cvt.rmi.f32.f32 	%f110, %f108;
	cvt.rzi.s32.f32 	%r45, %f110;
	max.s32 	%r46, %r42, %r45;
	max.s32 	%r88, %r46, 0;
	cvt.rpi.f32.f32 	%f111, %f109;
	cvt.rzi.s32.f32 	%r47, %f111;
	min.s32 	%r5, %r44, %r47;
	setp.ge.s32 	%p35, %r88, %r5;
	@%p35 bra 	$L__BB1_18;
	sub.s32 	%r87, %r88, %r5;
	mul.lo.s32 	%r86, %r2, %r88;
	div.rn.f32 	%f30, %f7, %f29;
$L__BB1_7:
	cvt.rn.f32.u32 	%f113, %r88;
	fma.rn.f32 	%f114, %f7, %f113, %f10;
	sub.f32 	%f115, %f114, %f1;
	mul.f32 	%f116, %f14, %f115;
	div.rn.f32 	%f117, %f116, %f13;
	add.f32 	%f118, %f2, %f117;
	mul.f32 	%f119, %f15, %f115;
	div.rn.f32 	%f120, %f119, %f13;
	add.f32 	%f121, %f3, %f120;
	sub.f32 	%f122, %f118, %f11;
	div.rn.f32 	%f123, %f122, %f8;
	cvt.rmi.f32.f32 	%f124, %f123;
	cvt.rzi.s32.f32 	%r48, %f124;
	sub.f32 	%f125, %f121, %f12;
	div.rn.f32 	%f126, %f125, %f9;
	cvt.rmi.f32.f32 	%f127, %f126;
	cvt.rzi.s32.f32 	%r49, %f127;
	cvt.rn.f32.s32 	%f128, %r48;
	fma.rn.f32 	%f129, %f8, %f128, %f11;
	sub.f32 	%f130, %f118, %f129;
	div.rn.f32 	%f31, %f130, %f8;
	cvt.rn.f32.s32 	%f131, %r49;
	fma.rn.f32 	%f132, %f9, %f131, %f12;
	sub.f32 	%f133, %f121, %f132;
	div.rn.f32 	%f32, %f133, %f9;
	setp.gt.s32 	%p36, %r48, -1;
	setp.lt.s32 	%p37, %r48, %r2;
	and.pred  	%p5, %p36, %p37;
	not.pred 	%p38, %p5;
	setp.lt.s32 	%p39, %r49, 0;
	or.pred  	%p40, %p38, %p39;
	setp.ge.s32 	%p41, %r49, %r3;
	add.s32 	%r13, %r48, %r86;
	mad.lo.s32 	%r50, %r13, %r3, %r49;
	mul.wide.s32 	%rd26, %r50, 4;
	add.s64 	%rd4, %rd1, %rd26;
	mov.f32 	%f266, 0f00000000;
	or.pred  	%p42, %p40, %p41;
	@%p42 bra 	$L__BB1_9;
	ld.global.f32 	%f134, [%rd4];
	mov.f32 	%f135, 0f3F800000;
	sub.f32 	%f136, %f135, %f31;
	mul.f32 	%f137, %f136, %f134;
	sub.f32 	%f138, %f135, %f32;
	fma.rn.f32 	%f266, %f138, %f137, 0f00000000;
$L__BB1_9:
	setp.ge.s32 	%p43, %r49, %r3;
	setp.lt.s32 	%p44, %r49, 0;
	setp.gt.s32 	%p45, %r48, -2;
	add.s32 	%r51, %r48, 1;
	setp.lt.s32 	%p46, %r51, %r2;
	and.pred  	%p6, %p45, %p46;
	not.pred 	%p47, %p6;
	or.pred  	%p48, %p47, %p44;
	mad.lo.s32 	%r52, %r3, %r13, %r3;
	add.s32 	%r53, %r52, %r49;
	mul.wide.s32 	%rd27, %r53, 4;
	add.s64 	%rd5, %rd1, %rd27;
	or.pred  	%p49, %p48, %p43;
	@%p49 bra 	$L__BB1_11;
	ld.global.f32 	%f139, [%rd5];
	mul.f32 	%f140, %f31, %f139;
	mov.f32 	%f141, 0f3F800000;
	sub.f32 	%f142, %f141, %f32;
	fma.rn.f32 	%f266, %f142, %f140, %f266;
$L__BB1_11:
	setp.lt.s32 	%p50, %r49, -1;
	or.pred  	%p52, %p38, %p50;
	add.s32 	%r54, %r49, 1;
	setp.ge.s32 	%p53, %r54, %r3;
	or.pred  	%p54, %p52, %p53;
	@%p54 bra 	$L__BB1_13;
	ld.global.f32 	%f143, [%rd4+4];
	mov.f32 	%f144, 0f3F800000;
	sub.f32 	%f145, %f144, %f31;
	mul.f32 	%f146, %f145, %f143;
	fma.rn.f32 	%f266, %f32, %f146, %f266;
$L__BB1_13:
	add.s32 	%r55, %r49, 1;
	setp.ge.s32 	%p55, %r55, %r3;
	or.pred  	%p58, %p47, %p50;
	or.pred  	%p59, %p58, %p55;
	@%p59 bra 	$L__BB1_15;
	ld.global.f32 	%f147, [%rd5+4];
	mul.f32 	%f148, %f31, %f147;
	fma.rn.f32 	%f266, %f32, %f148, %f266;
$L__BB1_15:
	setp.eq.f32 	%p60, %f266, 0f00000000;
	@%p60 bra 	$L__BB1_17;
	ld.global.f32 	%f149, [%rd3];
	fma.rn.f32 	%f150, %f30, %f266, %f149;
	st.global.f32 	[%rd3], %f150;
$L__BB1_17:
	add.s32 	%r88, %r88, 1;
	add.s32 	%r87, %r87, 1;
	setp.ne.s32 	%p61, %r87, 0;
	add.s32 	%r86, %r86, %r2;
	@%p61 bra 	$L__BB1_7;
$L__BB1_18:
	@%p3 bra 	$L__BB1_32;
	sqrt.rn.f32 	%f41, %f27;
	fma.rn.f32 	%f151, %f14, %f24, %f2;
	sub.f32 	%f152, %f151, %f11;
	div.rn.f32 	%f153, %f152, %f8;
	fma.rn.f32 	%f154, %f14, %f25, %f2;
	sub.f32 	%f155, %f154, %f11;
	div.rn.f32 	%f156, %f155, %f8;
	setp.gt.f32 	%p62, %f153, %f156;
	selp.f32 	%f157, %f156, %f153, %p62;
	selp.f32 	%f158, %f153, %f156, %p62;
	cvt.rmi.f32.f32 	%f159, %f157;
	cvt.rzi.s32.f32 	%r56, %f159;
	cvt.rpi.f32.f32 	%f160, %f158;
	cvt.rzi.s32.f32 	%r57, %f160;
	min.s32 	%r58, %r57, %r2;
	sub.f32 	%f161, %f2, %f11;
	div.rn.f32 	%f162, %f161, %f8;
	sub.f32 	%f163, %f5, %f11;
	div.rn.f32 	%f164, %f163, %f8;
	setp.gt.f32 	%p63, %f162, %f164;
	selp.f32 	%f165, %f164, %f162, %p63;
	selp.f32 	%f166, %f162, %f164, %p63;
	cvt.rmi.f32.f32 	%f167, %f165;
	cvt.rzi.s32.f32 	%r59, %f167;
	max.s32 	%r60, %r56, %r59;
	max.s32 	%r90, %r60, 0;
	cvt.rpi.f32.f32 	%f168, %f166;
	cvt.rzi.s32.f32 	%r61, %f168;
	min.s32 	%r18, %r58, %r61;
	setp.ge.s32 	%p64, %r90, %r18;
	@%p64 bra 	$L__BB1_32;
	sub.s32 	%r89, %r90, %r18;
	div.rn.f32 	%f42, %f8, %f41;
$L__BB1_21:
	cvt.rn.f32.u32 	%f170, %r90;
	fma.rn.f32 	%f171, %f8, %f170, %f11;
	sub.f32 	%f172, %f171, %f2;
	mul.f32 	%f173, %f13, %f172;
	div.rn.f32 	%f174, %f173, %f14;
	add.f32 	%f175, %f1, %f174;
	mul.f32 	%f176, %f15, %f172;
	div.rn.f32 	%f177, %f176, %f14;
	add.f32 	%f178, %f3, %f177;
	sub.f32 	%f179, %f175, %f10;
	div.rn.f32 	%f180, %f179, %f7;
	cvt.rmi.f32.f32 	%f181, %f180;
	cvt.rzi.s32.f32 	%r62, %f181;
	sub.f32 	%f182, %f178, %f12;
	div.rn.f32 	%f183, %f182, %f9;
	cvt.rmi.f32.f32 	%f184, %f183;
	cvt.rzi.s32.f32 	%r63, %f184;
	add.s32 	%r24, %r63, 1;
	cvt.rn.f32.s32 	%f185, %r62;
	fma.rn.f32 	%f186, %f7, %f185, %f10;
	sub.f32 	%f187, %f175, %f186;
	div.rn.f32 	%f43, %f187, %f7;
	cvt.rn.f32.s32 	%f188, %r63;
	fma.rn.f32 	%f189, %f9, %f188, %f12;
	sub.f32 	%f190, %f178, %f189;
	div.rn.f32 	%f44, %f190, %f9;
	setp.gt.s32 	%p65, %r62, -1;
	setp.lt.s32 	%p66, %r62, %r1;
	and.pred  	%p7, %p65, %p66;
	not.pred 	%p67, %p7;
	setp.lt.s32 	%p68, %r63, 0;
	or.pred  	%p69, %p67, %p68;
	setp.ge.s32 	%p70, %r63, %r3;
	mad.lo.s32 	%r64, %r62, %r2, %r90;
	mad.lo.s32 	%r65, %r64, %r3, %r63;
	mul.wide.s32 	%rd28, %r65, 4;
	add.s64 	%rd6, %rd1, %rd28;
	mov.f32 	%f270, 0f00000000;
	or.pred  	%p71, %p69, %p70;
	@%p71 bra 	$L__BB1_23;
	ld.global.f32 	%f191, [%rd6];
	mov.f32 	%f192, 0f3F800000;
	sub.f32 	%f193, %f192, %f43;
	mul.f32 	%f194, %f193, %f191;
	sub.f32 	%f195, %f192, %f44;
	fma.rn.f32 	%f270, %f195, %f194, 0f00000000;
$L__BB1_23:
	add.s32 	%r66, %r62, 1;
	setp.ge.s32 	%p72, %r63, %r3;
	setp.lt.s32 	%p73, %r63, 0;
	setp.gt.s32 	%p74, %r62, -2;
	setp.lt.s32 	%p75, %r66, %r1;
	and.pred  	%p8, %p74, %p75;
	not.pred 	%p76, %p8;
	or.pred  	%p77, %p76, %p73;
	mad.lo.s32 	%r67, %r2, %r62, %r2;
	add.s32 	%r68, %r90, %r67;
	mad.lo.s32 	%r69, %r68, %r3, %r63;
	mul.wide.s32 	%rd29, %r69, 4;
	add.s64 	%rd7, %rd1, %rd29;
	or.pred  	%p78, %p77, %p72;
	@%p78 bra 	$L__BB1_25;
	ld.global.f32 	%f196, [%rd7];
	mul.f32 	%f197, %f43, %f196;
	mov.f32 	%f198, 0f3F800000;
	sub.f32 	%f199, %f198, %f44;
	fma.rn.f32 	%f270, %f199, %f197, %f270;
$L__BB1_25:
	setp.lt.s32 	%p79, %r63, -1;
	or.pred  	%p81, %p67, %p79;
	setp.ge.s32 	%p82, %r24, %r3;
	or.pred  	%p83, %p81, %p82;
	@%p83 bra 	$L__BB1_27;
	ld.global.f32 	%f200, [%rd6+4];
	mov.f32 	%f201, 0f3F800000;
	sub.f32 	%f202, %f201, %f43;
	mul.f32 	%f203, %f202, %f200;
	fma.rn.f32 	%f270, %f44, %f203, %f270;
$L__BB1_27:
	or.pred  	%p87, %p76, %p79;
	or.pred  	%p88, %p87, %p82;
	@%p88 bra 	$L__BB1_29;
	ld.global.f32 	%f204, [%rd7+4];
	mul.f32 	%f205, %f43, %f204;
	fma.rn.f32 	%f270, %f44, %f205, %f270;
$L__BB1_29:
	setp.eq.f32 	%p89, %f270, 0f00000000;
	@%p89 bra 	$L__BB1_31;
	ld.global.f32 	%f206, [%rd3];
	fma.rn.f32 	%f207, %f42, %f270, %f206;
	st.global.f32 	[%rd3], %f207;
$L__BB1_31:
	add.s32 	%r90, %r90, 1;
	add.s32 	%r89, %r89, 1;
	setp.ne.s32 	%p90, %r89, 0;
	@%p90 bra 	$L__BB1_21;
$L__BB1_32:
	and.pred  	%p91, %p3, %p4;
	not.pred 	%p92, %p91;
	@%p92 bra 	$L__BB1_47;
	sqrt.rn.f32 	%f53, %f28;
	fma.rn.f32 	%f208, %f15, %f24, %f3;
	sub.f32 	%f209, %f208, %f12;
	div.rn.f32 	%f210, %f209, %f9;
	fma.rn.f32 	%f211, %f15, %f25, %f3;
	sub.f32 	%f212, %f211, %f12;
	div.rn.f32 	%f213, %f212, %f9;
	setp.gt.f32 	%p93, %f210, %f213;
	selp.f32 	%f214, %f213, %f210, %p93;
	selp.f32 	%f215, %f210, %f213, %p93;
	cvt.rmi.f32.f32 	%f216, %f214;
	cvt.rzi.s32.f32 	%r70, %f216;
	cvt.rpi.f32.f32 	%f217, %f215;
	cvt.rzi.s32.f32 	%r71, %f217;
	min.s32 	%r72, %r71, %r3;
	sub.f32 	%f218, %f3, %f12;
	div.rn.f32 	%f219, %f218, %f9;
	sub.f32 	%f220, %f6, %f12;
	div.rn.f32 	%f221, %f220, %f9;
	setp.gt.f32 	%p94, %f219, %f221;
	selp.f32 	%f222, %f221, %f219, %p94;
	selp.f32 	%f223, %f219, %f221, %p94;
	cvt.rmi.f32.f32 	%f224, %f222;
	cvt.rzi.s32.f32 	%r73, %f224;
	max.s32 	%r74, %r70, %r73;
	max.s32 	%r92, %r74, 0;
	cvt.rpi.f32.f32 	%f225, %f223;
	cvt.rzi.s32.f32 	%r75, %f225;
	min.s32 	%r28, %r72, %r75;
	setp.ge.s32 	%p95, %r92, %r28;
	@%p95 bra 	$L__BB1_47;
	sub.s32 	%r91, %r92, %r28;
	div.rn.f32 	%f54, %f9, %f53;
$L__BB1_35:
	cvt.rn.f32.u32 	%f227, %r92;
	fma.rn.f32 	%f228, %f9, %f227, %f12;
	sub.f32 	%f229, %f228, %f3;
	mul.f32 	%f230, %f13, %f229;
	div.rn.f32 	%f231, %f230, %f15;
	add.f32 	%f232, %f1, %f231;
	mul.f32 	%f233, %f14, %f229;
	div.rn.f32 	%f234, %f233, %f15;
	add.f32 	%f235, %f2, %f234;
	sub.f32 	%f236, %f232, %f10;
	div.rn.f32 	%f237, %f236, %f7;
	cvt.rmi.f32.f32 	%f238, %f237;
	cvt.rzi.s32.f32 	%r76, %f238;
	add.s32 	%r33, %r76, 1;
	sub.f32 	%f239, %f235, %f11;
	div.rn.f32 	%f240, %f239, %f8;
	cvt.rmi.f32.f32 	%f241, %f240;
	cvt.rzi.s32.f32 	%r77, %f241;
	add.s32 	%r35, %r77, 1;
	cvt.rn.f32.s32 	%f242, %r76;
	fma.rn.f32 	%f243, %f7, %f242, %f10;
	sub.f32 	%f244, %f232, %f243;
	div.rn.f32 	%f55, %f244, %f7;
	cvt.rn.f32.s32 	%f245, %r77;
	fma.rn.f32 	%f246, %f8, %f245, %f11;
	sub.f32 	%f247, %f235, %f246;
	div.rn.f32 	%f56, %f247, %f8;
	setp.gt.s32 	%p96, %r76, -1;
	setp.lt.s32 	%p97, %r76, %r1;
	and.pred  	%p9, %p96, %p97;
	not.pred 	%p98, %p9;
	setp.lt.s32 	%p99, %r77, 0;
	or.pred  	%p100, %p98, %p99;
	setp.ge.s32 	%p101, %r77, %r2;
	mov.f32 	%f276, 0f00000000;
	or.pred  	%p102, %p100, %p101;
	@%p102 bra 	$L__BB1_37;
	mad.lo.s32 	%r78, %r76, %r2, %r77;
	mad.lo.s32 	%r79, %r78, %r3, %r92;
	mul.wide.s32 	%rd30, %r79, 4;
	add.s64 	%rd31, %rd1, %rd30;
	ld.global.f32 	%f248, [%rd31];
	mov.f32 	%f249, 0f3F800000;
	sub.f32 	%f250, %f249, %f55;
	mul.f32 	%f251, %f250, %f248;
	sub.f32 	%f252, %f249, %f56;
	fma.rn.f32 	%f276, %f252, %f251, 0f00000000;
$L__BB1_37:
	setp.gt.s32 	%p105, %r76, -2;
	setp.lt.s32 	%p106, %r33, %r1;
	and.pred  	%p10, %p105, %p106;
	not.pred 	%p107, %p10;
	or.pred  	%p108, %p107, %p99;
	or.pred  	%p109, %p108, %p101;
	@%p109 bra 	$L__BB1_39;
	mad.lo.s32 	%r80, %r33, %r2, %r77;
	mad.lo.s32 	%r81, %r80, %r3, %r92;
	mul.wide.s32 	%rd32, %r81, 4;
	add.s64 	%rd33, %rd1, %rd32;
	ld.global.f32 	%f253, [%rd33];
	mul.f32 	%f254, %f55, %f253;
	mov.f32 	%f255, 0f3F800000;
	sub.f32 	%f256, %f255, %f56;
	fma.rn.f32 	%f276, %f256, %f254, %f276;
$L__BB1_39:
	@%p98 bra 	$L__BB1_42;
	setp.lt.s32 	%p111, %r77, -1;
	setp.ge.s32 	%p112, %r35, %r2;
	or.pred  	%p113, %p111, %p112;
	@%p113 bra 	$L__BB1_42;
	mad.lo.s32 	%r82, %r76, %r2, %r35;
	mad.lo.s32 	%r83, %r82, %r3, %r92;
	mul.wide.s32 	%rd34, %r83, 4;
	add.s64 	%rd35, %rd1, %rd34;
	ld.global.f32 	%f257, [%rd35];
	mov.f32 	%f258, 0f3F800000;
	sub.f32 	%f259, %f258, %f55;
	mul.f32 	%f260, %f259, %f257;
	fma.rn.f32 	%f276, %f56, %f260, %f276;
$L__BB1_42:
	setp.lt.s32 	%p114, %r77, -1;
	or.pred  	%p116, %p107, %p114;
	setp.ge.s32 	%p117, %r35, %r2;
	or.pred  	%p118, %p116, %p117;
	@%p118 bra 	$L__BB1_44;
	mad.lo.s32 	%r84, %r33, %r2, %r35;
	mad.lo.s32 	%r85, %r84, %r3, %r92;
	mul.wide.s32 	%rd36, %r85, 4;
	add.s64 	%rd37, %rd1, %rd36;
	ld.global.f32 	%f261, [%rd37];
	mul.f32 	%f262, %f55, %f261;
	fma.rn.f32 	%f276, %f56, %f262, %f276;
$L__BB1_44:
	setp.eq.f32 	%p119, %f276, 0f00000000;
	@%p119 bra 	$L__BB1_46;
	ld.global.f32 	%f263, [%rd3];
	fma.rn.f32 	%f264, %f54, %f276, %f263;
	st.global.f32 	[%rd3], %f264;
$L__BB1_46:
	add.s32 	%r92, %r92, 1;
	add.s32 	%r91, %r91, 1;
	setp.ne.s32 	%p120, %r91, 0;
	@%p120 bra 	$L__BB1_35;
$L__BB1_47:
	ret;

}
	// .globl	joseph3d_back_tof_sino_cuda_kernel
.visible .entry joseph3d_back_tof_sino_cuda_kernel(
	.param .u64 .ptr .align 1 joseph3d_back_tof_sino_cuda_kernel_param_0,
	.param .u64 .ptr .align 1 joseph3d_back_tof_sino_cuda_kernel_param_1,
	.param .u64 .ptr .align 1 joseph3d_back_tof_sino_cuda_kernel_param_2,
	.param .u64 .ptr .align 1 joseph3d_back_tof_sino_cuda_kernel_param_3,
	.param .u64 .ptr .align 1 joseph3d_back_tof_sino_cuda_kernel_param_4,
	.param .u64 .ptr .align 1 joseph3d_back_tof_sino_cuda_kernel_param_5,
	.param .u64 joseph3d_back_tof_sino_cuda_kernel_param_6,
	.param .u64 .ptr .align 1 joseph3d_back_tof_sino_cuda_kernel_param_7,
	.param .u16 joseph3d_back_tof_sino_cuda_kernel_param_8,
	.param .f32 joseph3d_back_tof_sino_cuda_kernel_param_9,
	.param .u64 .ptr .align 1 joseph3d_back_tof_sino_cuda_kernel_param_10,
	.param .u64 .ptr .align 1 joseph3d_back_tof_sino_cuda_kernel_param_11,
	.param .f32 joseph3d_back_tof_sino_cuda_kernel_param_12,
	.param .u8 joseph3d_back_tof_sino_cuda_kernel_param_13,
	.param .u8 joseph3d_back_tof_sino_cuda_kernel_param_14
)
{
	.reg .pred 	%p<227>;
	.reg .b16 	%rs<7>;
	.reg .b32 	%r<216>;
	.reg .b32 	%f<1149>;
	.reg .b64 	%rd<101>;

	ld.param.u64 	%rd24, [joseph3d_back_tof_sino_cuda_kernel_param_0];
	ld.param.u64 	%rd25, [joseph3d_back_tof_sino_cuda_kernel_param_1];
	ld.param.u64 	%rd28, [joseph3d_back_tof_sino_cuda_kernel_param_2];
	ld.param.u64 	%rd26, [joseph3d_back_tof_sino_cuda_kernel_param_3];
	ld.param.u64 	%rd27, [joseph3d_back_tof_sino_cuda_kernel_param_4];
	ld.param.u64 	%rd29, [joseph3d_back_tof_sino_cuda_kernel_param_5];
	ld.param.u64 	%rd30, [joseph3d_back_tof_sino_cuda_kernel_param_6];
	ld.param.u64 	%rd31, [joseph3d_back_tof_sino_cuda_kernel_param_7];
	ld.param.u16 	%rs2, [joseph3d_back_tof_sino_cuda_kernel_param_8];
	ld.param.f32 	%f170, [joseph3d_back_tof_sino_cuda_kernel_param_9];
	ld.param.u64 	%rd32, [joseph3d_back_tof_sino_cuda_kernel_param_10];
	ld.param.u64 	%rd33, [joseph3d_back_tof_sino_cuda_kernel_param_11];
	ld.param.f32 	%f171, [joseph3d_back_tof_sino_cuda_kernel_param_12];
	ld.param.u8 	%rs3, [joseph3d_back_tof_sino_cuda_kernel_param_13];
	ld.param.u8 	%rs4, [joseph3d_back_tof_sino_cuda_kernel_param_14];
	cvta.to.global.u64 	%rd1, %rd28;
	cvta.to.global.u64 	%rd2, %rd29;
	cvta.to.global.u64 	%rd3, %rd33;
	cvta.to.global.u64 	%rd4, %rd32;
	cvta.to.global.u64 	%rd34, %rd31;
	mov.u32 	%r47, %ntid.x;
	mov.u32 	%r48, %ctaid.x;
	mov.u32 	%r49, %tid.x;
	mad.lo.s32 	%r50, %r47, %r48, %r49;
	cvt.u64.u32 	%rd5, %r50;
	ld.global.u32 	%r1, [%rd34];
	ld.global.u32 	%r2, [%rd34+4];
	ld.global.u32 	%r3, [%rd34+8];
	shr.u16 	%rs5, %rs2, 15;
	add.s16 	%rs6, %rs2, %rs5;
	shr.s16 	%rs1, %rs6, 1;
	cvt.s32.s16 	%r4, %rs1;
	setp.le.s64 	%p17, %rd30, %rd5;
	@%p17 bra 	$L__BB2_118;
	setp.ne.s16 	%p18, %rs3, 1;
	@%p18 bra 	$L__BB2_3;
	shl.b64 	%rd35, %rd5, 2;
	add.s64 	%rd36, %rd4, %rd35;
	ld.global.f32 	%f1132, [%rd36];
	bra.uni 	$L__BB2_4;
$L__BB2_3:
	ld.global.f32 	%f1132, [%rd4];
$L__BB2_4:
	setp.ne.s16 	%p19, %rs4, 1;
	@%p19 bra 	$L__BB2_6;
	shl.b64 	%rd37, %rd5, 2;
	add.s64 	%rd38, %rd3, %rd37;
	ld.global.f32 	%f1133, [%rd38];
	bra.uni 	$L__BB2_7;
$L__BB2_6:
	ld.global.f32 	%f1133, [%rd3];
$L__BB2_7:
	cvta.to.global.u64 	%rd39, %rd26;
	cvta.to.global.u64 	%rd40, %rd27;
	mul.lo.s64 	%rd41, %rd5, 12;
	cvta.to.global.u64 	%rd42, %rd24;
	add.s64 	%rd43, %rd42, %rd41;
	ld.global.f32 	%f7, [%rd43];
	ld.global.f32 	%f8, [%rd43+4];
	ld.global.f32 	%f9, [%rd43+8];
	cvta.to.global.u64 	%rd44, %rd25;
	add.s64 	%rd45, %rd44, %rd41;
	ld.global.f32 	%f10, [%rd45];
	ld.global.f32 	%f11, [%rd45+4];
	ld.global.f32 	%f12, [%rd45+8];
	ld.global.f32 	%f13, [%rd40];
	ld.global.f32 	%f14, [%rd40+4];
	ld.global.f32 	%f15, [%rd40+8];
	ld.global.f32 	%f16, [%rd39];
	ld.global.f32 	%f17, [%rd39+4];
	ld.global.f32 	%f18, [%rd39+8];
	sub.f32 	%f19, %f10, %f7;
	sub.f32 	%f20, %f11, %f8;
	sub.f32 	%f21, %f12, %f9;
	sub.f32 	%f172, %f16, %f13;
	sub.f32 	%f173, %f17, %f14;
	sub.f32 	%f174, %f18, %f15;
	cvt.rn.f32.s32 	%f175, %r1;
	fma.rn.f32 	%f176, %f13, %f175, %f16;
	cvt.rn.f32.s32 	%f177, %r2;
	fma.rn.f32 	%f178, %f14, %f177, %f17;
	cvt.rn.f32.s32 	%f179, %r3;
	fma.rn.f32 	%f180, %f15, %f179, %f18;
	rcp.rn.f32 	%f181, %f19;
	rcp.rn.f32 	%f182, %f20;
	rcp.rn.f32 	%f183, %f21;
	setp.ltu.f32 	%p21, %f181, 0f00000000;
	selp.f32 	%f184, %f176, %f172, %p21;
	selp.f32 	%f185, %f172, %f176, %p21;
	sub.f32 	%f186, %f184, %f7;
	mul.f32 	%f22, %f181, %f186;
	sub.f32 	%f187, %f185, %f7;
	mul.f32 	%f23, %f181, %f187;
	setp.ltu.f32 	%p22, %f182, 0f00000000;
	selp.f32 	%f188, %f178, %f173, %p22;
	selp.f32 	%f189, %f173, %f178, %p22;
	sub.f32 	%f190, %f189, %f8;
	mul.f32 	%f24, %f182, %f190;
	sub.f32 	%f191, %f188, %f8;
	mul.f32 	%f25, %f182, %f191;
	setp.gt.f32 	%p23, %f25, %f22;
	selp.f32 	%f26, %f25, %f22, %p23;
	setp.lt.f32 	%p24, %f24, %f23;
	selp.f32 	%f27, %f24, %f23, %p24;
	setp.ltu.f32 	%p25, %f183, 0f00000000;
	selp.f32 	%f192, %f180, %f174, %p25;
	selp.f32 	%f193, %f174, %f180, %p25;
	sub.f32 	%f194, %f193, %f9;
	mul.f32 	%f28, %f183, %f194;
	sub.f32 	%f195, %f192, %f9;
	mul.f32 	%f29, %f183, %f195;
	setp.gt.f32 	%p26, %f26, %f28;
	mov.pred 	%p226, 0;
	@%p26 bra 	$L__BB2_9;
	setp.leu.f32 	%p27, %f25, %f23;
	setp.leu.f32 	%p28, %f22, %f24;
	setp.leu.f32 	%p29, %f29, %f27;
	and.pred  	%p30, %p29, %p28;
	and.pred  	%p226, %p30, %p27;
$L__BB2_9:
	setp.gt.f32 	%p31, %f29, %f26;
	selp.f32 	%f30, %f29, %f26, %p31;
	setp.lt.f32 	%p32, %f28, %f27;
	selp.f32 	%f31, %f28, %f27, %p32;
	not.pred 	%p33, %p226;
	@%p33 bra 	$L__BB2_118;
	mul.f32 	%f196, %f19, %f19;
	mul.f32 	%f197, %f20, %f20;
	mul.f32 	%f198, %f21, %f21;
	add.f32 	%f199, %f196, %f197;
	add.f32 	%f200, %f199, %f198;
	div.rn.f32 	%f32, %f196, %f200;
	div.rn.f32 	%f33, %f197, %f200;
	div.rn.f32 	%f34, %f198, %f200;
	setp.ge.f32 	%p34, %f33, %f32;
	setp.ge.f32 	%p35, %f33, %f34;
	and.pred  	%p3, %p34, %p35;
	setp.ltu.f32 	%p36, %f34, %f32;
	setp.ltu.f32 	%p37, %f34, %f33;
	or.pred  	%p4, %p36, %p37;
	sqrt.rn.f32 	%f201, %f200;
	div.rn.f32 	%f35, %f19, %f201;
	div.rn.f32 	%f36, %f20, %f201;
	div.rn.f32 	%f37, %f21, %f201;
	add.f32 	%f202, %f7, %f10;
	mul.f32 	%f38, %f202, 0f3F000000;
	add.f32 	%f203, %f8, %f11;
	mul.f32 	%f39, %f203, 0f3F000000;
	add.f32 	%f204, %f9, %f12;
	mul.f32 	%f40, %f204, 0f3F000000;
	not.pred 	%p38, %p3;
	and.pred  	%p39, %p4, %p38;
	not.pred 	%p40, %p39;
	@%p40 bra 	$L__BB2_46;
	sqrt.rn.f32 	%f205, %f32;
	div.rn.f32 	%f41, %f13, %f205;
	fma.rn.f32 	%f206, %f19, %f30, %f7;
	sub.f32 	%f207, %f206, %f16;
	div.rn.f32 	%f208, %f207, %f13;
	fma.rn.f32 	%f209, %f19, %f31, %f7;
	sub.f32 	%f210, %f209, %f16;
	div.rn.f32 	%f211, %f210, %f13;
	setp.gt.f32 	%p41, %f208, %f211;
	selp.f32 	%f212, %f211, %f208, %p41;
	selp.f32 	%f213, %f208, %f211, %p41;
	cvt.rmi.f32.f32 	%f214, %f212;
	cvt.rzi.s32.f32 	%r51, %f214;
	cvt.rpi.f32.f32 	%f215, %f213;
	cvt.rzi.s32.f32 	%r52, %f215;
	min.s32 	%r53, %r52, %r1;
	sub.f32 	%f216, %f7, %f16;
	div.rn.f32 	%f217, %f216, %f13;
	sub.f32 	%f218, %f10, %f16;
	div.rn.f32 	%f219, %f218, %f13;
	setp.gt.f32 	%p42, %f217, %f219;
	selp.f32 	%f220, %f219, %f217, %p42;
	selp.f32 	%f221, %f217, %f219, %p42;
	cvt.rmi.f32.f32 	%f222, %f220;
	cvt.rzi.s32.f32 	%r54, %f222;
	max.s32 	%r55, %r51, %r54;
	max.s32 	%r208, %r55, 0;
	cvt.rpi.f32.f32 	%f223, %f221;
	cvt.rzi.s32.f32 	%r56, %f223;
	min.s32 	%r6, %r53, %r56;
	setp.ge.s32 	%p43, %r208, %r6;
	@%p43 bra 	$L__BB2_46;
	mul.f32 	%f42, %f171, %f1132;
	cvt.s64.s16 	%rd46, %rs2;
	cvt.s64.s16 	%rd47, %rs1;
	mad.lo.s64 	%rd6, %rd46, %rd5, %rd47;
	mul.f32 	%f43, %f170, 0f3F000000;
	mul.f32 	%f44, %f1132, 0f3FB504F3;
	neg.s32 	%r59, %r4;
$L__BB2_13:
	cvt.rn.f32.u32 	%f224, %r208;
	fma.rn.f32 	%f45, %f13, %f224, %f16;
	sub.f32 	%f225, %f45, %f7;
	mul.f32 	%f226, %f20, %f225;
	div.rn.f32 	%f227, %f226, %f19;
	add.f32 	%f46, %f8, %f227;
	mul.f32 	%f228, %f21, %f225;
	div.rn.f32 	%f229, %f228, %f19;
	add.f32 	%f47, %f9, %f229;
	sub.f32 	%f230, %f46, %f17;
	div.rn.f32 	%f231, %f230, %f14;
	cvt.rmi.f32.f32 	%f232, %f231;
	cvt.rzi.s32.f32 	%r8, %f232;
	sub.f32 	%f233, %f47, %f18;
	div.rn.f32 	%f234, %f233, %f15;
	cvt.rmi.f32.f32 	%f235, %f234;
	cvt.rzi.s32.f32 	%r9, %f235;
	cvt.rn.f32.s32 	%f236, %r8;
	fma.rn.f32 	%f237, %f14, %f236, %f17;
	sub.f32 	%f238, %f46, %f237;
	div.rn.f32 	%f48, %f238, %f14;
	cvt.rn.f32.s32 	%f239, %r9;
	fma.rn.f32 	%f240, %f15, %f239, %f18;
	sub.f32 	%f241, %f47, %f240;
	div.rn.f32 	%f49, %f241, %f15;
	sub.f32 	%f242, %f45, %f38;
	sub.f32 	%f243, %f46, %f39;
	mul.f32 	%f244, %f36, %f243;
	fma.rn.f32 	%f245, %f35, %f242, %f244;
	sub.f32 	%f246, %f47, %f40;
	fma.rn.f32 	%f247, %f37, %f246, %f245;
	sub.f32 	%f248, %f247, %f1133;
	add.f32 	%f249, %f42, %f248;
	div.rn.f32 	%f250, %f249, %f170;
	sub.f32 	%f251, %f248, %f42;
	div.rn.f32 	%f252, %f251, %f170;
	setp.gtu.f32 	%p44, %f250, %f252;
	selp.f32 	%f253, %f250, %f252, %p44;
	selp.f32 	%f254, %f252, %f250, %p44;
	cvt.rmi.f32.f32 	%f255, %f254;
	cvt.rzi.s32.f32 	%r57, %f255;
	cvt.rpi.f32.f32 	%f256, %f253;
	cvt.rzi.s32.f32 	%r58, %f256;
	max.s32 	%r60, %r57, %r59;
	max.s32 	%r10, %r58, %r59;
	min.s32 	%r209, %r60, %r4;
	setp.lt.s32 	%p45, %r10, %r209;
	@%p45 bra 	$L__BB2_45;
	add.s32 	%r61, %r9, 1;
	add.s32 	%r62, %r8, 1;
	setp.gt.s32 	%p46, %r8, -1;
	setp.lt.s32 	%p47, %r8, %r2;
	and.pred  	%p48, %p46, %p47;
	setp.gt.s32 	%p49, %r9, -1;
	and.pred  	%p50, %p48, %p49;
	setp.lt.s32 	%p51, %r9, %r3;
	and.pred  	%p5, %p50, %p51;
	mul.lo.s32 	%r63, %r3, %r2;
	mul.lo.s32 	%r64, %r63, %r208;
	cvt.s64.s32 	%rd48, %r64;
	mul.lo.s32 	%r65, %r8, %r3;
	cvt.s64.s32 	%rd49, %r65;
	cvt.s64.s32 	%rd50, %r9;
	add.s64 	%rd51, %rd50, %rd48;
	add.s64 	%rd52, %rd51, %rd49;
	shl.b64 	%rd53, %rd52, 2;
	add.s64 	%rd7, %rd1, %rd53;
	mov.f32 	%f257, 0f3F800000;
	sub.f32 	%f50, %f257, %f48;
	sub.f32 	%f51, %f257, %f49;
	setp.gt.s32 	%p52, %r8, -2;
	setp.lt.s32 	%p53, %r62, %r2;
	and.pred  	%p54, %p52, %p53;
	and.pred  	%p55, %p54, %p49;
	and.pred  	%p6, %p55, %p51;
	add.s32 	%r66, %r65, %r3;
	cvt.s64.s32 	%rd54, %r66;
	add.s64 	%rd55, %rd51, %rd54;
	shl.b64 	%rd56, %rd55, 2;
	add.s64 	%rd8, %rd1, %rd56;
	setp.gt.s32 	%p56, %r9, -2;
	and.pred  	%p57, %p48, %p56;
	setp.lt.s32 	%p58, %r61, %r3;
	and.pred  	%p7, %p57, %p58;
	add.s64 	%rd57, %rd49, %rd48;
	add.s64 	%rd58, %rd57, %rd50;
	shl.b64 	%rd59, %rd58, 2;
	add.s64 	%rd9, %rd1, %rd59;
	and.pred  	%p59, %p54, %p56;
	and.pred  	%p8, %p59, %p58;
	min.s32 	%r67, %r10, %r4;
	max.s32 	%r12, %r209, %r67;
	not.pred 	%p96, %p5;
	not.pred 	%p97, %p6;
	not.pred 	%p98, %p7;
	not.pred 	%p99, %p8;
$L__BB2_15:
	mov.u32 	%r13, %r209;
	cvt.rn.f32.s32 	%f258, %r13;
	mul.f32 	%f52, %f170, %f258;
	sub.f32 	%f259, %f52, %f42;
	fma.rn.f32 	%f260, %f35, %f259, %f38;
	sub.f32 	%f261, %f260, %f16;
	div.rn.f32 	%f262, %f261, %f13;
	add.f32 	%f263, %f42, %f52;
	fma.rn.f32 	%f264, %f35, %f263, %f38;
	sub.f32 	%f265, %f264, %f16;
	div.rn.f32 	%f266, %f265, %f13;
	setp.gt.f32 	%p60, %f262, %f266;
	selp.f32 	%f267, %f266, %f262, %p60;
	selp.f32 	%f268, %f262, %f266, %p60;
	cvt.rmi.f32.f32 	%f269, %f267;
	cvt.rzi.s32.f32 	%r68, %f269;
	cvt.rpi.f32.f32 	%f270, %f268;
	cvt.rzi.s32.f32 	%r69, %f270;
	setp.lt.s32 	%p61, %r208, %r68;
	setp.ge.s32 	%p62, %r208, %r69;
	or.pred  	%p63, %p61, %p62;
	@%p63 bra 	$L__BB2_44;
	cvt.s64.s32 	%rd60, %r13;
	add.s64 	%rd61, %rd6, %rd60;
	shl.b64 	%rd62, %rd61, 2;
	add.s64 	%rd11, %rd2, %rd62;
	ld.global.f32 	%f53, [%rd11];
	setp.eq.f32 	%p64, %f53, 0f00000000;
	@%p64 bra 	$L__BB2_44;
	add.f32 	%f54, %f1133, %f52;
	fma.rn.f32 	%f272, %f35, %f54, %f38;
	sub.f32 	%f55, %f272, %f45;
	abs.f32 	%f56, %f55;
	setp.eq.f32 	%p65, %f55, 0f3F800000;
	mov.f32 	%f1134, 0f3F800000;
	@%p65 bra 	$L__BB2_22;
	setp.num.f32 	%p66, %f56, %f56;
	@%p66 bra 	$L__BB2_20;
	mov.f32 	%f328, 0f40000000;
	add.rn.f32 	%f1134, %f55, %f328;
	bra.uni 	$L__BB2_22;
$L__BB2_20:
	setp.lt.f32 	%p67, %f56, 0f00800000;
	mul.f32 	%f273, %f56, 0f4B800000;
	selp.f32 	%f274, %f273, %f56, %p67;
	mov.b32 	%r71, %f274;
	add.s32 	%r72, %r71, -1060439283;
	and.b32  	%r73, %r72, -8388608;
	sub.s32 	%r74, %r71, %r73;
	mov.b32 	%f275, %r74;
	cvt.rn.f32.s32 	%f276, %r73;
	selp.f32 	%f277, 0fC1C00000, 0f00000000, %p67;
	fma.rn.f32 	%f278, %f276, 0f34000000, %f277;
	add.f32 	%f279, %f275, 0fBF800000;
	add.f32 	%f280, %f275, 0f3F800000;
	rcp.approx.ftz.f32 	%f281, %f280;
	add.f32 	%f282, %f279, %f279;
	mul.f32 	%f283, %f282, %f281;
	mul.f32 	%f284, %f283, %f283;
	neg.f32 	%f285, %f283;
	sub.f32 	%f286, %f279, %f283;
	add.f32 	%f287, %f286, %f286;
	fma.rn.f32 	%f288, %f285, %f279, %f287;
	mul.rn.f32 	%f289, %f281, %f288;
	fma.rn.f32 	%f290, %f284, 0f3A2C32E4, 0f3B52E7DB;
	fma.rn.f32 	%f291, %f290, %f284, 0f3C93BB73;
	fma.rn.f32 	%f292, %f291, %f284, 0f3DF6384F;
	mul.rn.f32 	%f293, %f292, %f284;
	fma.rn.f32 	%f294, %f283, 0f3FB8AA3B, %f278;
	mul.f32 	%f295, %f293, 0f40400000;
	sub.f32 	%f296, %f278, %f294;
	fma.rn.f32 	%f297, %f283, 0f3FB8AA3B, %f296;
	fma.rn.f32 	%f298, %f289, 0f3FB8AA3B, %f297;
	fma.rn.f32 	%f299, %f283, 0f32A55E34, %f298;
	fma.rn.f32 	%f300, %f295, %f289, %f299;
	fma.rn.f32 	%f301, %f293, %f283, %f300;
	add.rn.f32 	%f302, %f294, %f301;
	mov.f32 	%f303, 0f40000000;
	mul.rn.f32 	%f304, %f302, %f303;
	cvt.rni.f32.f32 	%f305, %f304;
	sub.f32 	%f306, %f304, %f305;
	neg.f32 	%f307, %f304;
	fma.rn.f32 	%f308, %f302, 0f40000000, %f307;
	neg.f32 	%f309, %f294;
	add.rn.f32 	%f310, %f302, %f309;
	neg.f32 	%f311, %f310;
	add.rn.f32 	%f312, %f301, %f311;
	fma.rn.f32 	%f313, %f312, 0f40000000, %f308;
	add.f32 	%f314, %f306, %f313;
	setp.gt.f32 	%p68, %f305, 0f00000000;
	selp.b32 	%r75, 0, -2097152000, %p68;
	setp.neu.f32 	%p69, %f55, 0f00000000;
	setp.neu.f32 	%p70, %f56, 0f7F800000;
	setp.lt.f32 	%p71, %f304, 0f00000000;
	selp.f32 	%f315, 0f00000000, 0f7F800000, %p71;
	abs.f32 	%f316, %f304;
	setp.gt.f32 	%p72, %f316, 0f43180000;
	cvt.rzi.s32.f32 	%r76, %f305;
	shl.b32 	%r77, %r76, 23;
	sub.s32 	%r78, %r77, %r75;
	mov.b32 	%f317, %r78;
	add.s32 	%r79, %r75, 2130706432;
	mov.b32 	%f318, %r79;
	fma.rn.f32 	%f319, %f314, 0f391FCB8E, 0f3AAF85ED;
	fma.rn.f32 	%f320, %f319, %f314, 0f3C1D9856;
	fma.rn.f32 	%f321, %f320, %f314, 0f3D6357BB;
	fma.rn.f32 	%f322, %f321, %f314, 0f3E75FDEC;
	fma.rn.f32 	%f323, %f322, %f314, 0f3F317218;
	fma.rn.f32 	%f324, %f323, %f314, 0f3F800000;
	mul.f32 	%f325, %f324, %f318;
	mul.f32 	%f326, %f325, %f317;
	selp.f32 	%f1134, %f315, %f326, %p72;
	and.pred  	%p73, %p69, %p70;
	@%p73 bra 	$L__BB2_22;
	add.f32 	%f327, %f55, %f55;
	mov.b32 	%r80, %f327;
	and.b32  	%r81, %r80, 2147483647;
	mov.b32 	%f1134, %r81;
$L__BB2_22:
	fma.rn.f32 	%f330, %f36, %f54, %f39;
	sub.f32 	%f61, %f330, %f46;
	abs.f32 	%f62, %f61;
	setp.eq.f32 	%p74, %f61, 0f3F800000;
	mov.f32 	%f1135, 0f3F800000;
	@%p74 bra 	$L__BB2_27;
	setp.num.f32 	%p75, %f62, %f62;
	@%p75 bra 	$L__BB2_25;
	mov.f32 	%f386, 0f40000000;
	add.rn.f32 	%f1135, %f61, %f386;
	bra.uni 	$L__BB2_27;
$L__BB2_25:
	setp.lt.f32 	%p76, %f62, 0f00800000;
	mul.f32 	%f331, %f62, 0f4B800000;
	selp.f32 	%f332, %f331, %f62, %p76;
	mov.b32 	%r82, %f332;
	add.s32 	%r83, %r82, -1060439283;
	and.b32  	%r84, %r83, -8388608;
	sub.s32 	%r85, %r82, %r84;
	mov.b32 	%f333, %r85;
	cvt.rn.f32.s32 	%f334, %r84;
	selp.f32 	%f335, 0fC1C00000, 0f00000000, %p76;
	fma.rn.f32 	%f336, %f334, 0f34000000, %f335;
	add.f32 	%f337, %f333, 0fBF800000;
	add.f32 	%f338, %f333, 0f3F800000;
	rcp.approx.ftz.f32 	%f339, %f338;
	add.f32 	%f340, %f337, %f337;
	mul.f32 	%f341, %f340, %f339;
	mul.f32 	%f342, %f341, %f341;
	neg.f32 	%f343, %f341;
	sub.f32 	%f344, %f337, %f341;
	add.f32 	%f345, %f344, %f344;
	fma.rn.f32 	%f346, %f343, %f337, %f345;
	mul.rn.f32 	%f347, %f339, %f346;
	fma.rn.f32 	%f348, %f342, 0f3A2C32E4, 0f3B52E7DB;
	fma.rn.f32 	%f349, %f348, %f342, 0f3C93BB73;
	fma.rn.f32 	%f350, %f349, %f342, 0f3DF6384F;
	mul.rn.f32 	%f351, %f350, %f342;
	fma.rn.f32 	%f352, %f341, 0f3FB8AA3B, %f336;
	mul.f32 	%f353, %f351, 0f40400000;
	sub.f32 	%f354, %f336, %f352;
	fma.rn.f32 	%f355, %f341, 0f3FB8AA3B, %f354;
	fma.rn.f32 	%f356, %f347, 0f3FB8AA3B, %f355;
	fma.rn.f32 	%f357, %f341, 0f32A55E34, %f356;
	fma.rn.f32 	%f358, %f353, %f347, %f357;
	fma.rn.f32 	%f359, %f351, %f341, %f358;
	add.rn.f32 	%f360, %f352, %f359;
	mov.f32 	%f361, 0f40000000;
	mul.rn.f32 	%f362, %f360, %f361;
	cvt.rni.f32.f32 	%f363, %f362;
	sub.f32 	%f364, %f362, %f363;
	neg.f32 	%f365, %f362;
	fma.rn.f32 	%f366, %f360, 0f40000000, %f365;
	neg.f32 	%f367, %f352;
	add.rn.f32 	%f368, %f360, %f367;
	neg.f32 	%f369, %f368;
	add.rn.f32 	%f370, %f359, %f369;
	fma.rn.f32 	%f371, %f370, 0f40000000, %f366;
	add.f32 	%f372, %f364, %f371;
	setp.gt.f32 	%p77, %f363, 0f00000000;
	selp.b32 	%r86, 0, -2097152000, %p77;
	setp.neu.f32 	%p78, %f61, 0f00000000;
	setp.neu.f32 	%p79, %f62, 0f7F800000;
	setp.lt.f32 	%p80, %f362, 0f00000000;
	selp.f32 	%f373, 0f00000000, 0f7F800000, %p80;
	abs.f32 	%f374, %f362;
	setp.gt.f32 	%p81, %f374, 0f43180000;
	cvt.rzi.s32.f32 	%r87, %f363;
	shl.b32 	%r88, %r87, 23;
	sub.s32 	%r89, %r88, %r86;
	mov.b32 	%f375, %r89;
	add.s32 	%r90, %r86, 2130706432;
	mov.b32 	%f376, %r90;
	fma.rn.f32 	%f377, %f372, 0f391FCB8E, 0f3AAF85ED;
	fma.rn.f32 	%f378, %f377, %f372, 0f3C1D9856;
	fma.rn.f32 	%f379, %f378, %f372, 0f3D6357BB;
	fma.rn.f32 	%f380, %f379, %f372, 0f3E75FDEC;
	fma.rn.f32 	%f381, %f380, %f372, 0f3F317218;
	fma.rn.f32 	%f382, %f381, %f372, 0f3F800000;
	mul.f32 	%f383, %f382, %f376;
	mul.f32 	%f384, %f383, %f375;
	selp.f32 	%f1135, %f373, %f384, %p81;
	and.pred  	%p82, %p78, %p79;
	@%p82 bra 	$L__BB2_27;
	add.f32 	%f385, %f61, %f61;
	mov.b32 	%r91, %f385;
	and.b32  	%r92, %r91, 2147483647;
	mov.b32 	%f1135, %r92;
$L__BB2_27:
	add.f32 	%f67, %f1134, %f1135;
	fma.rn.f32 	%f388, %f37, %f54, %f40;
	sub.f32 	%f68, %f388, %f47;
	abs.f32 	%f69, %f68;
	setp.eq.f32 	%p83, %f68, 0f3F800000;
	mov.f32 	%f1136, 0f3F800000;
	@%p83 bra 	$L__BB2_32;
	setp.num.f32 	%p84, %f69, %f69;
	@%p84 bra 	$L__BB2_30;
	mov.f32 	%f444, 0f40000000;
	add.rn.f32 	%f1136, %f68, %f444;
	bra.uni 	$L__BB2_32;
$L__BB2_30:
	setp.lt.f32 	%p85, %f69, 0f00800000;
	mul.f32 	%f389, %f69, 0f4B800000;
	selp.f32 	%f390, %f389, %f69, %p85;
	mov.b32 	%r93, %f390;
	add.s32 	%r94, %r93, -1060439283;
	and.b32  	%r95, %r94, -8388608;
	sub.s32 	%r96, %r93, %r95;
	mov.b32 	%f391, %r96;
	cvt.rn.f32.s32 	%f392, %r95;
	selp.f32 	%f393, 0fC1C00000, 0f00000000, %p85;
	fma.rn.f32 	%f394, %f392, 0f34000000, %f393;
	add.f32 	%f395, %f391, 0fBF800000;
	add.f32 	%f396, %f391, 0f3F800000;
	rcp.approx.ftz.f32 	%f397, %f396;
	add.f32 	%f398, %f395, %f395;
	mul.f32 	%f399, %f398, %f397;
	mul.f32 	%f400, %f399, %f399;
	neg.f32 	%f401, %f399;
	sub.f32 	%f402, %f395, %f399;
	add.f32 	%f403, %f402, %f402;
	fma.rn.f32 	%f404, %f401, %f395, %f403;
	mul.rn.f32 	%f405, %f397, %f404;
	fma.rn.f32 	%f406, %f400, 0f3A2C32E4, 0f3B52E7DB;
	fma.rn.f32 	%f407, %f406, %f400, 0f3C93BB73;
	fma.rn.f32 	%f408, %f407, %f400, 0f3DF6384F;
	mul.rn.f32 	%f409, %f408, %f400;
	fma.rn.f32 	%f410, %f399, 0f3FB8AA3B, %f394;
	mul.f32 	%f411, %f409, 0f40400000;
	sub.f32 	%f412, %f394, %f410;
	fma.rn.f32 	%f413, %f399, 0f3FB8AA3B, %f412;
	fma.rn.f32 	%f414, %f405, 0f3FB8AA3B, %f413;
	fma.rn.f32 	%f415, %f399, 0f32A55E34, %f414;
	fma.rn.f32 	%f416, %f411, %f405, %f415;
	fma.rn.f32 	%f417, %f409, %f399, %f416;
	add.rn.f32 	%f418, %f410, %f417;
	mov.f32 	%f419, 0f40000000;
	mul.rn.f32 	%f420, %f418, %f419;
	cvt.rni.f32.f32 	%f421, %f420;
	sub.f32 	%f422, %f420, %f421;
	neg.f32 	%f423, %f420;
	fma.rn.f32 	%f424, %f418, 0f40000000, %f423;
	neg.f32 	%f425, %f410;
	add.rn.f32 	%f426, %f418, %f425;
	neg.f32 	%f427, %f426;
	add.rn.f32 	%f428, %f417, %f427;
	fma.rn.f32 	%f429, %f428, 0f40000000, %f424;
	add.f32 	%f430, %f422, %f429;
	setp.gt.f32 	%p86, %f421, 0f00000000;
	selp.b32 	%r97, 0, -2097152000, %p86;
	setp.neu.f32 	%p87, %f68, 0f00000000;
	setp.neu.f32 	%p88, %f69, 0f7F800000;
	setp.lt.f32 	%p89, %f420, 0f00000000;
	selp.f32 	%f431, 0f00000000, 0f7F800000, %p89;
	abs.f32 	%f432, %f420;
	setp.gt.f32 	%p90, %f432, 0f43180000;
	cvt.rzi.s32.f32 	%r98, %f421;
	shl.b32 	%r99, %r98, 23;
	sub.s32 	%r100, %r99, %r97;
	mov.b32 	%f433, %r100;
	add.s32 	%r101, %r97, 2130706432;
	mov.b32 	%f434, %r101;
	fma.rn.f32 	%f435, %f430, 0f391FCB8E, 0f3AAF85ED;
	fma.rn.f32 	%f436, %f435, %f430, 0f3C1D9856;
	fma.rn.f32 	%f437, %f436, %f430, 0f3D6357BB;
	fma.rn.f32 	%f438, %f437, %f430, 0f3E75FDEC;
	fma.rn.f32 	%f439, %f438, %f430, 0f3F317218;
	fma.rn.f32 	%f440, %f439, %f430, 0f3F800000;
	mul.f32 	%f441, %f440, %f434;
	mul.f32 	%f442, %f441, %f433;
	selp.f32 	%f1136, %f431, %f442, %p90;
	and.pred  	%p91, %p87, %p88;
	@%p91 bra 	$L__BB2_32;
	add.f32 	%f443, %f68, %f68;
	mov.b32 	%r102, %f443;
	and.b32  	%r103, %r102, 2147483647;
	mov.b32 	%f1136, %r103;
$L__BB2_32:
	add.f32 	%f445, %f67, %f1136;
	sqrt.rn.f32 	%f74, %f445;
	add.f32 	%f446, %f43, %f74;
	div.rn.f32 	%f75, %f446, %f44;
	abs.f32 	%f447, %f75;
	setp.ltu.f32 	%p92, %f447, 0f3F8060FE;
	setp.ge.f32 	%p93, %f447, 0f3F8060FE;
	mul.f32 	%f448, %f75, %f75;
	selp.f32 	%f449, %f447, %f448, %p93;
	selp.f32 	%f450, 0f38EB4C3A, 0f38B1E96A, %p93;
	selp.f32 	%f451, 0fBAAE005B, 0fBA574D20, %p93;
	fma.rn.f32 	%f452, %f450, %f449, %f451;
	selp.f32 	%f453, 0f3C09919F, 0f3BAAD5EA, %p93;
	fma.rn.f32 	%f454, %f452, %f449, %f453;
	selp.f32 	%f455, 0fBD24D99A, 0fBCDC1BE7, %p93;
	fma.rn.f32 	%f456, %f454, %f449, %f455;
	selp.f32 	%f457, 0f3E235519, 0f3DE718AF, %p93;
	fma.rn.f32 	%f458, %f456, %f449, %f457;
	selp.f32 	%f459, 0f3F69B4F9, 0fBEC093AC, %p93;
	fma.rn.f32 	%f460, %f458, %f449, %f459;
	selp.f32 	%f461, 0f3F210A14, 0f3E0375D3, %p93;
	fma.rn.f32 	%f462, %f460, %f449, %f461;
	neg.f32 	%f463, %f449;
	selp.f32 	%f464, %f463, %f75, %p93;
	fma.rn.f32 	%f1137, %f462, %f464, %f464;
	@%p92 bra 	$L__BB2_34;
	ex2.approx.ftz.f32 	%f465, %f1137;
	mov.f32 	%f466, 0f3F800000;
	sub.f32 	%f467, %f466, %f465;
	copysign.f32 	%f1137, %f75, %f467;
$L__BB2_34:
	sub.f32 	%f468, %f74, %f43;
	div.rn.f32 	%f79, %f468, %f44;
	abs.f32 	%f469, %f79;
	setp.ltu.f32 	%p94, %f469, 0f3F8060FE;
	setp.ge.f32 	%p95, %f469, 0f3F8060FE;
	mul.f32 	%f470, %f79, %f79;
	selp.f32 	%f471, %f469, %f470, %p95;
	selp.f32 	%f472, 0f38EB4C3A, 0f38B1E96A, %p95;
	selp.f32 	%f473, 0fBAAE005B, 0fBA574D20, %p95;
	fma.rn.f32 	%f474, %f472, %f471, %f473;
	selp.f32 	%f475, 0f3C09919F, 0f3BAAD5EA, %p95;
	fma.rn.f32 	%f476, %f474, %f471, %f475;
	selp.f32 	%f477, 0fBD24D99A, 0fBCDC1BE7, %p95;
	fma.rn.f32 	%f478, %f476, %f471, %f477;
	selp.f32 	%f479, 0f3E235519, 0f3DE718AF, %p95;
	fma.rn.f32 	%f480, %f478, %f471, %f479;
	selp.f32 	%f481, 0f3F69B4F9, 0fBEC093AC, %p95;
	fma.rn.f32 	%f482, %f480, %f471, %f481;
	selp.f32 	%f483, 0f3F210A14, 0f3E0375D3, %p95;
	fma.rn.f32 	%f484, %f482, %f471, %f483;
	neg.f32 	%f485, %f471;
	selp.f32 	%f486, %f485, %f79, %p95;
	fma.rn.f32 	%f1138, %f484, %f486, %f486;
	@%p94 bra 	$L__BB2_36;
	ex2.approx.ftz.f32 	%f487, %f1138;
	mov.f32 	%f488, 0f3F800000;
	sub.f32 	%f489, %f488, %f487;
	copysign.f32 	%f1138, %f79, %f489;
$L__BB2_36:
	sub.f32 	%f490, %f1137, %f1138;
	mul.f32 	%f83, %f490, 0f3F000000;
	@%p96 bra 	$L__BB2_38;
	mul.f32 	%f491, %f83, %f53;
	mul.f32 	%f492, %f50, %f491;
	mul.f32 	%f493, %f51, %f492;
	mul.f32 	%f494, %f41, %f493;
	atom.global.add.f32 	%f495, [%rd7], %f494;
$L__BB2_38:
	@%p97 bra 	$L__BB2_40;
	ld.global.f32 	%f496, [%rd11];
	mul.f32 	%f497, %f83, %f496;
	mul.f32 	%f498, %f48, %f497;
	mul.f32 	%f499, %f51, %f498;
	mul.f32 	%f500, %f41, %f499;
	atom.global.add.f32 	%f501, [%rd8], %f500;
$L__BB2_40:
	@%p98 bra 	$L__BB2_42;
	ld.global.f32 	%f502, [%rd11];
	mul.f32 	%f503, %f83, %f502;
	mul.f32 	%f504, %f50, %f503;
	mul.f32 	%f505, %f49, %f504;
	mul.f32 	%f506, %f41, %f505;
	atom.global.add.f32 	%f507, [%rd9+4], %f506;
$L__BB2_42:
	@%p99 bra 	$L__BB2_44;
	ld.global.f32 	%f508, [%rd11];
	mul.f32 	%f509, %f83, %f508;
	mul.f32 	%f510, %f48, %f509;
	mul.f32 	%f511, %f49, %f510;
	mul.f32 	%f512, %f41, %f511;
	atom.global.add.f32 	%f513, [%rd8+4], %f512;
$L__BB2_44:
	add.s32 	%r209, %r13, 1;
	setp.ne.s32 	%p100, %r13, %r12;
	@%p100 bra 	$L__BB2_15;
$L__BB2_45:
	add.s32 	%r208, %r208, 1;
	setp.ne.s32 	%p101, %r208, %r6;
	@%p101 bra 	$L__BB2_13;
$L__BB2_46:
	and.pred  	%p102, %p4, %p3;
	not.pred 	%p103, %p102;
	@%p103 bra 	$L__BB2_82;
	sqrt.rn.f32 	%f514, %f33;
	div.rn.f32 	%f84, %f14, %f514;
	fma.rn.f32 	%f515, %f20, %f30, %f8;
	sub.f32 	%f516, %f515, %f17;
	div.rn.f32 	%f517, %f516, %f14;
	fma.rn.f32 	%f518, %f20, %f31, %f8;
	sub.f32 	%f519, %f518, %f17;
	div.rn.f32 	%f520, %f519, %f14;
	setp.gt.f32 	%p104, %f517, %f520;
	selp.f32 	%f521, %f520, %f517, %p104;
	selp.f32 	%f522, %f517, %f520, %p104;
	cvt.rmi.f32.f32 	%f523, %f521;
	cvt.rzi.s32.f32 	%r104, %f523;
	cvt.rpi.f32.f32 	%f524, %f522;
	cvt.rzi.s32.f32 	%r105, %f524;
	min.s32 	%r106, %r105, %r2;
	sub.f32 	%f525, %f8, %f17;
	div.rn.f32 	%f526, %f525, %f14;
	sub.f32 	%f527, %f11, %f17;
	div.rn.f32 	%f528, %f527, %f14;
	setp.gt.f32 	%p105, %f526, %f528;
	selp.f32 	%f529, %f528, %f526, %p105;
	selp.f32 	%f530, %f526, %f528, %p105;
	cvt.rmi.f32.f32 	%f531, %f529;
	cvt.rzi.s32.f32 	%r107, %f531;
	max.s32 	%r108, %r104, %r107;
	max.s32 	%r210, %r108, 0;
	cvt.rpi.f32.f32 	%f532, %f530;
	cvt.rzi.s32.f32 	%r109, %f532;
	min.s32 	%r17, %r106, %r109;
	setp.ge.s32 	%p106, %r210, %r17;
	@%p106 bra 	$L__BB2_82;
	mul.f32 	%f85, %f171, %f1132;
	neg.s32 	%r18, %r4;
	cvt.s64.s16 	%rd63, %rs2;
	cvt.s64.s16 	%rd64, %rs1;
	mad.lo.s64 	%rd12, %rd63, %rd5, %rd64;
	mul.f32 	%f86, %f170, 0f3F000000;
	mul.f32 	%f87, %f1132, 0f3FB504F3;
	mul.lo.s32 	%r19, %r3, %r2;
$L__BB2_49:
	cvt.rn.f32.u32 	%f533, %r210;
	fma.rn.f32 	%f88, %f14, %f533, %f17;
	sub.f32 	%f534, %f88, %f8;
	mul.f32 	%f535, %f19, %f534;
	div.rn.f32 	%f536, %f535, %f20;
	add.f32 	%f89, %f7, %f536;
	mul.f32 	%f537, %f21, %f534;
	div.rn.f32 	%f538, %f537, %f20;
	add.f32 	%f90, %f9, %f538;
	sub.f32 	%f539, %f89, %f16;
	div.rn.f32 	%f540, %f539, %f13;
	cvt.rmi.f32.f32 	%f541, %f540;
	cvt.rzi.s32.f32 	%r21, %f541;
	sub.f32 	%f542, %f90, %f18;
	div.rn.f32 	%f543, %f542, %f15;
	cvt.rmi.f32.f32 	%f544, %f543;
	cvt.rzi.s32.f32 	%r22, %f544;
	cvt.rn.f32.s32 	%f545, %r21;
	fma.rn.f32 	%f546, %f13, %f545, %f16;
	sub.f32 	%f547, %f89, %f546;
	div.rn.f32 	%f91, %f547, %f13;
	cvt.rn.f32.s32 	%f548, %r22;
	fma.rn.f32 	%f549, %f15, %f548, %f18;
	sub.f32 	%f550, %f90, %f549;
	div.rn.f32 	%f92, %f550, %f15;
	sub.f32 	%f551, %f89, %f38;
	mul.f32 	%f552, %f35, %f551;
	sub.f32 	%f553, %f88, %f39;
	fma.rn.f32 	%f554, %f36, %f553, %f552;
	sub.f32 	%f555, %f90, %f40;
	fma.rn.f32 	%f556, %f37, %f555, %f554;
	sub.f32 	%f557, %f556, %f1133;
	add.f32 	%f558, %f85, %f557;
	div.rn.f32 	%f559, %f558, %f170;
	sub.f32 	%f560, %f557, %f85;
	div.rn.f32 	%f561, %f560, %f170;
	setp.gtu.f32 	%p107, %f559, %f561;
	selp.f32 	%f562, %f559, %f561, %p107;
	selp.f32 	%f563, %f561, %f559, %p107;
	cvt.rmi.f32.f32 	%f564, %f563;
	cvt.rzi.s32.f32 	%r110, %f564;
	cvt.rpi.f32.f32 	%f565, %f562;
	cvt.rzi.s32.f32 	%r111, %f565;
	max.s32 	%r112, %r110, %r18;
	max.s32 	%r23, %r111, %r18;
	min.s32 	%r211, %r112, %r4;
	setp.lt.s32 	%p108, %r23, %r211;
	@%p108 bra 	$L__BB2_81;
	add.s32 	%r113, %r22, 1;
	add.s32 	%r114, %r21, 1;
	setp.gt.s32 	%p109, %r21, -1;
	setp.lt.s32 	%p110, %r21, %r1;
	and.pred  	%p111, %p109, %p110;
	setp.gt.s32 	%p112, %r22, -1;
	and.pred  	%p113, %p111, %p112;
	setp.lt.s32 	%p114, %r22, %r3;
	and.pred  	%p9, %p113, %p114;
	mul.lo.s32 	%r115, %r19, %r21;
	cvt.s64.s32 	%rd65, %r115;
	mul.lo.s32 	%r116, %r210, %r3;
	cvt.s64.s32 	%rd66, %r116;
	cvt.s64.s32 	%rd67, %r22;
	add.s64 	%rd68, %rd67, %rd66;
	add.s64 	%rd69, %rd68, %rd65;
	shl.b64 	%rd70, %rd69, 2;
	add.s64 	%rd13, %rd1, %rd70;
	mov.f32 	%f566, 0f3F800000;
	sub.f32 	%f93, %f566, %f91;
	sub.f32 	%f94, %f566, %f92;
	setp.gt.s32 	%p115, %r21, -2;
	setp.lt.s32 	%p116, %r114, %r1;
	and.pred  	%p117, %p115, %p116;
	and.pred  	%p118, %p117, %p112;
	and.pred  	%p10, %p118, %p114;
	add.s32 	%r117, %r115, %r19;
	cvt.s64.s32 	%rd71, %r117;
	add.s64 	%rd72, %rd68, %rd71;
	shl.b64 	%rd73, %rd72, 2;
	add.s64 	%rd14, %rd1, %rd73;
	setp.gt.s32 	%p119, %r22, -2;
	and.pred  	%p120, %p111, %p119;
	setp.lt.s32 	%p121, %r113, %r3;
	and.pred  	%p11, %p120, %p121;
	add.s64 	%rd74, %rd65, %rd66;
	add.s64 	%rd75, %rd74, %rd67;
	shl.b64 	%rd76, %rd75, 2;
	add.s64 	%rd15, %rd1, %rd76;
	and.pred  	%p122, %p117, %p119;
	and.pred  	%p12, %p122, %p121;
	min.s32 	%r118, %r23, %r4;
	max.s32 	%r25, %r211, %r118;
	not.pred 	%p159, %p9;
	not.pred 	%p160, %p10;
	not.pred 	%p161, %p11;
	not.pred 	%p162, %p12;
$L__BB2_51:
	mov.u32 	%r26, %r211;
	cvt.rn.f32.s32 	%f567, %r26;
	mul.f32 	%f95, %f170, %f567;
	sub.f32 	%f568, %f95, %f85;
	fma.rn.f32 	%f569, %f36, %f568, %f39;
	sub.f32 	%f570, %f569, %f17;
	div.rn.f32 	%f571, %f570, %f14;
	add.f32 	%f572, %f85, %f95;
	fma.rn.f32 	%f573, %f36, %f572, %f39;
	sub.f32 	%f574, %f573, %f17;
	div.rn.f32 	%f575, %f574, %f14;
	setp.gt.f32 	%p123, %f571, %f575;
	selp.f32 	%f576, %f575, %f571, %p123;
	selp.f32 	%f577, %f571, %f575, %p123;
	cvt.rmi.f32.f32 	%f578, %f576;
	cvt.rzi.s32.f32 	%r119, %f578;
	cvt.rpi.f32.f32 	%f579, %f577;
	cvt.rzi.s32.f32 	%r120, %f579;
	setp.lt.s32 	%p124, %r210, %r119;
	setp.ge.s32 	%p125, %r210, %r120;
	or.pred  	%p126, %p124, %p125;
	@%p126 bra 	$L__BB2_80;
	cvt.s64.s32 	%rd77, %r26;
	add.s64 	%rd78, %rd12, %rd77;
	shl.b64 	%rd79, %rd78, 2;
	add.s64 	%rd17, %rd2, %rd79;
	ld.global.f32 	%f96, [%rd17];
	setp.eq.f32 	%p127, %f96, 0f00000000;
	@%p127 bra 	$L__BB2_80;
	add.f32 	%f97, %f1133, %f95;
	fma.rn.f32 	%f581, %f35, %f97, %f38;
	sub.f32 	%f98, %f581, %f89;
	abs.f32 	%f99, %f98;
	setp.eq.f32 	%p128, %f98, 0f3F800000;
	mov.f32 	%f1139, 0f3F800000;
	@%p128 bra 	$L__BB2_58;
	setp.num.f32 	%p129, %f99, %f99;
	@%p129 bra 	$L__BB2_56;
	mov.f32 	%f637, 0f40000000;
	add.rn.f32 	%f1139, %f98, %f637;
	bra.uni 	$L__BB2_58;
$L__BB2_56:
	setp.lt.f32 	%p130, %f99, 0f00800000;
	mul.f32 	%f582, %f99, 0f4B800000;
	selp.f32 	%f583, %f582, %f99, %p130;
	mov.b32 	%r122, %f583;
	add.s32 	%r123, %r122, -1060439283;
	and.b32  	%r124, %r123, -8388608;
	sub.s32 	%r125, %r122, %r124;
	mov.b32 	%f584, %r125;
	cvt.rn.f32.s32 	%f585, %r124;
	selp.f32 	%f586, 0fC1C00000, 0f00000000, %p130;
	fma.rn.f32 	%f587, %f585, 0f34000000, %f586;
	add.f32 	%f588, %f584, 0fBF800000;
	add.f32 	%f589, %f584, 0f3F800000;
	rcp.approx.ftz.f32 	%f590, %f589;
	add.f32 	%f591, %f588, %f588;
	mul.f32 	%f592, %f591, %f590;
	mul.f32 	%f593, %f592, %f592;
	neg.f32 	%f594, %f592;
	sub.f32 	%f595, %f588, %f592;
	add.f32 	%f596, %f595, %f595;
	fma.rn.f32 	%f597, %f594, %f588, %f596;
	mul.rn.f32 	%f598, %f590, %f597;
	fma.rn.f32 	%f599, %f593, 0f3A2C32E4, 0f3B52E7DB;
	fma.rn.f32 	%f600, %f599, %f593, 0f3C93BB73;
	fma.rn.f32 	%f601, %f600, %f593, 0f3DF6384F;
	mul.rn.f32 	%f602, %f601, %f593;
	fma.rn.f32 	%f603, %f592, 0f3FB8AA3B, %f587;
	mul.f32 	%f604, %f602, 0f40400000;
	sub.f32 	%f605, %f587, %f603;
	fma.rn.f32 	%f606, %f592, 0f3FB8AA3B, %f605;
	fma.rn.f32 	%f607, %f598, 0f3FB8AA3B, %f606;
	fma.rn.f32 	%f608, %f592, 0f32A55E34, %f607;
	fma.rn.f32 	%f609, %f604, %f598, %f608;
	fma.rn.f32 	%f610, %f602, %f592, %f609;
	add.rn.f32 	%f611, %f603, %f610;
	mov.f32 	%f612, 0f40000000;
	mul.rn.f32 	%f613, %f611, %f612;
	cvt.rni.f32.f32 	%f614, %f613;
	sub.f32 	%f615, %f613, %f614;
	neg.f32 	%f616, %f613;
	fma.rn.f32 	%f617, %f611, 0f40000000, %f616;
	neg.f32 	%f618, %f603;
	add.rn.f32 	%f619, %f611, %f618;
	neg.f32 	%f620, %f619;
	add.rn.f32 	%f621, %f610, %f620;
	fma.rn.f32 	%f622, %f621, 0f40000000, %f617;
	add.f32 	%f623, %f615, %f622;
	setp.gt.f32 	%p131, %f614, 0f00000000;
	selp.b32 	%r126, 0, -2097152000, %p131;
	setp.neu.f32 	%p132, %f98, 0f00000000;
	setp.neu.f32 	%p133, %f99, 0f7F800000;
	setp.lt.f32 	%p134, %f613, 0f00000000;
	selp.f32 	%f624, 0f00000000, 0f7F800000, %p134;
	abs.f32 	%f625, %f613;
	setp.gt.f32 	%p135, %f625, 0f43180000;
	cvt.rzi.s32.f32 	%r127, %f614;
	shl.b32 	%r128, %r127, 23;
	sub.s32 	%r129, %r128, %r126;
	mov.b32 	%f626, %r129;
	add.s32 	%r130, %r126, 2130706432;
	mov.b32 	%f627, %r130;
	fma.rn.f32 	%f628, %f623, 0f391FCB8E, 0f3AAF85ED;
	fma.rn.f32 	%f629, %f628, %f623, 0f3C1D9856;
	fma.rn.f32 	%f630, %f629, %f623, 0f3D6357BB;
	fma.rn.f32 	%f631, %f630, %f623, 0f3E75FDEC;
	fma.rn.f32 	%f632, %f631, %f623, 0f3F317218;
	fma.rn.f32 	%f633, %f632, %f623, 0f3F800000;
	mul.f32 	%f634, %f633, %f627;
	mul.f32 	%f635, %f634, %f626;
	selp.f32 	%f1139, %f624, %f635, %p135;
	and.pred  	%p136, %p132, %p133;
	@%p136 bra 	$L__BB2_58;
	add.f32 	%f636, %f98, %f98;
	mov.b32 	%r131, %f636;
	and.b32  	%r132, %r131, 2147483647;
	mov.b32 	%f1139, %r132;
$L__BB2_58:
	fma.rn.f32 	%f639, %f36, %f97, %f39;
	sub.f32 	%f104, %f639, %f88;
	abs.f32 	%f105, %f104;
	setp.eq.f32 	%p137, %f104, 0f3F800000;
	mov.f32 	%f1140, 0f3F800000;
	@%p137 bra 	$L__BB2_63;
	setp.num.f32 	%p138, %f105, %f105;
	@%p138 bra 	$L__BB2_61;
	mov.f32 	%f695, 0f40000000;
	add.rn.f32 	%f1140, %f104, %f695;
	bra.uni 	$L__BB2_63;
$L__BB2_61:
	setp.lt.f32 	%p139, %f105, 0f00800000;
	mul.f32 	%f640, %f105, 0f4B800000;
	selp.f32 	%f641, %f640, %f105, %p139;
	mov.b32 	%r133, %f641;
	add.s32 	%r134, %r133, -1060439283;
	and.b32  	%r135, %r134, -8388608;
	sub.s32 	%r136, %r133, %r135;
	mov.b32 	%f642, %r136;
	cvt.rn.f32.s32 	%f643, %r135;
	selp.f32 	%f644, 0fC1C00000, 0f00000000, %p139;
	fma.rn.f32 	%f645, %f643, 0f34000000, %f644;
	add.f32 	%f646, %f642, 0fBF800000;
	add.f32 	%f647, %f642, 0f3F800000;
	rcp.approx.ftz.f32 	%f648, %f647;
	add.f32 	%f649, %f646, %f646;
	mul.f32 	%f650, %f649, %f648;
	mul.f32 	%f651, %f650, %f650;
	neg.f32 	%f652, %f650;
	sub.f32 	%f653, %f646, %f650;
	add.f32 	%f654, %f653, %f653;
	fma.rn.f32 	%f655, %f652, %f646, %f654;
	mul.rn.f32 	%f656, %f648, %f655;
	fma.rn.f32 	%f657, %f651, 0f3A2C32E4, 0f3B52E7DB;
	fma.rn.f32 	%f658, %f657, %f651, 0f3C93BB73;
	fma.rn.f32 	%f659, %f658, %f651, 0f3DF6384F;
	mul.rn.f32 	%f660, %f659, %f651;
	fma.rn.f32 	%f661, %f650, 0f3FB8AA3B, %f645;
	mul.f32 	%f662, %f660, 0f40400000;
	sub.f32 	%f663, %f645, %f661;
	fma.rn.f32 	%f664, %f650, 0f3FB8AA3B, %f663;
	fma.rn.f32 	%f665, %f656, 0f3FB8AA3B, %f664;
	fma.rn.f32 	%f666, %f650, 0f32A55E34, %f665;
	fma.rn.f32 	%f667, %f662, %f656, %f666;
	fma.rn.f32 	%f668, %f660, %f650, %f667;
	add.rn.f32 	%f669, %f661, %f668;
	mov.f32 	%f670, 0f40000000;
	mul.rn.f32 	%f671, %f669, %f670;
	cvt.rni.f32.f32 	%f672, %f671;
	sub.f32 	%f673, %f671, %f672;
	neg.f32 	%f674, %f671;
	fma.rn.f32 	%f675, %f669, 0f40000000, %f674;
	neg.f32 	%f676, %f661;
	add.rn.f32 	%f677, %f669, %f676;
	neg.f32 	%f678, %f677;
	add.rn.f32 	%f679, %f668, %f678;
	fma.rn.f32 	%f680, %f679, 0f40000000, %f675;
	add.f32 	%f681, %f673, %f680;
	setp.gt.f32 	%p140, %f672, 0f00000000;
	selp.b32 	%r137, 0, -2097152000, %p140;
	setp.neu.f32 	%p141, %f104, 0f00000000;
	setp.neu.f32 	%p142, %f105, 0f7F800000;
	setp.lt.f32 	%p143, %f671, 0f00000000;
	selp.f32 	%f682, 0f00000000, 0f7F800000, %p143;
	abs.f32 	%f683, %f671;
	setp.gt.f32 	%p144, %f683, 0f43180000;
	cvt.rzi.s32.f32 	%r138, %f672;
	shl.b32 	%r139, %r138, 23;
	sub.s32 	%r140, %r139, %r137;
	mov.b32 	%f684, %r140;
	add.s32 	%r141, %r137, 2130706432;
	mov.b32 	%f685, %r141;
	fma.rn.f32 	%f686, %f681, 0f391FCB8E, 0f3AAF85ED;
	fma.rn.f32 	%f687, %f686, %f681, 0f3C1D9856;
	fma.rn.f32 	%f688, %f687, %f681, 0f3D6357BB;
	fma.rn.f32 	%f689, %f688, %f681, 0f3E75FDEC;
	fma.rn.f32 	%f690, %f689, %f681, 0f3F317218;
	fma.rn.f32 	%f691, %f690, %f681, 0f3F800000;
	mul.f32 	%f692, %f691, %f685;
	mul.f32 	%f693, %f692, %f684;
	selp.f32 	%f1140, %f682, %f693, %p144;
	and.pred  	%p145, %p141, %p142;
	@%p145 bra 	$L__BB2_63;
	add.f32 	%f694, %f104, %f104;
	mov.b32 	%r142, %f694;
	and.b32  	%r143, %r142, 2147483647;
	mov.b32 	%f1140, %r143;
$L__BB2_63:
	add.f32 	%f110, %f1139, %f1140;
	fma.rn.f32 	%f697, %f37, %f97, %f40;
	sub.f32 	%f111, %f697, %f90;
	abs.f32 	%f112, %f111;
	setp.eq.f32 	%p146, %f111, 0f3F800000;
	mov.f32 	%f1141, 0f3F800000;
	@%p146 bra 	$L__BB2_68;
	setp.num.f32 	%p147, %f112, %f112;
	@%p147 bra 	$L__BB2_66;
	mov.f32 	%f753, 0f40000000;
	add.rn.f32 	%f1141, %f111, %f753;
	bra.uni 	$L__BB2_68;
$L__BB2_66:
	setp.lt.f32 	%p148, %f112, 0f00800000;
	mul.f32 	%f698, %f112, 0f4B800000;
	selp.f32 	%f699, %f698, %f112, %p148;
	mov.b32 	%r144, %f699;
	add.s32 	%r145, %r144, -1060439283;
	and.b32  	%r146, %r145, -8388608;
	sub.s32 	%r147, %r144, %r146;
	mov.b32 	%f700, %r147;
	cvt.rn.f32.s32 	%f701, %r146;
	selp.f32 	%f702, 0fC1C00000, 0f00000000, %p148;
	fma.rn.f32 	%f703, %f701, 0f34000000, %f702;
	add.f32 	%f704, %f700, 0fBF800000;
	add.f32 	%f705, %f700, 0f3F800000;
	rcp.approx.ftz.f32 	%f706, %f705;
	add.f32 	%f707, %f704, %f704;
	mul.f32 	%f708, %f707, %f706;
	mul.f32 	%f709, %f708, %f708;
	neg.f32 	%f710, %f708;
	sub.f32 	%f711, %f704, %f708;
	add.f32 	%f712, %f711, %f711;
	fma.rn.f32 	%f713, %f710, %f704, %f712;
	mul.rn.f32 	%f714, %f706, %f713;
	fma.rn.f32 	%f715, %f709, 0f3A2C32E4, 0f3B52E7DB;
	fma.rn.f32 	%f716, %f715, %f709, 0f3C93BB73;
	fma.rn.f32 	%f717, %f716, %f709, 0f3DF6384F;
	mul.rn.f32 	%f718, %f717, %f709;
	fma.rn.f32 	%f719, %f708, 0f3FB8AA3B, %f703;
	mul.f32 	%f720, %f718, 0f40400000;
	sub.f32 	%f721, %f703, %f719;
	fma.rn.f32 	%f722, %f708, 0f3FB8AA3B, %f721;
	fma.rn.f32 	%f723, %f714, 0f3FB8AA3B, %f722;
	fma.rn.f32 	%f724, %f708, 0f32A55E34, %f723;
	fma.rn.f32 	%f725, %f720, %f714, %f724;
	fma.rn.f32 	%f726, %f718, %f708, %f725;
	add.rn.f32 	%f727, %f719, %f726;
	mov.f32 	%f728, 0f40000000;
	mul.rn.f32 	%f729, %f727, %f728;
	cvt.rni.f32.f32 	%f730, %f729;
	sub.f32 	%f731, %f729, %f730;
	neg.f32 	%f732, %f729;
	fma.rn.f32 	%f733, %f727, 0f40000000, %f732;
	neg.f32 	%f734, %f719;
	add.rn.f32 	%f735, %f727, %f734;
	neg.f32 	%f736, %f735;
	add.rn.f32 	%f737, %f726, %f736;
	fma.rn.f32 	%f738, %f737, 0f40000000, %f733;
	add.f32 	%f739, %f731, %f738;
	setp.gt.f32 	%p149, %f730, 0f00000000;
	selp.b32 	%r148, 0, -2097152000, %p149;
	setp.neu.f32 	%p150, %f111, 0f00000000;
	setp.neu.f32 	%p151, %f112, 0f7F800000;
	setp.lt.f32 	%p152, %f729, 0f00000000;
	selp.f32 	%f740, 0f00000000, 0f7F800000, %p152;
	abs.f32 	%f741, %f729;
	setp.gt.f32 	%p153, %f741, 0f43180000;
	cvt.rzi.s32.f32 	%r149, %f730;
	shl.b32 	%r150, %r149, 23;
	sub.s32 	%r151, %r150, %r148;
	mov.b32 	%f742, %r151;
	add.s32 	%r152, %r148, 2130706432;
	mov.b32 	%f743, %r152;
	fma.rn.f32 	%f744, %f739, 0f391FCB8E, 0f3AAF85ED;
	fma.rn.f32 	%f745, %f744, %f739, 0f3C1D9856;
	fma.rn.f32 	%f746, %f745, %f739, 0f3D6357BB;
	fma.rn.f32 	%f747, %f746, %f739, 0f3E75FDEC;
	fma.rn.f32 	%f748, %f747, %f739, 0f3F317218;
	fma.rn.f32 	%f749, %f748, %f739, 0f3F800000;
	mul.f32 	%f750, %f749, %f743;
	mul.f32 	%f751, %f750, %f742;
	selp.f32 	%f1141, %f740, %f751, %p153;
	and.pred  	%p154, %p150, %p151;
	@%p154 bra 	$L__BB2_68;
	add.f32 	%f752, %f111, %f111;
	mov.b32 	%r153, %f752;
	and.b32  	%r154, %r153, 2147483647;
	mov.b32 	%f1141, %r154;
$L__BB2_68:
	add.f32 	%f754, %f110, %f1141;
	sqrt.rn.f32 	%f117, %f754;
	add.f32 	%f755, %f86, %f117;
	div.rn.f32 	%f118, %f755, %f87;
	abs.f32 	%f756, %f118;
	setp.ltu.f32 	%p155, %f756, 0f3F8060FE;
	setp.ge.f32 	%p156, %f756, 0f3F8060FE;
	mul.f32 	%f757, %f118, %f118;
	selp.f32 	%f758, %f756, %f757, %p156;
	selp.f32 	%f759, 0f38EB4C3A, 0f38B1E96A, %p156;
	selp.f32 	%f760, 0fBAAE005B, 0fBA574D20, %p156;
	fma.rn.f32 	%f761, %f759, %f758, %f760;
	selp.f32 	%f762, 0f3C09919F, 0f3BAAD5EA, %p156;
	fma.rn.f32 	%f763, %f761, %f758, %f762;
	selp.f32 	%f764, 0fBD24D99A, 0fBCDC1BE7, %p156;
	fma.rn.f32 	%f765, %f763, %f758, %f764;
	selp.f32 	%f766, 0f3E235519, 0f3DE718AF, %p156;
	fma.rn.f32 	%f767, %f765, %f758, %f766;
	selp.f32 	%f768, 0f3F69B4F9, 0fBEC093AC, %p156;
	fma.rn.f32 	%f769, %f767, %f758, %f768;
	selp.f32 	%f770, 0f3F210A14, 0f3E0375D3, %p156;
	fma.rn.f32 	%f771, %f769, %f758, %f770;
	neg.f32 	%f772, %f758;
	selp.f32 	%f773, %f772, %f118, %p156;
	fma.rn.f32 	%f1142, %f771, %f773, %f773;
	@%p155 bra 	$L__BB2_70;
	ex2.approx.ftz.f32 	%f774, %f1142;
	mov.f32 	%f775, 0f3F800000;
	sub.f32 	%f776, %f775, %f774;
	copysign.f32 	%f1142, %f118, %f776;
$L__BB2_70:
	sub.f32 	%f777, %f117, %f86;
	div.rn.f32 	%f122, %f777, %f87;
	abs.f32 	%f778, %f122;
	setp.ltu.f32 	%p157, %f778, 0f3F8060FE;
	setp.ge.f32 	%p158, %f778, 0f3F8060FE;
	mul.f32 	%f779, %f122, %f122;
	selp.f32 	%f780, %f778, %f779, %p158;
	selp.f32 	%f781, 0f38EB4C3A, 0f38B1E96A, %p158;
	selp.f32 	%f782, 0fBAAE005B, 0fBA574D20, %p158;
	fma.rn.f32 	%f783, %f781, %f780, %f782;
	selp.f32 	%f784, 0f3C09919F, 0f3BAAD5EA, %p158;
	fma.rn.f32 	%f785, %f783, %f780, %f784;
	selp.f32 	%f786, 0fBD24D99A, 0fBCDC1BE7, %p158;
	fma.rn.f32 	%f787, %f785, %f780, %f786;
	selp.f32 	%f788, 0f3E235519, 0f3DE718AF, %p158;
	fma.rn.f32 	%f789, %f787, %f780, %f788;
	selp.f32 	%f790, 0f3F69B4F9, 0fBEC093AC, %p158;
	fma.rn.f32 	%f791, %f789, %f780, %f790;
	selp.f32 	%f792, 0f3F210A14, 0f3E0375D3, %p158;
	fma.rn.f32 	%f793, %f791, %f780, %f792;
	neg.f32 	%f794, %f780;
	selp.f32 	%f795, %f794, %f122, %p158;
	fma.rn.f32 	%f1143, %f793, %f795, %f795;
	@%p157 bra 	$L__BB2_72;
	ex2.approx.ftz.f32 	%f796, %f1143;
	mov.f32 	%f797, 0f3F800000;
	sub.f32 	%f798, %f797, %f796;
	copysign.f32 	%f1143, %f122, %f798;
$L__BB2_72:
	sub.f32 	%f799, %f1142, %f1143;
	mul.f32 	%f126, %f799, 0f3F000000;
	@%p159 bra 	$L__BB2_74;
	mul.f32 	%f800, %f126, %f96;
	mul.f32 	%f801, %f93, %f800;
	mul.f32 	%f802, %f94, %f801;
	mul.f32 	%f803, %f84, %f802;
	atom.global.add.f32 	%f804, [%rd13], %f803;
$L__BB2_74:
	@%p160 bra 	$L__BB2_76;
	ld.global.f32 	%f805, [%rd17];
	mul.f32 	%f806, %f126, %f805;
	mul.f32 	%f807, %f91, %f806;
	mul.f32 	%f808, %f94, %f807;
	mul.f32 	%f809, %f84, %f808;
	atom.global.add.f32 	%f810, [%rd14], %f809;
$L__BB2_76:
	@%p161 bra 	$L__BB2_78;
	ld.global.f32 	%f811, [%rd17];
	mul.f32 	%f812, %f126, %f811;
	mul.f32 	%f813, %f93, %f812;
	mul.f32 	%f814, %f92, %f813;
	mul.f32 	%f815, %f84, %f814;
	atom.global.add.f32 	%f816, [%rd15+4], %f815;
$L__BB2_78:
	@%p162 bra 	$L__BB2_80;
	ld.global.f32 	%f817, [%rd17];
	mul.f32 	%f818, %f126, %f817;
	mul.f32 	%f819, %f91, %f818;
	mul.f32 	%f820, %f92, %f819;
	mul.f32 	%f821, %f84, %f820;
	atom.global.add.f32 	%f822, [%rd14+4], %f821;
$L__BB2_80:
	add.s32 	%r211, %r26, 1;
	setp.ne.s32 	%p163, %r26, %r25;
	@%p163 bra 	$L__BB2_51;
$L__BB2_81:
	add.s32 	%r210, %r210, 1;
	setp.ne.s32 	%p164, %r210, %r17;
	@%p164 bra 	$L__BB2_49;
$L__BB2_82:
	@%p4 bra 	$L__BB2_118;
	sqrt.rn.f32 	%f823, %f34;
	div.rn.f32 	%f127, %f15, %f823;
	fma.rn.f32 	%f824, %f21, %f30, %f9;
	sub.f32 	%f825, %f824, %f18;
	div.rn.f32 	%f826, %f825, %f15;
	fma.rn.f32 	%f827, %f21, %f31, %f9;
	sub.f32 	%f828, %f827, %f18;
	div.rn.f32 	%f829, %f828, %f15;
	setp.gt.f32 	%p165, %f826, %f829;
	selp.f32 	%f830, %f829, %f826, %p165;
	selp.f32 	%f831, %f826, %f829, %p165;
	cvt.rmi.f32.f32 	%f832, %f830;
	cvt.rzi.s32.f32 	%r155, %f832;
	cvt.rpi.f32.f32 	%f833, %f831;
	cvt.rzi.s32.f32 	%r156, %f833;
	min.s32 	%r157, %r156, %r3;
	sub.f32 	%f834, %f9, %f18;
	div.rn.f32 	%f835, %f834, %f15;
	sub.f32 	%f836, %f12, %f18;
	div.rn.f32 	%f837, %f836, %f15;
	setp.gt.f32 	%p166, %f835, %f837;
	selp.f32 	%f838, %f837, %f835, %p166;
	selp.f32 	%f839, %f835, %f837, %p166;
	cvt.rmi.f32.f32 	%f840, %f838;
	cvt.rzi.s32.f32 	%r158, %f840;
	max.s32 	%r159, %r155, %r158;
	max.s32 	%r212, %r159, 0;
	cvt.rpi.f32.f32 	%f841, %f839;
	cvt.rzi.s32.f32 	%r160, %f841;
	min.s32 	%r30, %r157, %r160;
	setp.ge.s32 	%p167, %r212, %r30;
	@%p167 bra 	$L__BB2_118;
	mul.f32 	%f128, %f171, %f1132;
	neg.s32 	%r31, %r4;
	cvt.s64.s16 	%rd80, %rs2;
	cvt.s64.s16 	%rd81, %rs1;
	mul.f32 	%f129, %f170, 0f3F000000;
	mul.f32 	%f130, %f1132, 0f3FB504F3;
	mul.lo.s32 	%r32, %r3, %r2;
	mad.lo.s64 	%rd18, %rd80, %rd5, %rd81;
$L__BB2_85:
	cvt.rn.f32.u32 	%f842, %r212;
	fma.rn.f32 	%f131, %f15, %f842, %f18;
	sub.f32 	%f843, %f131, %f9;
	mul.f32 	%f844, %f19, %f843;
	div.rn.f32 	%f845, %f844, %f21;
	add.f32 	%f132, %f7, %f845;
	mul.f32 	%f846, %f20, %f843;
	div.rn.f32 	%f847, %f846, %f21;
	add.f32 	%f133, %f8, %f847;
	sub.f32 	%f848, %f132, %f16;
	div.rn.f32 	%f849, %f848, %f13;
	cvt.rmi.f32.f32 	%f850, %f849;
	cvt.rzi.s32.f32 	%r34, %f850;
	sub.f32 	%f851, %f133, %f17;
	div.rn.f32 	%f852, %f851, %f14;
	cvt.rmi.f32.f32 	%f853, %f852;
	cvt.rzi.s32.f32 	%r35, %f853;
	cvt.rn.f32.s32 	%f854, %r34;
	fma.rn.f32 	%f855, %f13, %f854, %f16;
	sub.f32 	%f856, %f132, %f855;
	div.rn.f32 	%f134, %f856, %f13;
	cvt.rn.f32.s32 	%f857, %r35;
	fma.rn.f32 	%f858, %f14, %f857, %f17;
	sub.f32 	%f859, %f133, %f858;
	div.rn.f32 	%f135, %f859, %f14;
	sub.f32 	%f860, %f132, %f38;
	sub.f32 	%f861, %f133, %f39;
	mul.f32 	%f862, %f36, %f861;
	fma.rn.f32 	%f863, %f35, %f860, %f862;
	sub.f32 	%f864, %f131, %f40;
	fma.rn.f32 	%f865, %f37, %f864, %f863;
	sub.f32 	%f866, %f865, %f1133;
	add.f32 	%f867, %f128, %f866;
	div.rn.f32 	%f868, %f867, %f170;
	sub.f32 	%f869, %f866, %f128;
	div.rn.f32 	%f870, %f869, %f170;
	setp.gtu.f32 	%p168, %f868, %f870;
	selp.f32 	%f871, %f868, %f870, %p168;
	selp.f32 	%f872, %f870, %f868, %p168;
	cvt.rmi.f32.f32 	%f873, %f872;
	cvt.rzi.s32.f32 	%r161, %f873;
	cvt.rpi.f32.f32 	%f874, %f871;
	cvt.rzi.s32.f32 	%r162, %f874;
	max.s32 	%r163, %r161, %r31;
	max.s32 	%r36, %r162, %r31;
	min.s32 	%r215, %r163, %r4;
	setp.lt.s32 	%p169, %r36, %r215;
	@%p169 bra 	$L__BB2_117;
	add.s32 	%r164, %r35, 1;
	add.s32 	%r165, %r34, 1;
	setp.gt.s32 	%p170, %r34, -1;
	setp.lt.s32 	%p171, %r34, %r1;
	and.pred  	%p172, %p170, %p171;
	setp.gt.s32 	%p173, %r35, -1;
	and.pred  	%p174, %p172, %p173;
	setp.lt.s32 	%p175, %r35, %r2;
	and.pred  	%p13, %p174, %p175;
	mul.lo.s32 	%r166, %r32, %r34;
	cvt.s64.s32 	%rd82, %r166;
	mul.lo.s32 	%r167, %r35, %r3;
	cvt.s64.s32 	%rd83, %r167;
	cvt.u64.u32 	%rd84, %r212;
	add.s64 	%rd85, %rd83, %rd84;
	add.s64 	%rd86, %rd85, %rd82;
	shl.b64 	%rd87, %rd86, 2;
	add.s64 	%rd19, %rd1, %rd87;
	mov.f32 	%f875, 0f3F800000;
	sub.f32 	%f136, %f875, %f134;
	sub.f32 	%f137, %f875, %f135;
	setp.gt.s32 	%p176, %r34, -2;
	setp.lt.s32 	%p177, %r165, %r1;
	and.pred  	%p178, %p176, %p177;
	and.pred  	%p179, %p178, %p173;
	and.pred  	%p14, %p179, %p175;
	add.s32 	%r168, %r166, %r32;
	cvt.s64.s32 	%rd88, %r168;
	add.s64 	%rd89, %rd85, %rd88;
	shl.b64 	%rd90, %rd89, 2;
	add.s64 	%rd20, %rd1, %rd90;
	setp.gt.s32 	%p180, %r35, -2;
	and.pred  	%p181, %p172, %p180;
	setp.lt.s32 	%p182, %r164, %r2;
	and.pred  	%p15, %p181, %p182;
	add.s32 	%r169, %r167, %r3;
	cvt.s64.s32 	%rd91, %r169;
	add.s64 	%rd92, %rd82, %rd84;
	add.s64 	%rd93, %rd92, %rd91;
	shl.b64 	%rd94, %rd93, 2;
	add.s64 	%rd21, %rd1, %rd94;
	and.pred  	%p183, %p178, %p180;
	and.pred  	%p16, %p183, %p182;
	add.s64 	%rd95, %rd91, %rd84;
	add.s64 	%rd96, %rd95, %rd88;
	shl.b64 	%rd97, %rd96, 2;
	add.s64 	%rd22, %rd1, %rd97;
	min.s32 	%r170, %r36, %r4;
	max.s32 	%r171, %r215, %r170;
	sub.s32 	%r214, %r215, %r171;
	add.s32 	%r213, %r215, -1;
	not.pred 	%p220, %p13;
	not.pred 	%p221, %p14;
	not.pred 	%p222, %p15;
	not.pred 	%p223, %p16;
$L__BB2_87:
	add.s32 	%r213, %r213, 1;
	cvt.rn.f32.s32 	%f876, %r213;
	mul.f32 	%f138, %f170, %f876;
	sub.f32 	%f877, %f138, %f128;
	fma.rn.f32 	%f878, %f37, %f877, %f40;
	sub.f32 	%f879, %f878, %f18;
	div.rn.f32 	%f880, %f879, %f15;
	add.f32 	%f881, %f128, %f138;
	fma.rn.f32 	%f882, %f37, %f881, %f40;
	sub.f32 	%f883, %f882, %f18;
	div.rn.f32 	%f884, %f883, %f15;
	setp.gt.f32 	%p184, %f880, %f884;
	selp.f32 	%f885, %f884, %f880, %p184;
	selp.f32 	%f886, %f880, %f884, %p184;
	cvt.rmi.f32.f32 	%f887, %f885;
	cvt.rzi.s32.f32 	%r172, %f887;
	cvt.rpi.f32.f32 	%f888, %f886;
	cvt.rzi.s32.f32 	%r173, %f888;
	setp.lt.s32 	%p185, %r212, %r172;
	setp.ge.s32 	%p186, %r212, %r173;
	or.pred  	%p187, %p185, %p186;
	@%p187 bra 	$L__BB2_116;
	cvt.s64.s32 	%rd98, %r215;
	add.s64 	%rd99, %rd18, %rd98;
	shl.b64 	%rd100, %rd99, 2;
	add.s64 	%rd23, %rd2, %rd100;
	ld.global.f32 	%f139, [%rd23];
	setp.eq.f32 	%p188, %f139, 0f00000000;
	@%p188 bra 	$L__BB2_116;
	add.f32 	%f140, %f1133, %f138;
	fma.rn.f32 	%f890, %f35, %f140, %f38;
	sub.f32 	%f141, %f890, %f132;
	abs.f32 	%f142, %f141;
	setp.eq.f32 	%p189, %f141, 0f3F800000;
	mov.f32 	%f1144, 0f3F800000;
	@%p189 bra 	$L__BB2_94;
	setp.num.f32 	%p190, %f142, %f142;
	@%p190 bra 	$L__BB2_92;
	mov.f32 	%f946, 0f40000000;
	add.rn.f32 	%f1144, %f141, %f946;
	bra.uni 	$L__BB2_94;
$L__BB2_92:
	setp.lt.f32 	%p191, %f142, 0f00800000;
	mul.f32 	%f891, %f142, 0f4B800000;
	selp.f32 	%f892, %f891, %f142, %p191;
	mov.b32 	%r175, %f892;
	add.s32 	%r176, %r175, -1060439283;
	and.b32  	%r177, %r176, -8388608;
	sub.s32 	%r178, %r175, %r177;
	mov.b32 	%f893, %r178;
	cvt.rn.f32.s32 	%f894, %r177;
	selp.f32 	%f895, 0fC1C00000, 0f00000000, %p191;
	fma.rn.f32 	%f896, %f894, 0f34000000, %f895;
	add.f32 	%f897, %f893, 0fBF800000;
	add.f32 	%f898, %f893, 0f3F800000;
	rcp.approx.ftz.f32 	%f899, %f898;
	add.f32 	%f900, %f897, %f897;
	mul.f32 	%f901, %f900, %f899;
	mul.f32 	%f902, %f901, %f901;
	neg.f32 	%f903, %f901;
	sub.f32 	%f904, %f897, %f901;
	add.f32 	%f905, %f904, %f904;
	fma.rn.f32 	%f906, %f903, %f897, %f905;
	mul.rn.f32 	%f907, %f899, %f906;
	fma.rn.f32 	%f908, %f902, 0f3A2C32E4, 0f3B52E7DB;
	fma.rn.f32 	%f909, %f908, %f902, 0f3C93BB73;
	fma.rn.f32 	%f910, %f909, %f902, 0f3DF6384F;
	mul.rn.f32 	%f911, %f910, %f902;
	fma.rn.f32 	%f912, %f901, 0f3FB8AA3B, %f896;
	mul.f32 	%f913, %f911, 0f40400000;
	sub.f32 	%f914, %f896, %f912;
	fma.rn.f32 	%f915, %f901, 0f3FB8AA3B, %f914;
	fma.rn.f32 	%f916, %f907, 0f3FB8AA3B, %f915;
	fma.rn.f32 	%f917, %f901, 0f32A55E34, %f916;
	fma.rn.f32 	%f918, %f913, %f907, %f917;
	fma.rn.f32 	%f919, %f911, %f901, %f918;
	add.rn.f32 	%f920, %f912, %f919;
	mov.f32 	%f921, 0f40000000;
	mul.rn.f32 	%f922, %f920, %f921;
	cvt.rni.f32.f32 	%f923, %f922;
	sub.f32 	%f924, %f922, %f923;
	neg.f32 	%f925, %f922;
	fma.rn.f32 	%f926, %f920, 0f40000000, %f925;
	neg.f32 	%f927, %f912;
	add.rn.f32 	%f928, %f920, %f927;
	neg.f32 	%f929, %f928;
	add.rn.f32 	%f930, %f919, %f929;
	fma.rn.f32 	%f931, %f930, 0f40000000, %f926;
	add.f32 	%f932, %f924, %f931;
	setp.gt.f32 	%p192, %f923, 0f00000000;
	selp.b32 	%r179, 0, -2097152000, %p192;
	setp.neu.f32 	%p193, %f141, 0f00000000;
	setp.neu.f32 	%p194, %f142, 0f7F800000;
	setp.lt.f32 	%p195, %f922, 0f00000000;
	selp.f32 	%f933, 0f00000000, 0f7F800000, %p195;
	abs.f32 	%f934, %f922;
	setp.gt.f32 	%p196, %f934, 0f43180000;
	cvt.rzi.s32.f32 	%r180, %f923;
	shl.b32 	%r181, %r180, 23;
	sub.s32 	%r182, %r181, %r179;
	mov.b32 	%f935, %r182;
	add.s32 	%r183, %r179, 2130706432;
	mov.b32 	%f936, %r183;
	fma.rn.f32 	%f937, %f932, 0f391FCB8E, 0f3AAF85ED;
	fma.rn.f32 	%f938, %f937, %f932, 0f3C1D9856;
	fma.rn.f32 	%f939, %f938, %f932, 0f3D6357BB;
	fma.rn.f32 	%f940, %f939, %f932, 0f3E75FDEC;
	fma.rn.f32 	%f941, %f940, %f932, 0f3F317218;
	fma.rn.f32 	%f942, %f941, %f932, 0f3F800000;
	mul.f32 	%f943, %f942, %f936;
	mul.f32 	%f944, %f943, %f935;
	selp.f32 	%f1144, %f933, %f944, %p196;
	and.pred  	%p197, %p193, %p194;
	@%p197 bra 	$L__BB2_94;
	add.f32 	%f945, %f141, %f141;
	mov.b32 	%r184, %f945;
	and.b32  	%r185, %r184, 2147483647;
	mov.b32 	%f1144, %r185;
$L__BB2_94:
	fma.rn.f32 	%f948, %f36, %f140, %f39;
	sub.f32 	%f147, %f948, %f133;
	abs.f32 	%f148, %f147;
	setp.eq.f32 	%p198, %f147, 0f3F800000;
	mov.f32 	%f1145, 0f3F800000;
	@%p198 bra 	$L__BB2_99;
	setp.num.f32 	%p199, %f148, %f148;
	@%p199 bra 	$L__BB2_97;
	mov.f32 	%f1004, 0f40000000;
	add.rn.f32 	%f1145, %f147, %f1004;
	bra.uni 	$L__BB2_99;
$L__BB2_97:
	setp.lt.f32 	%p200, %f148, 0f00800000;
	mul.f32 	%f949, %f148, 0f4B800000;
	selp.f32 	%f950, %f949, %f148, %p200;
	mov.b32 	%r186, %f950;
	add.s32 	%r187, %r186, -1060439283;
	and.b32  	%r188, %r187, -8388608;
	sub.s32 	%r189, %r186, %r188;
	mov.b32 	%f951, %r189;
	cvt.rn.f32.s32 	%f952, %r188;
	selp.f32 	%f953, 0fC1C00000, 0f00000000, %p200;
	fma.rn.f32 	%f954, %f952, 0f34000000, %f953;
	add.f32 	%f955, %f951, 0fBF800000;
	add.f32 	%f956, %f951, 0f3F800000;
	rcp.approx.ftz.f32 	%f957, %f956;
	add.f32 	%f958, %f955, %f955;
	mul.f32 	%f959, %f958, %f957;
	mul.f32 	%f960, %f959, %f959;
	neg.f32 	%f961, %f959;
	sub.f32 	%f962, %f955, %f959;
	add.f32 	%f963, %f962, %f962;
	fma.rn.f32 	%f964, %f961, %f955, %f963;
	mul.rn.f32 	%f965, %f957, %f964;
	fma.rn.f32 	%f966, %f960, 0f3A2C32E4, 0f3B52E7DB;
	fma.rn.f32 	%f967, %f966, %f960, 0f3C93BB73;
	fma.rn.f32 	%f968, %f967, %f960, 0f3DF6384F;
	mul.rn.f32 	%f969, %f968, %f960;
	fma.rn.f32 	%f970, %f959, 0f3FB8AA3B, %f954;
	mul.f32 	%f971, %f969, 0f40400000;
	sub.f32 	%f972, %f954, %f970;
	fma.rn.f32 	%f973, %f959, 0f3FB8AA3B, %f972;
	fma.rn.f32 	%f974, %f965, 0f3FB8AA3B, %f973;
	fma.rn.f32 	%f975, %f959, 0f32A55E34, %f974;
	fma.rn.f32 	%f976, %f971, %f965, %f975;
	fma.rn.f32 	%f977, %f969, %f959, %f976;
	add.rn.f32 	%f978, %f970, %f977;
	mov.f32 	%f979, 0f40000000;
	mul.rn.f32 	%f980, %f978, %f979;
	cvt.rni.f32.f32 	%f981, %f980;
	sub.f32 	%f982, %f980, %f981;
	neg.f32 	%f983, %f980;
	fma.rn.f32 	%f984, %f978, 0f40000000, %f983;
	neg.f32 	%f985, %f970;
	add.rn.f32 	%f986, %f978, %f985;
	neg.f32 	%f987, %f986;
	add.rn.f32 	%f988, %f977, %f987;
	fma.rn.f32 	%f989, %f988, 0f40000000, %f984;
	add.f32 	%f990, %f982, %f989;
	setp.gt.f32 	%p201, %f981, 0f00000000;
	selp.b32 	%r190, 0, -2097152000, %p201;
	setp.neu.f32 	%p202, %f147, 0f00000000;
	setp.neu.f32 	%p203, %f148, 0f7F800000;
	setp.lt.f32 	%p204, %f980, 0f00000000;
	selp.f32 	%f991, 0f00000000, 0f7F800000, %p204;
	abs.f32 	%f992, %f980;
	setp.gt.f32 	%p205, %f992, 0f43180000;
	cvt.rzi.s32.f32 	%r191, %f981;
	shl.b32 	%r192, %r191, 23;
	sub.s32 	%r193, %r192, %r190;
	mov.b32 	%f993, %r193;
	add.s32 	%r194, %r190, 2130706432;
	mov.b32 	%f994, %r194;
	fma.rn.f32 	%f995, %f990, 0f391FCB8E, 0f3AAF85ED;
	fma.rn.f32 	%f996, %f995, %f990, 0f3C1D9856;
	fma.rn.f32 	%f997, %f996, %f990, 0f3D6357BB;
	fma.rn.f32 	%f998, %f997, %f990, 0f3E75FDEC;
	fma.rn.f32 	%f999, %f998, %f990, 0f3F317218;
	fma.rn.f32 	%f1000, %f999, %f990, 0f3F800000;
	mul.f32 	%f1001, %f1000, %f994;
	mul.f32 	%f1002, %f1001, %f993;
	selp.f32 	%f1145, %f991, %f1002, %p205;
	and.pred  	%p206, %p202, %p203;
	@%p206 bra 	$L__BB2_99;
	add.f32 	%f1003, %f147, %f147;
	mov.b32 	%r195, %f1003;
	and.b32  	%r196, %r195, 2147483647;
	mov.b32 	%f1145, %r196;
$L__BB2_99:
	add.f32 	%f153, %f1144, %f1145;
	fma.rn.f32 	%f1006, %f37, %f140, %f40;
	sub.f32 	%f154, %f1006, %f131;
	abs.f32 	%f155, %f154;
	setp.eq.f32 	%p207, %f154, 0f3F800000;
	mov.f32 	%f1146, 0f3F800000;
	@%p207 bra 	$L__BB2_104;
	setp.num.f32 	%p208, %f155, %f155;
	@%p208 bra 	$L__BB2_102;
	mov.f32 	%f1062, 0f40000000;
	add.rn.f32 	%f1146, %f154, %f1062;
	bra.uni 	$L__BB2_104;
$L__BB2_102:
	setp.lt.f32 	%p209, %f155, 0f00800000;
	mul.f32 	%f1007, %f155, 0f4B800000;
	selp.f32 	%f1008, %f1007, %f155, %p209;
	mov.b32 	%r197, %f1008;
	add.s32 	%r198, %r197, -1060439283;
	and.b32  	%r199, %r198, -8388608;
	sub.s32 	%r200, %r197, %r199;
	mov.b32 	%f1009, %r200;
	cvt.rn.f32.s32 	%f1010, %r199;
	selp.f32 	%f1011, 0fC1C00000, 0f00000000, %p209;
	fma.rn.f32 	%f1012, %f1010, 0f34000000, %f1011;
	add.f32 	%f1013, %f1009, 0fBF800000;
	add.f32 	%f1014, %f1009, 0f3F800000;
	rcp.approx.ftz.f32 	%f1015, %f1014;
	add.f32 	%f1016, %f1013, %f1013;
	mul.f32 	%f1017, %f1016, %f1015;
	mul.f32 	%f1018, %f1017, %f1017;
	neg.f32 	%f1019, %f1017;
	sub.f32 	%f1020, %f1013, %f1017;
	add.f32 	%f1021, %f1020, %f1020;
	fma.rn.f32 	%f1022, %f1019, %f1013, %f1021;
	mul.rn.f32 	%f1023, %f1015, %f1022;
	fma.rn.f32 	%f1024, %f1018, 0f3A2C32E4, 0f3B52E7DB;
	fma.rn.f32 	%f1025, %f1024, %f1018, 0f3C93BB73;
	fma.rn.f32 	%f1026, %f1025, %f1018, 0f3DF6384F;
	mul.rn.f32 	%f1027, %f1026, %f1018;
	fma.rn.f32 	%f1028, %f1017, 0f3FB8AA3B, %f1012;
	mul.f32 	%f1029, %f1027, 0f40400000;
	sub.f32 	%f1030, %f1012, %f1028;
	fma.rn.f32 	%f1031, %f1017, 0f3FB8AA3B, %f1030;
	fma.rn.f32 	%f1032, %f1023, 0f3FB8AA3B, %f1031;
	fma.rn.f32 	%f1033, %f1017, 0f32A55E34, %f1032;
	fma.rn.f32 	%f1034, %f1029, %f1023, %f1033;
	fma.rn.f32 	%f1035, %f1027, %f1017, %f1034;
	add.rn.f32 	%f1036, %f1028, %f1035;
	mov.f32 	%f1037, 0f40000000;
	mul.rn.f32 	%f1038, %f1036, %f1037;
	cvt.rni.f32.f32 	%f1039, %f1038;
	sub.f32 	%f1040, %f1038, %f1039;
	neg.f32 	%f1041, %f1038;
	fma.rn.f32 	%f1042, %f1036, 0f40000000, %f1041;
	neg.f32 	%f1043, %f1028;
	add.rn.f32 	%f1044, %f1036, %f1043;
	neg.f32 	%f1045, %f1044;
	add.rn.f32 	%f1046, %f1035, %f1045;
	fma.rn.f32 	%f1047, %f1046, 0f40000000, %f1042;
	add.f32 	%f1048, %f1040, %f1047;
	setp.gt.f32 	%p210, %f1039, 0f00000000;
	selp.b32 	%r201, 0, -2097152000, %p210;
	setp.neu.f32 	%p211, %f154, 0f00000000;
	setp.neu.f32 	%p212, %f155, 0f7F800000;
	setp.lt.f32 	%p213, %f1038, 0f00000000;
	selp.f32 	%f1049, 0f00000000, 0f7F800000, %p213;
	abs.f32 	%f1050, %f1038;
	setp.gt.f32 	%p214, %f1050, 0f43180000;
	cvt.rzi.s32.f32 	%r202, %f1039;
	shl.b32 	%r203, %r202, 23;
	sub.s32 	%r204, %r203, %r201;
	mov.b32 	%f1051, %r204;
	add.s32 	%r205, %r201, 2130706432;
	mov.b32 	%f1052, %r205;
	fma.rn.f32 	%f1053, %f1048, 0f391FCB8E, 0f3AAF85ED;
	fma.rn.f32 	%f1054, %f1053, %f1048, 0f3C1D9856;
	fma.rn.f32 	%f1055, %f1054, %f1048, 0f3D6357BB;
	fma.rn.f32 	%f1056, %f1055, %f1048, 0f3E75FDEC;
	fma.rn.f32 	%f1057, %f1056, %f1048, 0f3F317218;
	fma.rn.f32 	%f1058, %f1057, %f1048, 0f3F800000;
	mul.f32 	%f1059, %f1058, %f1052;
	mul.f32 	%f1060, %f1059, %f1051;
	selp.f32 	%f1146, %f1049, %f1060, %p214;
	and.pred  	%p215, %p211, %p212;
	@%p215 bra 	$L__BB2_104;
	add.f32 	%f1061, %f154, %f154;
	mov.b32 	%r206, %f1061;
	and.b32  	%r207, %r206, 2147483647;
	mov.b32 	%f1146, %r207;
$L__BB2_104:
	add.f32 	%f1063, %f153, %f1146;
	sqrt.rn.f32 	%f160, %f1063;
	add.f32 	%f1064, %f129, %f160;
	div.rn.f32 	%f161, %f1064, %f130;
	abs.f32 	%f1065, %f161;
	setp.ltu.f32 	%p216, %f1065, 0f3F8060FE;
	setp.ge.f32 	%p217, %f1065, 0f3F8060FE;
	mul.f32 	%f1066, %f161, %f161;
	selp.f32 	%f1067, %f1065, %f1066, %p217;
	selp.f32 	%f1068, 0f38EB4C3A, 0f38B1E96A, %p217;
	selp.f32 	%f1069, 0fBAAE005B, 0fBA574D20, %p217;
	fma.rn.f32 	%f1070, %f1068, %f1067, %f1069;
	selp.f32 	%f1071, 0f3C09919F, 0f3BAAD5EA, %p217;
	fma.rn.f32 	%f1072, %f1070, %f1067, %f1071;
	selp.f32 	%f1073, 0fBD24D99A, 0fBCDC1BE7, %p217;
	fma.rn.f32 	%f1074, %f1072, %f1067, %f1073;
	selp.f32 	%f1075, 0f3E235519, 0f3DE718AF, %p217;
	fma.rn.f32 	%f1076, %f1074, %f1067, %f1075;
	selp.f32 	%f1077, 0f3F69B4F9, 0fBEC093AC, %p217;
	fma.rn.f32 	%f1078, %f1076, %f1067, %f1077;
	selp.f32 	%f1079, 0f3F210A14, 0f3E0375D3, %p217;
	fma.rn.f32 	%f1080, %f1078, %f1067, %f1079;
	neg.f32 	%f1081, %f1067;
	selp.f32 	%f1082, %f1081, %f161, %p217;
	fma.rn.f32 	%f1147, %f1080, %f1082, %f1082;
	@%p216 bra 	$L__BB2_106;
	ex2.approx.ftz.f32 	%f1083, %f1147;
	mov.f32 	%f1084, 0f3F800000;
	sub.f32 	%f1085, %f1084, %f1083;
	copysign.f32 	%f1147, %f161, %f1085;
$L__BB2_106:
	sub.f32 	%f1086, %f160, %f129;
	div.rn.f32 	%f165, %f1086, %f130;
	abs.f32 	%f1087, %f165;
	setp.ltu.f32 	%p218, %f1087, 0f3F8060FE;
	setp.ge.f32 	%p219, %f1087, 0f3F8060FE;
	mul.f32 	%f1088, %f165, %f165;
	selp.f32 	%f1089, %f1087, %f1088, %p219;
	selp.f32 	%f1090, 0f38EB4C3A, 0f38B1E96A, %p219;
	selp.f32 	%f1091, 0fBAAE005B, 0fBA574D20, %p219;
	fma.rn.f32 	%f1092, %f1090, %f1089, %f1091;
	selp.f32 	%f1093, 0f3C09919F, 0f3BAAD5EA, %p219;
	fma.rn.f32 	%f1094, %f1092, %f1089, %f1093;
	selp.f32 	%f1095, 0fBD24D99A, 0fBCDC1BE7, %p219;
	fma.rn.f32 	%f1096, %f1094, %f1089, %f1095;
	selp.f32 	%f1097, 0f3E235519, 0f3DE718AF, %p219;
	fma.rn.f32 	%f1098, %f1096, %f1089, %f1097;
	selp.f32 	%f1099, 0f3F69B4F9, 0fBEC093AC, %p219;
	fma.rn.f32 	%f1100, %f1098, %f1089, %f1099;
	selp.f32 	%f1101, 0f3F210A14, 0f3E0375D3, %p219;
	fma.rn.f32 	%f1102, %f1100, %f1089, %f1101;
	neg.f32 	%f1103, %f1089;
	selp.f32 	%f1104, %f1103, %f165, %p219;
	fma.rn.f32 	%f1148, %f1102, %f1104, %f1104;
	@%p218 bra 	$L__BB2_108;
	ex2.approx.ftz.f32 	%f1105, %f1148;
	mov.f32 	%f1106, 0f3F800000;
	sub.f32 	%f1107, %f1106, %f1105;
	copysign.f32 	%f1148, %f165, %f1107;
$L__BB2_108:
	sub.f32 	%f1108, %f1147, %f1148;
	mul.f32 	%f169, %f1108, 0f3F000000;
	@%p220 bra 	$L__BB2_110;
	mul.f32 	%f1109, %f169, %f139;
	mul.f32 	%f1110, %f136, %f1109;
	mul.f32 	%f1111, %f137, %f1110;
	mul.f32 	%f1112, %f127, %f1111;
	atom.global.add.f32 	%f1113, [%rd19], %f1112;
$L__BB2_110:
	@%p221 bra 	$L__BB2_112;
	ld.global.f32 	%f1114, [%rd23];
	mul.f32 	%f1115, %f169, %f1114;
	mul.f32 	%f1116, %f134, %f1115;
	mul.f32 	%f1117, %f137, %f1116;
	mul.f32 	%f1118, %f127, %f1117;
	atom.global.add.f32 	%f1119, [%rd20], %f1118;
$L__BB2_112:
	@%p222 bra 	$L__BB2_114;
	ld.global.f32 	%f1120, [%rd23];
	mul.f32 	%f1121, %f169, %f1120;
	mul.f32 	%f1122, %f136, %f1121;
	mul.f32 	%f1123, %f135, %f1122;
	mul.f32 	%f1124, %f127, %f1123;
	atom.global.add.f32 	%f1125, [%rd21], %f1124;
$L__BB2_114:
	@%p223 bra 	$L__BB2_116;
	ld.global.f32 	%f1126, [%rd23];
	mul.f32 	%f1127, %f169, %f1126;
	mul.f32 	%f1128, %f134, %f1127;
	mul.f32 	%f1129, %f135, %f1128;
	mul.f32 	%f1130, %f127, %f1129;
	atom.global.add.f32 	%f1131, [%rd22], %f1130;
$L__BB2_116:
	add.s32 	%r215, %r215, 1;
	add.s32 	%r214, %r214, 1;
	setp.ne.s32 	%p224, %r214, 1;
	@%p224 bra 	$L__BB2_87;
$L__BB2_117:
	add.s32 	%r212, %r212, 1;
	setp.ne.s32 	%p225, %r212, %r30;
	@%p225 bra 	$L__BB2_85;
$L__BB2_118:
	ret;

}
	// .globl	joseph3d_fwd_tof_sino_cuda_kernel
.visible .entry joseph3d_fwd_tof_sino_cuda_kernel(
	.param .u64 .ptr .align 1 joseph3d_fwd_tof_sino_cuda_kernel_param_0,
	.param .u64 .ptr .align 1 joseph3d_fwd_tof_sino_cuda_kernel_param_1,
	.param .u64 .ptr .align 1 joseph3d_fwd_tof_sino_cuda_kernel_param_2,
	.param .u64 .ptr .align 1 joseph3d_fwd_tof_sino_cuda_kernel_param_3,
	.param .u64 .ptr .align 1 joseph3d_fwd_tof_sino_cuda_kernel_param_4,
	.param .u64 .ptr .align 1 joseph3d_fwd_tof_sino_cuda_kernel_param_5,
	.param .u64 joseph3d_fwd_tof_sino_cuda_kernel_param_6,
	.param .u64 .ptr .align 1 joseph3d_fwd_tof_sino_cuda_kernel_param_7,
	.param .u16 joseph3d_fwd_tof_sino_cuda_kernel_param_8,
	.param .f32 joseph3d_fwd_tof_sino_cuda_kernel_param_9,
	.param .u64 .ptr .align 1 joseph3d_fwd_tof_sino_cuda_kernel_param_10,
	.param .u64 .ptr .align 1 joseph3d_fwd_tof_sino_cuda_kernel_param_11,
	.param .f32 joseph3d_fwd_tof_sino_cuda_kernel_param_12,
	.param .u8 joseph3d_fwd_tof_sino_cuda_kernel_param_13,
	.param .u8 joseph3d_fwd_tof_sino_cuda_kernel_param_14
)
{
	.reg .pred 	%p<241>;
	.reg .b16 	%rs<7>;
	.reg .b32 	%r<233>;
	.reg .b32 	%f<1169>;
	.reg .b64 	%rd<65>;

	ld.param.u64 	%rd13, [joseph3d_fwd_tof_sino_cuda_kernel_param_0];
	ld.param.u64 	%rd14, [joseph3d_fwd_tof_sino_cuda_kernel_param_1];
	ld.param.u64 	%rd17, [joseph3d_fwd_tof_sino_cuda_kernel_param_2];
	ld.param.u64 	%rd15, [joseph3d_fwd_tof_sino_cuda_kernel_param_3];
	ld.param.u64 	%rd16, [joseph3d_fwd_tof_sino_cuda_kernel_param_4];
	ld.param.u64 	%rd18, [joseph3d_fwd_tof_sino_cuda_kernel_param_5];
	ld.param.u64 	%rd19, [joseph3d_fwd_tof_sino_cuda_kernel_param_6];
	ld.param.u64 	%rd20, [joseph3d_fwd_tof_sino_cuda_kernel_param_7];
	ld.param.u16 	%rs2, [joseph3d_fwd_tof_sino_cuda_kernel_param_8];
	ld.param.f32 	%f183, [joseph3d_fwd_tof_sino_cuda_kernel_param_9];
	ld.param.u64 	%rd21, [joseph3d_fwd_tof_sino_cuda_kernel_param_10];
	ld.param.u64 	%rd22, [joseph3d_fwd_tof_sino_cuda_kernel_param_11];
	ld.param.f32 	%f184, [joseph3d_fwd_tof_sino_cuda_kernel_param_12];
	ld.param.u8 	%rs3, [joseph3d_fwd_tof_sino_cuda_kernel_param_13];
	ld.param.u8 	%rs4, [joseph3d_fwd_tof_sino_cuda_kernel_param_14];
	cvta.to.global.u64 	%rd1, %rd18;
	cvta.to.global.u64 	%rd2, %rd17;
	cvta.to.global.u64 	%rd3, %rd22;
	cvta.to.global.u64 	%rd4, %rd21;
	cvta.to.global.u64 	%rd23, %rd20;
	mov.u32 	%r49, %ntid.x;
	mov.u32 	%r50, %ctaid.x;
	mov.u32 	%r51, %tid.x;
	mad.lo.s32 	%r52, %r49, %r50, %r51;
	cvt.u64.u32 	%rd5, %r52;
	ld.global.u32 	%r1, [%rd23];
	ld.global.u32 	%r2, [%rd23+4];
	ld.global.u32 	%r3, [%rd23+8];
	shr.u16 	%rs5, %rs2, 15;
	add.s16 	%rs6, %rs2, %rs5;
	shr.s16 	%rs1, %rs6, 1;
	cvt.s32.s16 	%r4, %rs1;
	setp.le.s64 	%p11, %rd19, %rd5;
	@%p11 bra 	$L__BB3_119;
	setp.ne.s16 	%p12, %rs3, 1;
	@%p12 bra 	$L__BB3_3;
	shl.b64 	%rd24, %rd5, 2;
	add.s64 	%rd25, %rd4, %rd24;
	ld.global.f32 	%f1140, [%rd25];
	bra.uni 	$L__BB3_4;
$L__BB3_3:
	ld.global.f32 	%f1140, [%rd4];
$L__BB3_4:
	setp.ne.s16 	%p13, %rs4, 1;
	@%p13 bra 	$L__BB3_6;
	shl.b64 	%rd26, %rd5, 2;
	add.s64 	%rd27, %rd3, %rd26;
	ld.global.f32 	%f1141, [%rd27];
	bra.uni 	$L__BB3_7;
$L__BB3_6:
	ld.global.f32 	%f1141, [%rd3];
$L__BB3_7:
	cvta.to.global.u64 	%rd28, %rd15;
	cvta.to.global.u64 	%rd29, %rd16;
	mul.lo.s64 	%rd30, %rd5, 12;
	cvta.to.global.u64 	%rd31, %rd13;
	add.s64 	%rd32, %rd31, %rd30;
	ld.global.f32 	%f7, [%rd32];
	ld.global.f32 	%f8, [%rd32+4];
	ld.global.f32 	%f9, [%rd32+8];
	cvta.to.global.u64 	%rd33, %rd14;
	add.s64 	%rd34, %rd33, %rd30;
	ld.global.f32 	%f10, [%rd34];
	ld.global.f32 	%f11, [%rd34+4];
	ld.global.f32 	%f12, [%rd34+8];
	ld.global.f32 	%f13, [%rd29];
	ld.global.f32 	%f14, [%rd29+4];
	ld.global.f32 	%f15, [%rd29+8];
	ld.global.f32 	%f16, [%rd28];
	ld.global.f32 	%f17, [%rd28+4];
	ld.global.f32 	%f18, [%rd28+8];
	sub.f32 	%f19, %f10, %f7;
	sub.f32 	%f20, %f11, %f8;
	sub.f32 	%f21, %f12, %f9;
	sub.f32 	%f185, %f16, %f13;
	sub.f32 	%f186, %f17, %f14;
	sub.f32 	%f187, %f18, %f15;
	cvt.rn.f32.s32 	%f188, %r1;
	fma.rn.f32 	%f189, %f13, %f188, %f16;
	cvt.rn.f32.s32 	%f190, %r2;
	fma.rn.f32 	%f191, %f14, %f190, %f17;
	cvt.rn.f32.s32 	%f192, %r3;
	fma.rn.f32 	%f193, %f15, %f192, %f18;
	rcp.rn.f32 	%f194, %f19;
	rcp.rn.f32 	%f195, %f20;
	rcp.rn.f32 	%f196, %f21;
	setp.ltu.f32 	%p15, %f194, 0f00000000;
	selp.f32 	%f197, %f189, %f185, %p15;
	selp.f32 	%f198, %f185, %f189, %p15;
	sub.f32 	%f199, %f197, %f7;
	mul.f32 	%f22, %f194, %f199;
	sub.f32 	%f200, %f198, %f7;
	mul.f32 	%f23, %f194, %f200;
	setp.ltu.f32 	%p16, %f195, 0f00000000;
	selp.f32 	%f201, %f191, %f186, %p16;
	selp.f32 	%f202, %f186, %f191, %p16;
	sub.f32 	%f203, %f202, %f8;
	mul.f32 	%f24, %f195, %f203;
	sub.f32 	%f204, %f201, %f8;
	mul.f32 	%f25, %f195, %f204;
	setp.gt.f32 	%p17, %f25, %f22;
	selp.f32 	%f26, %f25, %f22, %p17;
	setp.lt.f32 	%p18, %f24, %f23;
	selp.f32 	%f27, %f24, %f23, %p18;
	setp.ltu.f32 	%p19, %f196, 0f00000000;
	selp.f32 	%f205, %f193, %f187, %p19;
	selp.f32 	%f206, %f187, %f193, %p19;
	sub.f32 	%f207, %f206, %f9;
	mul.f32 	%f28, %f196, %f207;
	sub.f32 	%f208, %f205, %f9;
	mul.f32 	%f29, %f196, %f208;
	setp.gt.f32 	%p20, %f26, %f28;
	mov.pred 	%p240, 0;
	@%p20 bra 	$L__BB3_9;
	setp.leu.f32 	%p21, %f25, %f23;
	setp.leu.f32 	%p22, %f22, %f24;
	setp.leu.f32 	%p23, %f29, %f27;
	and.pred  	%p24, %p23, %p22;
	and.pred  	%p240, %p24, %p21;
$L__BB3_9:
	setp.gt.f32 	%p25, %f29, %f26;
	selp.f32 	%f30, %f29, %f26, %p25;
	setp.lt.f32 	%p26, %f28, %f27;
	selp.f32 	%f31, %f28, %f27, %p26;
	not.pred 	%p27, %p240;
	@%p27 bra 	$L__BB3_119;
	mul.f32 	%f209, %f19, %f19;
	mul.f32 	%f210, %f20, %f20;
	mul.f32 	%f211, %f21, %f21;
	add.f32 	%f212, %f209, %f210;
	add.f32 	%f213, %f212, %f211;
	div.rn.f32 	%f32, %f209, %f213;
	div.rn.f32 	%f33, %f210, %f213;
	div.rn.f32 	%f34, %f211, %f213;
	setp.ltu.f32 	%p28, %f33, %f32;
	setp.ltu.f32 	%p29, %f33, %f34;
	or.pred  	%p3, %p28, %p29;
	setp.ge.f32 	%p30, %f34, %f32;
	setp.ge.f32 	%p31, %f34, %f33;
	and.pred  	%p4, %p30, %p31;
	sqrt.rn.f32 	%f214, %f213;
	div.rn.f32 	%f35, %f19, %f214;
	div.rn.f32 	%f36, %f20, %f214;
	div.rn.f32 	%f37, %f21, %f214;
	add.f32 	%f215, %f7, %f10;
	mul.f32 	%f38, %f215, 0f3F000000;
	add.f32 	%f216, %f8, %f11;
	mul.f32 	%f39, %f216, 0f3F000000;
	add.f32 	%f217, %f9, %f12;
	mul.f32 	%f40, %f217, 0f3F000000;
	not.pred 	%p32, %p4;
	and.pred  	%p33, %p3, %p32;
	not.pred 	%p34, %p33;
	@%p34 bra 	$L__BB3_46;
	sqrt.rn.f32 	%f41, %f32;
	fma.rn.f32 	%f218, %f19, %f30, %f7;
	sub.f32 	%f219, %f218, %f16;
	div.rn.f32 	%f220, %f219, %f13;
	fma.rn.f32 	%f221, %f19, %f31, %f7;
	sub.f32 	%f222, %f221, %f16;
	div.rn.f32 	%f223, %f222, %f13;
	setp.gt.f32 	%p35, %f220, %f223;
	selp.f32 	%f224, %f223, %f220, %p35;
	selp.f32 	%f225, %f220, %f223, %p35;
	cvt.rmi.f32.f32 	%f226, %f224;
	cvt.rzi.s32.f32 	%r53, %f226;
	cvt.rpi.f32.f32 	%f227, %f225;
	cvt.rzi.s32.f32 	%r54, %f227;
	min.s32 	%r55, %r54, %r1;
	sub.f32 	%f228, %f7, %f16;
	div.rn.f32 	%f229, %f228, %f13;
	sub.f32 	%f230, %f10, %f16;
	div.rn.f32 	%f231, %f230, %f13;
	setp.gt.f32 	%p36, %f229, %f231;
	selp.f32 	%f232, %f231, %f229, %p36;
	selp.f32 	%f233, %f229, %f231, %p36;
	cvt.rmi.f32.f32 	%f234, %f232;
	cvt.rzi.s32.f32 	%r56, %f234;
	max.s32 	%r57, %r53, %r56;
	max.s32 	%r225, %r57, 0;
	cvt.rpi.f32.f32 	%f235, %f233;
	cvt.rzi.s32.f32 	%r58, %f235;
	min.s32 	%r6, %r55, %r58;
	setp.ge.s32 	%p37, %r225, %r6;
	@%p37 bra 	$L__BB3_46;
	mul.f32 	%f42, %f184, %f1140;
	mul.f32 	%f43, %f183, 0f3F000000;
	cvt.s64.s16 	%rd35, %rs2;
	cvt.s64.s16 	%rd36, %rs1;
	mad.lo.s64 	%rd6, %rd35, %rd5, %rd36;
	div.rn.f32 	%f44, %f13, %f41;
$L__BB3_13:
	cvt.rn.f32.u32 	%f237, %r225;
	fma.rn.f32 	%f45, %f13, %f237, %f16;
	sub.f32 	%f238, %f45, %f7;
	mul.f32 	%f239, %f20, %f238;
	div.rn.f32 	%f240, %f239, %f19;
	add.f32 	%f46, %f8, %f240;
	mul.f32 	%f241, %f21, %f238;
	div.rn.f32 	%f242, %f241, %f19;
	add.f32 	%f47, %f9, %f242;
	sub.f32 	%f243, %f46, %f17;
	div.rn.f32 	%f244, %f243, %f14;
	cvt.rmi.f32.f32 	%f245, %f244;
	cvt.rzi.s32.f32 	%r59, %f245;
	sub.f32 	%f246, %f47, %f18;
	div.rn.f32 	%f247, %f246, %f15;
	cvt.rmi.f32.f32 	%f248, %f247;
	cvt.rzi.s32.f32 	%r60, %f248;
	add.s32 	%r10, %r60, 1;
	cvt.rn.f32.s32 	%f249, %r59;
	fma.rn.f32 	%f250, %f14, %f249, %f17;
	sub.f32 	%f251, %f46, %f250;
	div.rn.f32 	%f48, %f251, %f14;
	cvt.rn.f32.s32 	%f252, %r60;
	fma.rn.f32 	%f253, %f15, %f252, %f18;
	sub.f32 	%f254, %f47, %f253;
	div.rn.f32 	%f49, %f254, %f15;
	setp.gt.s32 	%p38, %r59, -1;
	setp.lt.s32 	%p39, %r59, %r2;
	and.pred  	%p5, %p38, %p39;
	not.pred 	%p40, %p5;
	setp.lt.s32 	%p41, %r60, 0;
	or.pred  	%p42, %p40, %p41;
	setp.ge.s32 	%p43, %r60, %r3;
	mul.lo.s32 	%r11, %r225, %r2;
	add.s32 	%r61, %r59, %r11;
	mad.lo.s32 	%r62, %r61, %r3, %r60;
	mul.wide.s32 	%rd37, %r62, 4;
	add.s64 	%rd7, %rd2, %rd37;
	mov.f32 	%f1143, 0f00000000;
	or.pred  	%p44, %p42, %p43;
	@%p44 bra 	$L__BB3_15;
	ld.global.f32 	%f255, [%rd7];
	mov.f32 	%f256, 0f3F800000;
	sub.f32 	%f257, %f256, %f48;
	mul.f32 	%f258, %f257, %f255;
	sub.f32 	%f259, %f256, %f49;
	fma.rn.f32 	%f1143, %f259, %f258, 0f00000000;
$L__BB3_15:
	add.s32 	%r63, %r59, 1;
	setp.ge.s32 	%p45, %r60, %r3;
	setp.lt.s32 	%p46, %r60, 0;
	setp.gt.s32 	%p47, %r59, -2;
	setp.lt.s32 	%p48, %r63, %r2;
	and.pred  	%p6, %p47, %p48;
	not.pred 	%p49, %p6;
	or.pred  	%p50, %p49, %p46;
	add.s32 	%r64, %r63, %r11;
	mad.lo.s32 	%r65, %r64, %r3, %r60;
	mul.wide.s32 	%rd38, %r65, 4;
	add.s64 	%rd8, %rd2, %rd38;
	or.pred  	%p51, %p50, %p45;
	@%p51 bra 	$L__BB3_17;
	ld.global.f32 	%f260, [%rd8];
	mul.f32 	%f261, %f48, %f260;
	mov.f32 	%f262, 0f3F800000;
	sub.f32 	%f263, %f262, %f49;
	fma.rn.f32 	%f1143, %f263, %f261, %f1143;
$L__BB3_17:
	setp.lt.s32 	%p52, %r60, -1;
	or.pred  	%p54, %p40, %p52;
	setp.ge.s32 	%p55, %r10, %r3;
	or.pred  	%p56, %p54, %p55;
	@%p56 bra 	$L__BB3_19;
	ld.global.f32 	%f264, [%rd7+4];
	mov.f32 	%f265, 0f3F800000;
	sub.f32 	%f266, %f265, %f48;
	mul.f32 	%f267, %f266, %f264;
	fma.rn.f32 	%f1143, %f49, %f267, %f1143;
$L__BB3_19:
	or.pred  	%p60, %p49, %p52;
	or.pred  	%p61, %p60, %p55;
	@%p61 bra 	$L__BB3_21;
	ld.global.f32 	%f268, [%rd8+4];
	mul.f32 	%f269, %f48, %f268;
	fma.rn.f32 	%f1143, %f49, %f269, %f1143;
$L__BB3_21:
	sub.f32 	%f270, %f45, %f38;
	sub.f32 	%f271, %f46, %f39;
	mul.f32 	%f272, %f36, %f271;
	fma.rn.f32 	%f273, %f35, %f270, %f272;
	sub.f32 	%f274, %f47, %f40;
	fma.rn.f32 	%f275, %f37, %f274, %f273;
	sub.f32 	%f276, %f275, %f1141;
	add.f32 	%f277, %f42, %f276;
	div.rn.f32 	%f278, %f277, %f183;
	sub.f32 	%f279, %f276, %f42;
	div.rn.f32 	%f280, %f279, %f183;
	setp.gtu.f32 	%p62, %f278, %f280;
	selp.f32 	%f281, %f278, %f280, %p62;
	selp.f32 	%f282, %f280, %f278, %p62;
	cvt.rmi.f32.f32 	%f283, %f282;
	cvt.rzi.s32.f32 	%r66, %f283;
	cvt.rpi.f32.f32 	%f284, %f281;
	cvt.rzi.s32.f32 	%r67, %f284;
	neg.s32 	%r68, %r4;
	max.s32 	%r69, %r66, %r68;
	max.s32 	%r70, %r67, %r68;
	min.s32 	%r226, %r69, %r4;
	setp.eq.f32 	%p63, %f1143, 0f00000000;
	setp.lt.s32 	%p64, %r70, %r226;
	or.pred  	%p65, %p63, %p64;
	@%p65 bra 	$L__BB3_45;
	min.s32 	%r72, %r70, %r4;
	max.s32 	%r14, %r226, %r72;
$L__BB3_23:
	cvt.rn.f32.s32 	%f285, %r226;
	mul.f32 	%f58, %f183, %f285;
	sub.f32 	%f286, %f58, %f42;
	fma.rn.f32 	%f287, %f35, %f286, %f38;
	sub.f32 	%f288, %f287, %f16;
	div.rn.f32 	%f289, %f288, %f13;
	add.f32 	%f290, %f42, %f58;
	fma.rn.f32 	%f291, %f35, %f290, %f38;
	sub.f32 	%f292, %f291, %f16;
	div.rn.f32 	%f293, %f292, %f13;
	setp.gt.f32 	%p66, %f289, %f293;
	selp.f32 	%f294, %f293, %f289, %p66;
	selp.f32 	%f295, %f289, %f293, %p66;
	cvt.rmi.f32.f32 	%f296, %f294;
	cvt.rzi.s32.f32 	%r73, %f296;
	cvt.rpi.f32.f32 	%f297, %f295;
	cvt.rzi.s32.f32 	%r74, %f297;
	setp.lt.s32 	%p67, %r225, %r73;
	setp.ge.s32 	%p68, %r225, %r74;
	or.pred  	%p69, %p67, %p68;
	@%p69 bra 	$L__BB3_44;
	add.f32 	%f59, %f1141, %f58;
	fma.rn.f32 	%f299, %f35, %f59, %f38;
	sub.f32 	%f60, %f299, %f45;
	abs.f32 	%f61, %f60;
	setp.eq.f32 	%p70, %f60, 0f3F800000;
	mov.f32 	%f1146, 0f3F800000;
	@%p70 bra 	$L__BB3_29;
	setp.num.f32 	%p71, %f61, %f61;
	@%p71 bra 	$L__BB3_27;
	mov.f32 	%f357, 0f40000000;
	add.rn.f32 	%f1146, %f60, %f357;
	bra.uni 	$L__BB3_29;
$L__BB3_27:
	abs.f32 	%f300, %f60;
	setp.lt.f32 	%p72, %f300, 0f00800000;
	mul.f32 	%f302, %f300, 0f4B800000;
	selp.f32 	%f303, %f302, %f300, %p72;
	mov.b32 	%r76, %f303;
	add.s32 	%r77, %r76, -1060439283;
	and.b32  	%r78, %r77, -8388608;
	sub.s32 	%r79, %r76, %r78;
	mov.b32 	%f304, %r79;
	cvt.rn.f32.s32 	%f305, %r78;
	selp.f32 	%f306, 0fC1C00000, 0f00000000, %p72;
	fma.rn.f32 	%f307, %f305, 0f34000000, %f306;
	add.f32 	%f308, %f304, 0fBF800000;
	add.f32 	%f309, %f304, 0f3F800000;
	rcp.approx.ftz.f32 	%f310, %f309;
	add.f32 	%f311, %f308, %f308;
	mul.f32 	%f312, %f311, %f310;
	mul.f32 	%f313, %f312, %f312;
	neg.f32 	%f314, %f312;
	sub.f32 	%f315, %f308, %f312;
	add.f32 	%f316, %f315, %f315;
	fma.rn.f32 	%f317, %f314, %f308, %f316;
	mul.rn.f32 	%f318, %f310, %f317;
	fma.rn.f32 	%f319, %f313, 0f3A2C32E4, 0f3B52E7DB;
	fma.rn.f32 	%f320, %f319, %f313, 0f3C93BB73;
	fma.rn.f32 	%f321, %f320, %f313, 0f3DF6384F;
	mul.rn.f32 	%f322, %f321, %f313;
	fma.rn.f32 	%f323, %f312, 0f3FB8AA3B, %f307;
	mul.f32 	%f324, %f322, 0f40400000;
	sub.f32 	%f325, %f307, %f323;
	fma.rn.f32 	%f326, %f312, 0f3FB8AA3B, %f325;
	fma.rn.f32 	%f327, %f318, 0f3FB8AA3B, %f326;
	fma.rn.f32 	%f328, %f312, 0f32A55E34, %f327;
	fma.rn.f32 	%f329, %f324, %f318, %f328;
	fma.rn.f32 	%f330, %f322, %f312, %f329;
	add.rn.f32 	%f331, %f323, %f330;
	mov.f32 	%f332, 0f40000000;
	mul.rn.f32 	%f333, %f331, %f332;
	cvt.rni.f32.f32 	%f334, %f333;
	sub.f32 	%f335, %f333, %f334;
	neg.f32 	%f336, %f333;
	fma.rn.f32 	%f337, %f331, 0f40000000, %f336;
	neg.f32 	%f338, %f323;
	add.rn.f32 	%f339, %f331, %f338;
	neg.f32 	%f340, %f339;
	add.rn.f32 	%f341, %f330, %f340;
	fma.rn.f32 	%f342, %f341, 0f40000000, %f337;
	add.f32 	%f343, %f335, %f342;
	setp.gt.f32 	%p73, %f334, 0f00000000;
	selp.b32 	%r80, 0, -2097152000, %p73;
	setp.neu.f32 	%p74, %f60, 0f00000000;
	setp.neu.f32 	%p75, %f300, 0f7F800000;
	setp.lt.f32 	%p76, %f333, 0f00000000;
	selp.f32 	%f344, 0f00000000, 0f7F800000, %p76;
	abs.f32 	%f345, %f333;
	setp.gt.f32 	%p77, %f345, 0f43180000;
	cvt.rzi.s32.f32 	%r81, %f334;
	shl.b32 	%r82, %r81, 23;
	sub.s32 	%r83, %r82, %r80;
	mov.b32 	%f346, %r83;
	add.s32 	%r84, %r80, 2130706432;
	mov.b32 	%f347, %r84;
	fma.rn.f32 	%f348, %f343, 0f391FCB8E, 0f3AAF85ED;
	fma.rn.f32 	%f349, %f348, %f343, 0f3C1D9856;
	fma.rn.f32 	%f350, %f349, %f343, 0f3D6357BB;
	fma.rn.f32 	%f351, %f350, %f343, 0f3E75FDEC;
	fma.rn.f32 	%f352, %f351, %f343, 0f3F317218;
	fma.rn.f32 	%f353, %f352, %f343, 0f3F800000;
	mul.f32 	%f354, %f353, %f347;
	mul.f32 	%f355, %f354, %f346;
	selp.f32 	%f1146, %f344, %f355, %p77;
	and.pred  	%p78, %p74, %p75;
	@%p78 bra 	$L__BB3_29;
	add.f32 	%f356, %f60, %f60;
	mov.b32 	%r85, %f356;
	and.b32  	%r86, %r85, 2147483647;
	mov.b32 	%f1146, %r86;
$L__BB3_29:
	fma.rn.f32 	%f359, %f36, %f59, %f39;
	sub.f32 	%f66, %f359, %f46;
	abs.f32 	%f67, %f66;
	setp.eq.f32 	%p79, %f66, 0f3F800000;
	mov.f32 	%f1147, 0f3F800000;
	@%p79 bra 	$L__BB3_34;
	setp.num.f32 	%p80, %f67, %f67;
	@%p80 bra 	$L__BB3_32;
	mov.f32 	%f417, 0f40000000;
	add.rn.f32 	%f1147, %f66, %f417;
	bra.uni 	$L__BB3_34;
$L__BB3_32:
	abs.f32 	%f360, %f66;
	setp.lt.f32 	%p81, %f360, 0f00800000;
	mul.f32 	%f362, %f360, 0f4B800000;
	selp.f32 	%f363, %f362, %f360, %p81;
	mov.b32 	%r87, %f363;
	add.s32 	%r88, %r87, -1060439283;
	and.b32  	%r89, %r88, -8388608;
	sub.s32 	%r90, %r87, %r89;
	mov.b32 	%f364, %r90;
	cvt.rn.f32.s32 	%f365, %r89;
	selp.f32 	%f366, 0fC1C00000, 0f00000000, %p81;
	fma.rn.f32 	%f367, %f365, 0f34000000, %f366;
	add.f32 	%f368, %f364, 0fBF800000;
	add.f32 	%f369, %f364, 0f3F800000;
	rcp.approx.ftz.f32 	%f370, %f369;
	add.f32 	%f371, %f368, %f368;
	mul.f32 	%f372, %f371, %f370;
	mul.f32 	%f373, %f372, %f372;
	neg.f32 	%f374, %f372;
	sub.f32 	%f375, %f368, %f372;
	add.f32 	%f376, %f375, %f375;
	fma.rn.f32 	%f377, %f374, %f368, %f376;
	mul.rn.f32 	%f378, %f370, %f377;
	fma.rn.f32 	%f379, %f373, 0f3A2C32E4, 0f3B52E7DB;
	fma.rn.f32 	%f380, %f379, %f373, 0f3C93BB73;
	fma.rn.f32 	%f381, %f380, %f373, 0f3DF6384F;
	mul.rn.f32 	%f382, %f381, %f373;
	fma.rn.f32 	%f383, %f372, 0f3FB8AA3B, %f367;
	mul.f32 	%f384, %f382, 0f40400000;
	sub.f32 	%f385, %f367, %f383;
	fma.rn.f32 	%f386, %f372, 0f3FB8AA3B, %f385;
	fma.rn.f32 	%f387, %f378, 0f3FB8AA3B, %f386;
	fma.rn.f32 	%f388, %f372, 0f32A55E34, %f387;
	fma.rn.f32 	%f389, %f384, %f378, %f388;
	fma.rn.f32 	%f390, %f382, %f372, %f389;
	add.rn.f32 	%f391, %f383, %f390;
	mov.f32 	%f392, 0f40000000;
	mul.rn.f32 	%f393, %f391, %f392;
	cvt.rni.f32.f32 	%f394, %f393;
	sub.f32 	%f395, %f393, %f394;
	neg.f32 	%f396, %f393;
	fma.rn.f32 	%f397, %f391, 0f40000000, %f396;
	neg.f32 	%f398, %f383;
	add.rn.f32 	%f399, %f391, %f398;
	neg.f32 	%f400, %f399;
	add.rn.f32 	%f401, %f390, %f400;
	fma.rn.f32 	%f402, %f401, 0f40000000, %f397;
	add.f32 	%f403, %f395, %f402;
	setp.gt.f32 	%p82, %f394, 0f00000000;
	selp.b32 	%r91, 0, -2097152000, %p82;
	setp.neu.f32 	%p83, %f66, 0f00000000;
	setp.neu.f32 	%p84, %f360, 0f7F800000;
	setp.lt.f32 	%p85, %f393, 0f00000000;
	selp.f32 	%f404, 0f00000000, 0f7F800000, %p85;
	abs.f32 	%f405, %f393;
	setp.gt.f32 	%p86, %f405, 0f43180000;
	cvt.rzi.s32.f32 	%r92, %f394;
	shl.b32 	%r93, %r92, 23;
	sub.s32 	%r94, %r93, %r91;
	mov.b32 	%f406, %r94;
	add.s32 	%r95, %r91, 2130706432;
	mov.b32 	%f407, %r95;
	fma.rn.f32 	%f408, %f403, 0f391FCB8E, 0f3AAF85ED;
	fma.rn.f32 	%f409, %f408, %f403, 0f3C1D9856;
	fma.rn.f32 	%f410, %f409, %f403, 0f3D6357BB;
	fma.rn.f32 	%f411, %f410, %f403, 0f3E75FDEC;
	fma.rn.f32 	%f412, %f411, %f403, 0f3F317218;
	fma.rn.f32 	%f413, %f412, %f403, 0f3F800000;
	mul.f32 	%f414, %f413, %f407;
	mul.f32 	%f415, %f414, %f406;
	selp.f32 	%f1147, %f404, %f415, %p86;
	and.pred  	%p87, %p83, %p84;
	@%p87 bra 	$L__BB3_34;
	add.f32 	%f416, %f66, %f66;
	mov.b32 	%r96, %f416;
	and.b32  	%r97, %r96, 2147483647;
	mov.b32 	%f1147, %r97;
$L__BB3_34:
	add.f32 	%f72, %f1146, %f1147;
	fma.rn.f32 	%f419, %f37, %f59, %f40;
	sub.f32 	%f73, %f419, %f47;
	abs.f32 	%f74, %f73;
	setp.eq.f32 	%p88, %f73, 0f3F800000;
	mov.f32 	%f1148, 0f3F800000;
	@%p88 bra 	$L__BB3_39;
	setp.num.f32 	%p89, %f74, %f74;
	@%p89 bra 	$L__BB3_37;
	mov.f32 	%f475, 0f40000000;
	add.rn.f32 	%f1148, %f73, %f475;
	bra.uni 	$L__BB3_39;
$L__BB3_37:
	setp.lt.f32 	%p90, %f74, 0f00800000;
	mul.f32 	%f420, %f74, 0f4B800000;
	selp.f32 	%f421, %f420, %f74, %p90;
	mov.b32 	%r98, %f421;
	add.s32 	%r99, %r98, -1060439283;
	and.b32  	%r100, %r99, -8388608;
	sub.s32 	%r101, %r98, %r100;
	mov.b32 	%f422, %r101;
	cvt.rn.f32.s32 	%f423, %r100;
	selp.f32 	%f424, 0fC1C00000, 0f00000000, %p90;
	fma.rn.f32 	%f425, %f423, 0f34000000, %f424;
	add.f32 	%f426, %f422, 0fBF800000;
	add.f32 	%f427, %f422, 0f3F800000;
	rcp.approx.ftz.f32 	%f428, %f427;
	add.f32 	%f429, %f426, %f426;
	mul.f32 	%f430, %f429, %f428;
	mul.f32 	%f431, %f430, %f430;
	neg.f32 	%f432, %f430;
	sub.f32 	%f433, %f426, %f430;
	add.f32 	%f434, %f433, %f433;
	fma.rn.f32 	%f435, %f432, %f426, %f434;
	mul.rn.f32 	%f436, %f428, %f435;
	fma.rn.f32 	%f437, %f431, 0f3A2C32E4, 0f3B52E7DB;
	fma.rn.f32 	%f438, %f437, %f431, 0f3C93BB73;
	fma.rn.f32 	%f439, %f438, %f431, 0f3DF6384F;
	mul.rn.f32 	%f440, %f439, %f431;
	fma.rn.f32 	%f441, %f430, 0f3FB8AA3B, %f425;
	mul.f32 	%f442, %f440, 0f40400000;
	sub.f32 	%f443, %f425, %f441;
	fma.rn.f32 	%f444, %f430, 0f3FB8AA3B, %f443;
	fma.rn.f32 	%f445, %f436, 0f3FB8AA3B, %f444;
	fma.rn.f32 	%f446, %f430, 0f32A55E34, %f445;
	fma.rn.f32 	%f447, %f442, %f436, %f446;
	fma.rn.f32 	%f448, %f440, %f430, %f447;
	add.rn.f32 	%f449, %f441, %f448;
	mov.f32 	%f450, 0f40000000;
	mul.rn.f32 	%f451, %f449, %f450;
	cvt.rni.f32.f32 	%f452, %f451;
	sub.f32 	%f453, %f451, %f452;
	neg.f32 	%f454, %f451;
	fma.rn.f32 	%f455, %f449, 0f40000000, %f454;
	neg.f32 	%f456, %f441;
	add.rn.f32 	%f457, %f449, %f456;
	neg.f32 	%f458, %f457;
	add.rn.f32 	%f459, %f448, %f458;
	fma.rn.f32 	%f460, %f459, 0f40000000, %f455;
	add.f32 	%f461, %f453, %f460;
	setp.gt.f32 	%p91, %f452, 0f00000000;
	selp.b32 	%r102, 0, -2097152000, %p91;
	setp.neu.f32 	%p92, %f73, 0f00000000;
	setp.neu.f32 	%p93, %f74, 0f7F800000;
	setp.lt.f32 	%p94, %f451, 0f00000000;
	selp.f32 	%f462, 0f00000000, 0f7F800000, %p94;
	abs.f32 	%f463, %f451;
	setp.gt.f32 	%p95, %f463, 0f43180000;
	cvt.rzi.s32.f32 	%r103, %f452;
	shl.b32 	%r104, %r103, 23;
	sub.s32 	%r105, %r104, %r102;
	mov.b32 	%f464, %r105;
	add.s32 	%r106, %r102, 2130706432;
	mov.b32 	%f465, %r106;
	fma.rn.f32 	%f466, %f461, 0f391FCB8E, 0f3AAF85ED;
	fma.rn.f32 	%f467, %f466, %f461, 0f3C1D9856;
	fma.rn.f32 	%f468, %f467, %f461, 0f3D6357BB;
	fma.rn.f32 	%f469, %f468, %f461, 0f3E75FDEC;
	fma.rn.f32 	%f470, %f469, %f461, 0f3F317218;
	fma.rn.f32 	%f471, %f470, %f461, 0f3F800000;
	mul.f32 	%f472, %f471, %f465;
	mul.f32 	%f473, %f472, %f464;
	selp.f32 	%f1148, %f462, %f473, %p95;
	and.pred  	%p96, %p92, %p93;
	@%p96 bra 	$L__BB3_39;
	add.f32 	%f474, %f73, %f73;
	mov.b32 	%r107, %f474;
	and.b32  	%r108, %r107, 2147483647;
	mov.b32 	%f1148, %r108;
$L__BB3_39:
	add.f32 	%f476, %f72, %f1148;
	sqrt.rn.f32 	%f79, %f476;
	add.f32 	%f477, %f43, %f79;
	mul.f32 	%f478, %f1140, 0f3FB504F3;
	div.rn.f32 	%f80, %f477, %f478;
	abs.f32 	%f479, %f80;
	setp.ltu.f32 	%p97, %f479, 0f3F8060FE;
	setp.ge.f32 	%p98, %f479, 0f3F8060FE;
	mul.f32 	%f480, %f80, %f80;
	selp.f32 	%f481, %f479, %f480, %p98;
	selp.f32 	%f482, 0f38EB4C3A, 0f38B1E96A, %p98;
	selp.f32 	%f483, 0fBAAE005B, 0fBA574D20, %p98;
	fma.rn.f32 	%f484, %f482, %f481, %f483;
	selp.f32 	%f485, 0f3C09919F, 0f3BAAD5EA, %p98;
	fma.rn.f32 	%f486, %f484, %f481, %f485;
	selp.f32 	%f487, 0fBD24D99A, 0fBCDC1BE7, %p98;
	fma.rn.f32 	%f488, %f486, %f481, %f487;
	selp.f32 	%f489, 0f3E235519, 0f3DE718AF, %p98;
	fma.rn.f32 	%f490, %f488, %f481, %f489;
	selp.f32 	%f491, 0f3F69B4F9, 0fBEC093AC, %p98;
	fma.rn.f32 	%f492, %f490, %f481, %f491;
	selp.f32 	%f493, 0f3F210A14, 0f3E0375D3, %p98;
	fma.rn.f32 	%f494, %f492, %f481, %f493;
	neg.f32 	%f495, %f481;
	selp.f32 	%f496, %f495, %f80, %p98;
	fma.rn.f32 	%f1149, %f494, %f496, %f496;
	@%p97 bra 	$L__BB3_41;
	ex2.approx.ftz.f32 	%f497, %f1149;
	mov.f32 	%f498, 0f3F800000;
	sub.f32 	%f499, %f498, %f497;
	copysign.f32 	%f1149, %f80, %f499;
$L__BB3_41:
	sub.f32 	%f500, %f79, %f43;
	mul.f32 	%f501, %f1140, 0f3FB504F3;
	div.rn.f32 	%f84, %f500, %f501;
	abs.f32 	%f502, %f84;
	setp.ltu.f32 	%p99, %f502, 0f3F8060FE;
	setp.ge.f32 	%p100, %f502, 0f3F8060FE;
	mul.f32 	%f503, %f84, %f84;
	selp.f32 	%f504, %f502, %f503, %p100;
	selp.f32 	%f505, 0f38EB4C3A, 0f38B1E96A, %p100;
	selp.f32 	%f506, 0fBAAE005B, 0fBA574D20, %p100;
	fma.rn.f32 	%f507, %f505, %f504, %f506;
	selp.f32 	%f508, 0f3C09919F, 0f3BAAD5EA, %p100;
	fma.rn.f32 	%f509, %f507, %f504, %f508;
	selp.f32 	%f510, 0fBD24D99A, 0fBCDC1BE7, %p100;
	fma.rn.f32 	%f511, %f509, %f504, %f510;
	selp.f32 	%f512, 0f3E235519, 0f3DE718AF, %p100;
	fma.rn.f32 	%f513, %f511, %f504, %f512;
	selp.f32 	%f514, 0f3F69B4F9, 0fBEC093AC, %p100;
	fma.rn.f32 	%f515, %f513, %f504, %f514;
	selp.f32 	%f516, 0f3F210A14, 0f3E0375D3, %p100;
	fma.rn.f32 	%f517, %f515, %f504, %f516;
	neg.f32 	%f518, %f504;
	selp.f32 	%f519, %f518, %f84, %p100;
	fma.rn.f32 	%f1150, %f517, %f519, %f519;
	@%p99 bra 	$L__BB3_43;
	ex2.approx.ftz.f32 	%f520, %f1150;
	mov.f32 	%f521, 0f3F800000;
	sub.f32 	%f522, %f521, %f520;
	copysign.f32 	%f1150, %f84, %f522;
$L__BB3_43:
	sub.f32 	%f523, %f1149, %f1150;
	mul.f32 	%f524, %f523, 0f3F000000;
	mul.f32 	%f525, %f44, %f524;
	cvt.s64.s32 	%rd39, %r226;
	add.s64 	%rd40, %rd6, %rd39;
	shl.b64 	%rd41, %rd40, 2;
	add.s64 	%rd42, %rd1, %rd41;
	ld.global.f32 	%f526, [%rd42];
	fma.rn.f32 	%f527, %f1143, %f525, %f526;
	st.global.f32 	[%rd42], %f527;
$L__BB3_44:
	add.s32 	%r16, %r226, 1;
	setp.ne.s32 	%p101, %r226, %r14;
	mov.u32 	%r226, %r16;
	@%p101 bra 	$L__BB3_23;
$L__BB3_45:
	add.s32 	%r225, %r225, 1;
	setp.ne.s32 	%p102, %r225, %r6;
	@%p102 bra 	$L__BB3_13;
$L__BB3_46:
	@%p3 bra 	$L__BB3_82;
	sqrt.rn.f32 	%f88, %f33;
	fma.rn.f32 	%f528, %f20, %f30, %f8;
	sub.f32 	%f529, %f528, %f17;
	div.rn.f32 	%f530, %f529, %f14;
	fma.rn.f32 	%f531, %f20, %f31, %f8;
	sub.f32 	%f532, %f531, %f17;
	div.rn.f32 	%f533, %f532, %f14;
	setp.gt.f32 	%p103, %f530, %f533;
	selp.f32 	%f534, %f533, %f530, %p103;
	selp.f32 	%f535, %f530, %f533, %p103;
	cvt.rmi.f32.f32 	%f536, %f534;
	cvt.rzi.s32.f32 	%r109, %f536;
	cvt.rpi.f32.f32 	%f537, %f535;
	cvt.rzi.s32.f32 	%r110, %f537;
	min.s32 	%r111, %r110, %r2;
	sub.f32 	%f538, %f8, %f17;
	div.rn.f32 	%f539, %f538, %f14;
	sub.f32 	%f540, %f11, %f17;
	div.rn.f32 	%f541, %f540, %f14;
	setp.gt.f32 	%p104, %f539, %f541;
	selp.f32 	%f542, %f541, %f539, %p104;
	selp.f32 	%f543, %f539, %f541, %p104;
	cvt.rmi.f32.f32 	%f544, %f542;
	cvt.rzi.s32.f32 	%r112, %f544;
	max.s32 	%r113, %r109, %r112;
	max.s32 	%r227, %r113, 0;
	cvt.rpi.f32.f32 	%f545, %f543;
	cvt.rzi.s32.f32 	%r114, %f545;
	min.s32 	%r19, %r111, %r114;
	setp.ge.s32 	%p105, %r227, %r19;
	@%p105 bra 	$L__BB3_82;
	mul.f32 	%f89, %f184, %f1140;
	mul.f32 	%f90, %f183, 0f3F000000;
	cvt.s64.s16 	%rd43, %rs2;
	cvt.s64.s16 	%rd44, %rs1;
	mad.lo.s64 	%rd9, %rd43, %rd5, %rd44;
	div.rn.f32 	%f91, %f14, %f88;
$L__BB3_49:
	cvt.rn.f32.u32 	%f547, %r227;
	fma.rn.f32 	%f92, %f14, %f547, %f17;
	sub.f32 	%f548, %f92, %f8;
	mul.f32 	%f549, %f19, %f548;
	div.rn.f32 	%f550, %f549, %f20;
	add.f32 	%f93, %f7, %f550;
	mul.f32 	%f551, %f21, %f548;
	div.rn.f32 	%f552, %f551, %f20;
	add.f32 	%f94, %f9, %f552;
	sub.f32 	%f553, %f93, %f16;
	div.rn.f32 	%f554, %f553, %f13;
	cvt.rmi.f32.f32 	%f555, %f554;
	cvt.rzi.s32.f32 	%r115, %f555;
	sub.f32 	%f556, %f94, %f18;
	div.rn.f32 	%f557, %f556, %f15;
	cvt.rmi.f32.f32 	%f558, %f557;
	cvt.rzi.s32.f32 	%r116, %f558;
	add.s32 	%r23, %r116, 1;
	cvt.rn.f32.s32 	%f559, %r115;
	fma.rn.f32 	%f560, %f13, %f559, %f16;
	sub.f32 	%f561, %f93, %f560;
	div.rn.f32 	%f95, %f561, %f13;
	cvt.rn.f32.s32 	%f562, %r116;
	fma.rn.f32 	%f563, %f15, %f562, %f18;
	sub.f32 	%f564, %f94, %f563;
	div.rn.f32 	%f96, %f564, %f15;
	setp.gt.s32 	%p106, %r115, -1;
	setp.lt.s32 	%p107, %r115, %r1;
	and.pred  	%p7, %p106, %p107;
	not.pred 	%p108, %p7;
	setp.lt.s32 	%p109, %r116, 0;
	or.pred  	%p110, %p108, %p109;
	setp.ge.s32 	%p111, %r116, %r3;
	mad.lo.s32 	%r117, %r115, %r2, %r227;
	mad.lo.s32 	%r118, %r117, %r3, %r116;
	mul.wide.s32 	%rd45, %r118, 4;
	add.s64 	%rd10, %rd2, %rd45;
	mov.f32 	%f1152, 0f00000000;
	or.pred  	%p112, %p110, %p111;
	@%p112 bra 	$L__BB3_51;
	ld.global.f32 	%f565, [%rd10];
	mov.f32 	%f566, 0f3F800000;
	sub.f32 	%f567, %f566, %f95;
	mul.f32 	%f568, %f567, %f565;
	sub.f32 	%f569, %f566, %f96;
	fma.rn.f32 	%f1152, %f569, %f568, 0f00000000;
$L__BB3_51:
	add.s32 	%r119, %r115, 1;
	setp.ge.s32 	%p113, %r116, %r3;
	setp.lt.s32 	%p114, %r116, 0;
	setp.gt.s32 	%p115, %r115, -2;
	setp.lt.s32 	%p116, %r119, %r1;
	and.pred  	%p8, %p115, %p116;
	not.pred 	%p117, %p8;
	or.pred  	%p118, %p117, %p114;
	mad.lo.s32 	%r120, %r2, %r115, %r2;
	add.s32 	%r121, %r120, %r227;
	mad.lo.s32 	%r122, %r121, %r3, %r116;
	mul.wide.s32 	%rd46, %r122, 4;
	add.s64 	%rd11, %rd2, %rd46;
	or.pred  	%p119, %p118, %p113;
	@%p119 bra 	$L__BB3_53;
	ld.global.f32 	%f570, [%rd11];
	mul.f32 	%f571, %f95, %f570;
	mov.f32 	%f572, 0f3F800000;
	sub.f32 	%f573, %f572, %f96;
	fma.rn.f32 	%f1152, %f573, %f571, %f1152;
$L__BB3_53:
	setp.lt.s32 	%p120, %r116, -1;
	or.pred  	%p122, %p108, %p120;
	setp.ge.s32 	%p123, %r23, %r3;
	or.pred  	%p124, %p122, %p123;
	@%p124 bra 	$L__BB3_55;
	ld.global.f32 	%f574, [%rd10+4];
	mov.f32 	%f575, 0f3F800000;
	sub.f32 	%f576, %f575, %f95;
	mul.f32 	%f577, %f576, %f574;
	fma.rn.f32 	%f1152, %f96, %f577, %f1152;
$L__BB3_55:
	or.pred  	%p128, %p117, %p120;
	or.pred  	%p129, %p128, %p123;
	@%p129 bra 	$L__BB3_57;
	ld.global.f32 	%f578, [%rd11+4];
	mul.f32 	%f579, %f95, %f578;
	fma.rn.f32 	%f1152, %f96, %f579, %f1152;
$L__BB3_57:
	sub.f32 	%f580, %f93, %f38;
	mul.f32 	%f581, %f35, %f580;
	sub.f32 	%f582, %f92, %f39;
	fma.rn.f32 	%f583, %f36, %f582, %f581;
	sub.f32 	%f584, %f94, %f40;
	fma.rn.f32 	%f585, %f37, %f584, %f583;
	sub.f32 	%f586, %f585, %f1141;
	add.f32 	%f587, %f89, %f586;
	div.rn.f32 	%f588, %f587, %f183;
	sub.f32 	%f589, %f586, %f89;
	div.rn.f32 	%f590, %f589, %f183;
	setp.gtu.f32 	%p130, %f588, %f590;
	selp.f32 	%f591, %f588, %f590, %p130;
	selp.f32 	%f592, %f590, %f588, %p130;
	cvt.rmi.f32.f32 	%f593, %f592;
	cvt.rzi.s32.f32 	%r123, %f593;
	cvt.rpi.f32.f32 	%f594, %f591;
	cvt.rzi.s32.f32 	%r124, %f594;
	neg.s32 	%r125, %r4;
	max.s32 	%r126, %r123, %r125;
	max.s32 	%r127, %r124, %r125;
	min.s32 	%r228, %r126, %r4;
	setp.eq.f32 	%p131, %f1152, 0f00000000;
	setp.lt.s32 	%p132, %r127, %r228;
	or.pred  	%p133, %p131, %p132;
	@%p133 bra 	$L__BB3_81;
	min.s32 	%r129, %r127, %r4;
	max.s32 	%r26, %r228, %r129;
$L__BB3_59:
	cvt.rn.f32.s32 	%f595, %r228;
	mul.f32 	%f105, %f183, %f595;
	sub.f32 	%f596, %f105, %f89;
	fma.rn.f32 	%f597, %f36, %f596, %f39;
	sub.f32 	%f598, %f597, %f17;
	div.rn.f32 	%f599, %f598, %f14;
	add.f32 	%f600, %f89, %f105;
	fma.rn.f32 	%f601, %f36, %f600, %f39;
	sub.f32 	%f602, %f601, %f17;
	div.rn.f32 	%f603, %f602, %f14;
	setp.gt.f32 	%p134, %f599, %f603;
	selp.f32 	%f604, %f603, %f599, %p134;
	selp.f32 	%f605, %f599, %f603, %p134;
	cvt.rmi.f32.f32 	%f606, %f604;
	cvt.rzi.s32.f32 	%r130, %f606;
	cvt.rpi.f32.f32 	%f607, %f605;
	cvt.rzi.s32.f32 	%r131, %f607;
	setp.lt.s32 	%p135, %r227, %r130;
	setp.ge.s32 	%p136, %r227, %r131;
	or.pred  	%p137, %p135, %p136;
	@%p137 bra 	$L__BB3_80;
	add.f32 	%f106, %f1141, %f105;
	fma.rn.f32 	%f609, %f35, %f106, %f38;
	sub.f32 	%f107, %f609, %f93;
	abs.f32 	%f108, %f107;
	setp.eq.f32 	%p138, %f107, 0f3F800000;
	mov.f32 	%f1155, 0f3F800000;
	@%p138 bra 	$L__BB3_65;
	setp.num.f32 	%p139, %f108, %f108;
	@%p139 bra 	$L__BB3_63;
	mov.f32 	%f665, 0f40000000;
	add.rn.f32 	%f1155, %f107, %f665;
	bra.uni 	$L__BB3_65;
$L__BB3_63:
	setp.lt.f32 	%p140, %f108, 0f00800000;
	mul.f32 	%f610, %f108, 0f4B800000;
	selp.f32 	%f611, %f610, %f108, %p140;
	mov.b32 	%r133, %f611;
	add.s32 	%r134, %r133, -1060439283;
	and.b32  	%r135, %r134, -8388608;
	sub.s32 	%r136, %r133, %r135;
	mov.b32 	%f612, %r136;
	cvt.rn.f32.s32 	%f613, %r135;
	selp.f32 	%f614, 0fC1C00000, 0f00000000, %p140;
	fma.rn.f32 	%f615, %f613, 0f34000000, %f614;
	add.f32 	%f616, %f612, 0fBF800000;
	add.f32 	%f617, %f612, 0f3F800000;
	rcp.approx.ftz.f32 	%f618, %f617;
	add.f32 	%f619, %f616, %f616;
	mul.f32 	%f620, %f619, %f618;
	mul.f32 	%f621, %f620, %f620;
	neg.f32 	%f622, %f620;
	sub.f32 	%f623, %f616, %f620;
	add.f32 	%f624, %f623, %f623;
	fma.rn.f32 	%f625, %f622, %f616, %f624;
	mul.rn.f32 	%f626, %f618, %f625;
	fma.rn.f32 	%f627, %f621, 0f3A2C32E4, 0f3B52E7DB;
	fma.rn.f32 	%f628, %f627, %f621, 0f3C93BB73;
	fma.rn.f32 	%f629, %f628, %f621, 0f3DF6384F;
	mul.rn.f32 	%f630, %f629, %f621;
	fma.rn.f32 	%f631, %f620, 0f3FB8AA3B, %f615;
	mul.f32 	%f632, %f630, 0f40400000;
	sub.f32 	%f633, %f615, %f631;
	fma.rn.f32 	%f634, %f620, 0f3FB8AA3B, %f633;
	fma.rn.f32 	%f635, %f626, 0f3FB8AA3B, %f634;
	fma.rn.f32 	%f636, %f620, 0f32A55E34, %f635;
	fma.rn.f32 	%f637, %f632, %f626, %f636;
	fma.rn.f32 	%f638, %f630, %f620, %f637;
	add.rn.f32 	%f639, %f631, %f638;
	mov.f32 	%f640, 0f40000000;
	mul.rn.f32 	%f641, %f639, %f640;
	cvt.rni.f32.f32 	%f642, %f641;
	sub.f32 	%f643, %f641, %f642;
	neg.f32 	%f644, %f641;
	fma.rn.f32 	%f645, %f639, 0f40000000, %f644;
	neg.f32 	%f646, %f631;
	add.rn.f32 	%f647, %f639, %f646;
	neg.f32 	%f648, %f647;
	add.rn.f32 	%f649, %f638, %f648;
	fma.rn.f32 	%f650, %f649, 0f40000000, %f645;
	add.f32 	%f651, %f643, %f650;
	setp.gt.f32 	%p141, %f642, 0f00000000;
	selp.b32 	%r137, 0, -2097152000, %p141;
	setp.neu.f32 	%p142, %f107, 0f00000000;
	setp.neu.f32 	%p143, %f108, 0f7F800000;
	setp.lt.f32 	%p144, %f641, 0f00000000;
	selp.f32 	%f652, 0f00000000, 0f7F800000, %p144;
	abs.f32 	%f653, %f641;
	setp.gt.f32 	%p145, %f653, 0f43180000;
	cvt.rzi.s32.f32 	%r138, %f642;
	shl.b32 	%r139, %r138, 23;
	sub.s32 	%r140, %r139, %r137;
	mov.b32 	%f654, %r140;
	add.s32 	%r141, %r137, 2130706432;
	mov.b32 	%f655, %r141;
	fma.rn.f32 	%f656, %f651, 0f391FCB8E, 0f3AAF85ED;
	fma.rn.f32 	%f657, %f656, %f651, 0f3C1D9856;
	fma.rn.f32 	%f658, %f657, %f651, 0f3D6357BB;
	fma.rn.f32 	%f659, %f658, %f651, 0f3E75FDEC;
	fma.rn.f32 	%f660, %f659, %f651, 0f3F317218;
	fma.rn.f32 	%f661, %f660, %f651, 0f3F800000;
	mul.f32 	%f662, %f661, %f655;
	mul.f32 	%f663, %f662, %f654;
	selp.f32 	%f1155, %f652, %f663, %p145;
	and.pred  	%p146, %p142, %p143;
	@%p146 bra 	$L__BB3_65;
	add.f32 	%f664, %f107, %f107;
	mov.b32 	%r142, %f664;
	and.b32  	%r143, %r142, 2147483647;
	mov.b32 	%f1155, %r143;
$L__BB3_65:
	fma.rn.f32 	%f667, %f36, %f106, %f39;
	sub.f32 	%f113, %f667, %f92;
	abs.f32 	%f114, %f113;
	setp.eq.f32 	%p147, %f113, 0f3F800000;
	mov.f32 	%f1156, 0f3F800000;
	@%p147 bra 	$L__BB3_70;
	setp.num.f32 	%p148, %f114, %f114;
	@%p148 bra 	$L__BB3_68;
	mov.f32 	%f725, 0f40000000;
	add.rn.f32 	%f1156, %f113, %f725;
	bra.uni 	$L__BB3_70;
$L__BB3_68:
	abs.f32 	%f668, %f113;
	setp.lt.f32 	%p149, %f668, 0f00800000;
	mul.f32 	%f670, %f668, 0f4B800000;
	selp.f32 	%f671, %f670, %f668, %p149;
	mov.b32 	%r144, %f671;
	add.s32 	%r145, %r144, -1060439283;
	and.b32  	%r146, %r145, -8388608;
	sub.s32 	%r147, %r144, %r146;
	mov.b32 	%f672, %r147;
	cvt.rn.f32.s32 	%f673, %r146;
	selp.f32 	%f674, 0fC1C00000, 0f00000000, %p149;
	fma.rn.f32 	%f675, %f673, 0f34000000, %f674;
	add.f32 	%f676, %f672, 0fBF800000;
	add.f32 	%f677, %f672, 0f3F800000;
	rcp.approx.ftz.f32 	%f678, %f677;
	add.f32 	%f679, %f676, %f676;
	mul.f32 	%f680, %f679, %f678;
	mul.f32 	%f681, %f680, %f680;
	neg.f32 	%f682, %f680;
	sub.f32 	%f683, %f676, %f680;
	add.f32 	%f684, %f683, %f683;
	fma.rn.f32 	%f685, %f682, %f676, %f684;
	mul.rn.f32 	%f686, %f678, %f685;
	fma.rn.f32 	%f687, %f681, 0f3A2C32E4, 0f3B52E7DB;
	fma.rn.f32 	%f688, %f687, %f681, 0f3C93BB73;
	fma.rn.f32 	%f689, %f688, %f681, 0f3DF6384F;
	mul.rn.f32 	%f690, %f689, %f681;
	fma.rn.f32 	%f691, %f680, 0f3FB8AA3B, %f675;
	mul.f32 	%f692, %f690, 0f40400000;
	sub.f32 	%f693, %f675, %f691;
	fma.rn.f32 	%f694, %f680, 0f3FB8AA3B, %f693;
	fma.rn.f32 	%f695, %f686, 0f3FB8AA3B, %f694;
	fma.rn.f32 	%f696, %f680, 0f32A55E34, %f695;
	fma.rn.f32 	%f697, %f692, %f686, %f696;
	fma.rn.f32 	%f698, %f690, %f680, %f697;
	add.rn.f32 	%f699, %f691, %f698;
	mov.f32 	%f700, 0f40000000;
	mul.rn.f32 	%f701, %f699, %f700;
	cvt.rni.f32.f32 	%f702, %f701;
	sub.f32 	%f703, %f701, %f702;
	neg.f32 	%f704, %f701;
	fma.rn.f32 	%f705, %f699, 0f40000000, %f704;
	neg.f32 	%f706, %f691;
	add.rn.f32 	%f707, %f699, %f706;
	neg.f32 	%f708, %f707;
	add.rn.f32 	%f709, %f698, %f708;
	fma.rn.f32 	%f710, %f709, 0f40000000, %f705;
	add.f32 	%f711, %f703, %f710;
	setp.gt.f32 	%p150, %f702, 0f00000000;
	selp.b32 	%r148, 0, -2097152000, %p150;
	setp.neu.f32 	%p151, %f113, 0f00000000;
	setp.neu.f32 	%p152, %f668, 0f7F800000;
	setp.lt.f32 	%p153, %f701, 0f00000000;
	selp.f32 	%f712, 0f00000000, 0f7F800000, %p153;
	abs.f32 	%f713, %f701;
	setp.gt.f32 	%p154, %f713, 0f43180000;
	cvt.rzi.s32.f32 	%r149, %f702;
	shl.b32 	%r150, %r149, 23;
	sub.s32 	%r151, %r150, %r148;
	mov.b32 	%f714, %r151;
	add.s32 	%r152, %r148, 2130706432;
	mov.b32 	%f715, %r152;
	fma.rn.f32 	%f716, %f711, 0f391FCB8E, 0f3AAF85ED;
	fma.rn.f32 	%f717, %f716, %f711, 0f3C1D9856;
	fma.rn.f32 	%f718, %f717, %f711, 0f3D6357BB;
	fma.rn.f32 	%f719, %f718, %f711, 0f3E75FDEC;
	fma.rn.f32 	%f720, %f719, %f711, 0f3F317218;
	fma.rn.f32 	%f721, %f720, %f711, 0f3F800000;
	mul.f32 	%f722, %f721, %f715;
	mul.f32 	%f723, %f722, %f714;
	selp.f32 	%f1156, %f712, %f723, %p154;
	and.pred  	%p155, %p151, %p152;
	@%p155 bra 	$L__BB3_70;
	add.f32 	%f724, %f113, %f113;
	mov.b32 	%r153, %f724;
	and.b32  	%r154, %r153, 2147483647;
	mov.b32 	%f1156, %r154;
$L__BB3_70:
	add.f32 	%f119, %f1155, %f1156;
	fma.rn.f32 	%f727, %f37, %f106, %f40;
	sub.f32 	%f120, %f727, %f94;
	abs.f32 	%f121, %f120;
	setp.eq.f32 	%p156, %f120, 0f3F800000;
	mov.f32 	%f1157, 0f3F800000;
	@%p156 bra 	$L__BB3_75;
	setp.num.f32 	%p157, %f121, %f121;
	@%p157 bra 	$L__BB3_73;
	mov.f32 	%f783, 0f40000000;
	add.rn.f32 	%f1157, %f120, %f783;
	bra.uni 	$L__BB3_75;
$L__BB3_73:
	setp.lt.f32 	%p158, %f121, 0f00800000;
	mul.f32 	%f728, %f121, 0f4B800000;
	selp.f32 	%f729, %f728, %f121, %p158;
	mov.b32 	%r155, %f729;
	add.s32 	%r156, %r155, -1060439283;
	and.b32  	%r157, %r156, -8388608;
	sub.s32 	%r158, %r155, %r157;
	mov.b32 	%f730, %r158;
	cvt.rn.f32.s32 	%f731, %r157;
	selp.f32 	%f732, 0fC1C00000, 0f00000000, %p158;
	fma.rn.f32 	%f733, %f731, 0f34000000, %f732;
	add.f32 	%f734, %f730, 0fBF800000;
	add.f32 	%f735, %f730, 0f3F800000;
	rcp.approx.ftz.f32 	%f736, %f735;
	add.f32 	%f737, %f734, %f734;
	mul.f32 	%f738, %f737, %f736;
	mul.f32 	%f739, %f738, %f738;
	neg.f32 	%f740, %f738;
	sub.f32 	%f741, %f734, %f738;
	add.f32 	%f742, %f741, %f741;
	fma.rn.f32 	%f743, %f740, %f734, %f742;
	mul.rn.f32 	%f744, %f736, %f743;
	fma.rn.f32 	%f745, %f739, 0f3A2C32E4, 0f3B52E7DB;
	fma.rn.f32 	%f746, %f745, %f739, 0f3C93BB73;
	fma.rn.f32 	%f747, %f746, %f739, 0f3DF6384F;
	mul.rn.f32 	%f748, %f747, %f739;
	fma.rn.f32 	%f749, %f738, 0f3FB8AA3B, %f733;
	mul.f32 	%f750, %f748, 0f40400000;
	sub.f32 	%f751, %f733, %f749;
	fma.rn.f32 	%f752, %f738, 0f3FB8AA3B, %f751;
	fma.rn.f32 	%f753, %f744, 0f3FB8AA3B, %f752;
	fma.rn.f32 	%f754, %f738, 0f32A55E34, %f753;
	fma.rn.f32 	%f755, %f750, %f744, %f754;
	fma.rn.f32 	%f756, %f748, %f738, %f755;
	add.rn.f32 	%f757, %f749, %f756;
	mov.f32 	%f758, 0f40000000;
	mul.rn.f32 	%f759, %f757, %f758;
	cvt.rni.f32.f32 	%f760, %f759;
	sub.f32 	%f761, %f759, %f760;
	neg.f32 	%f762, %f759;
	fma.rn.f32 	%f763, %f757, 0f40000000, %f762;
	neg.f32 	%f764, %f749;
	add.rn.f32 	%f765, %f757, %f764;
	neg.f32 	%f766, %f765;
	add.rn.f32 	%f767, %f756, %f766;
	fma.rn.f32 	%f768, %f767, 0f40000000, %f763;
	add.f32 	%f769, %f761, %f768;
	setp.gt.f32 	%p159, %f760, 0f00000000;
	selp.b32 	%r159, 0, -2097152000, %p159;
	setp.neu.f32 	%p160, %f120, 0f00000000;
	setp.neu.f32 	%p161, %f121, 0f7F800000;
	setp.lt.f32 	%p162, %f759, 0f00000000;
	selp.f32 	%f770, 0f00000000, 0f7F800000, %p162;
	abs.f32 	%f771, %f759;
	setp.gt.f32 	%p163, %f771, 0f43180000;
	cvt.rzi.s32.f32 	%r160, %f760;
	shl.b32 	%r161, %r160, 23;
	sub.s32 	%r162, %r161, %r159;
	mov.b32 	%f772, %r162;
	add.s32 	%r163, %r159, 2130706432;
	mov.b32 	%f773, %r163;
	fma.rn.f32 	%f774, %f769, 0f391FCB8E, 0f3AAF85ED;
	fma.rn.f32 	%f775, %f774, %f769, 0f3C1D9856;
	fma.rn.f32 	%f776, %f775, %f769, 0f3D6357BB;
	fma.rn.f32 	%f777, %f776, %f769, 0f3E75FDEC;
	fma.rn.f32 	%f778, %f777, %f769, 0f3F317218;
	fma.rn.f32 	%f779, %f778, %f769, 0f3F800000;
	mul.f32 	%f780, %f779, %f773;
	mul.f32 	%f781, %f780, %f772;
	selp.f32 	%f1157, %f770, %f781, %p163;
	and.pred  	%p164, %p160, %p161;
	@%p164 bra 	$L__BB3_75;
	add.f32 	%f782, %f120, %f120;
	mov.b32 	%r164, %f782;
	and.b32  	%r165, %r164, 2147483647;
	mov.b32 	%f1157, %r165;
$L__BB3_75:
	add.f32 	%f784, %f119, %f1157;
	sqrt.rn.f32 	%f126, %f784;
	add.f32 	%f785, %f90, %f126;
	mul.f32 	%f786, %f1140, 0f3FB504F3;
	div.rn.f32 	%f127, %f785, %f786;
	abs.f32 	%f787, %f127;
	setp.ltu.f32 	%p165, %f787, 0f3F8060FE;
	setp.ge.f32 	%p166, %f787, 0f3F8060FE;
	mul.f32 	%f788, %f127, %f127;
	selp.f32 	%f789, %f787, %f788, %p166;
	selp.f32 	%f790, 0f38EB4C3A, 0f38B1E96A, %p166;
	selp.f32 	%f791, 0fBAAE005B, 0fBA574D20, %p166;
	fma.rn.f32 	%f792, %f790, %f789, %f791;
	selp.f32 	%f793, 0f3C09919F, 0f3BAAD5EA, %p166;
	fma.rn.f32 	%f794, %f792, %f789, %f793;
	selp.f32 	%f795, 0fBD24D99A, 0fBCDC1BE7, %p166;
	fma.rn.f32 	%f796, %f794, %f789, %f795;
	selp.f32 	%f797, 0f3E235519, 0f3DE718AF, %p166;
	fma.rn.f32 	%f798, %f796, %f789, %f797;
	selp.f32 	%f799, 0f3F69B4F9, 0fBEC093AC, %p166;
	fma.rn.f32 	%f800, %f798, %f789, %f799;
	selp.f32 	%f801, 0f3F210A14, 0f3E0375D3, %p166;
	fma.rn.f32 	%f802, %f800, %f789, %f801;
	neg.f32 	%f803, %f789;
	selp.f32 	%f804, %f803, %f127, %p166;
	fma.rn.f32 	%f1158, %f802, %f804, %f804;
	@%p165 bra 	$L__BB3_77;
	ex2.approx.ftz.f32 	%f805, %f1158;
	mov.f32 	%f806, 0f3F800000;
	sub.f32 	%f807, %f806, %f805;
	copysign.f32 	%f1158, %f127, %f807;
$L__BB3_77:
	sub.f32 	%f808, %f126, %f90;
	mul.f32 	%f809, %f1140, 0f3FB504F3;
	div.rn.f32 	%f131, %f808, %f809;
	abs.f32 	%f810, %f131;
	setp.ltu.f32 	%p167, %f810, 0f3F8060FE;
	setp.ge.f32 	%p168, %f810, 0f3F8060FE;
	mul.f32 	%f811, %f131, %f131;
	selp.f32 	%f812, %f810, %f811, %p168;
	selp.f32 	%f813, 0f38EB4C3A, 0f38B1E96A, %p168;
	selp.f32 	%f814, 0fBAAE005B, 0fBA574D20, %p168;
	fma.rn.f32 	%f815, %f813, %f812, %f814;
	selp.f32 	%f816, 0f3C09919F, 0f3BAAD5EA, %p168;
	fma.rn.f32 	%f817, %f815, %f812, %f816;
	selp.f32 	%f818, 0fBD24D99A, 0fBCDC1BE7, %p168;
	fma.rn.f32 	%f819, %f817, %f812, %f818;
	selp.f32 	%f820, 0f3E235519, 0f3DE718AF, %p168;
	fma.rn.f32 	%f821, %f819, %f812, %f820;
	selp.f32 	%f822, 0f3F69B4F9, 0fBEC093AC, %p168;
	fma.rn.f32 	%f823, %f821, %f812, %f822;
	selp.f32 	%f824, 0f3F210A14, 0f3E0375D3, %p168;
	fma.rn.f32 	%f825, %f823, %f812, %f824;
	neg.f32 	%f826, %f812;
	selp.f32 	%f827, %f826, %f131, %p168;
	fma.rn.f32 	%f1159, %f825, %f827, %f827;
	@%p167 bra 	$L__BB3_79;
	ex2.approx.ftz.f32 	%f828, %f1159;
	mov.f32 	%f829, 0f3F800000;
	sub.f32 	%f830, %f829, %f828;
	copysign.f32 	%f1159, %f131, %f830;
$L__BB3_79:
	sub.f32 	%f831, %f1158, %f1159;
	mul.f32 	%f832, %f831, 0f3F000000;
	mul.f32 	%f833, %f91, %f832;
	cvt.s64.s32 	%rd47, %r228;
	add.s64 	%rd48, %rd9, %rd47;
	shl.b64 	%rd49, %rd48, 2;
	add.s64 	%rd50, %rd1, %rd49;
	ld.global.f32 	%f834, [%rd50];
	fma.rn.f32 	%f835, %f1152, %f833, %f834;
	st.global.f32 	[%rd50], %f835;
$L__BB3_80:
	add.s32 	%r28, %r228, 1;
	setp.ne.s32 	%p169, %r228, %r26;
	mov.u32 	%r228, %r28;
	@%p169 bra 	$L__BB3_59;
$L__BB3_81:
	add.s32 	%r227, %r227, 1;
	setp.ne.s32 	%p170, %r227, %r19;
	@%p170 bra 	$L__BB3_49;
$L__BB3_82:
	and.pred  	%p171, %p3, %p4;
	not.pred 	%p172, %p171;
	@%p172 bra 	$L__BB3_119;
	sqrt.rn.f32 	%f135, %f34;
	fma.rn.f32 	%f836, %f21, %f30, %f9;
	sub.f32 	%f837, %f836, %f18;
	div.rn.f32 	%f838, %f837, %f15;
	fma.rn.f32 	%f839, %f21, %f31, %f9;
	sub.f32 	%f840, %f839, %f18;
	div.rn.f32 	%f841, %f840, %f15;
	setp.gt.f32 	%p173, %f838, %f841;
	selp.f32 	%f842, %f841, %f838, %p173;
	selp.f32 	%f843, %f838, %f841, %p173;
	cvt.rmi.f32.f32 	%f844, %f842;
	cvt.rzi.s32.f32 	%r166, %f844;
	cvt.rpi.f32.f32 	%f845, %f843;
	cvt.rzi.s32.f32 	%r167, %f845;
	min.s32 	%r168, %r167, %r3;
	sub.f32 	%f846, %f9, %f18;
	div.rn.f32 	%f847, %f846, %f15;
	sub.f32 	%f848, %f12, %f18;
	div.rn.f32 	%f849, %f848, %f15;
	setp.gt.f32 	%p174, %f847, %f849;
	selp.f32 	%f850, %f849, %f847, %p174;
	selp.f32 	%f851, %f847, %f849, %p174;
	cvt.rmi.f32.f32 	%f852, %f850;
	cvt.rzi.s32.f32 	%r169, %f852;
	max.s32 	%r170, %r166, %r169;
	max.s32 	%r229, %r170, 0;
	cvt.rpi.f32.f32 	%f853, %f851;
	cvt.rzi.s32.f32 	%r171, %f853;
	min.s32 	%r31, %r168, %r171;
	setp.ge.s32 	%p175, %r229, %r31;
	@%p175 bra 	$L__BB3_119;
	mul.f32 	%f136, %f184, %f1140;
	neg.s32 	%r32, %r4;
	mul.f32 	%f137, %f183, 0f3F000000;
	mul.f32 	%f138, %f1140, 0f3FB504F3;
	cvt.s64.s16 	%rd51, %rs2;
	cvt.s64.s16 	%rd52, %rs1;
	mad.lo.s64 	%rd12, %rd51, %rd5, %rd52;
	div.rn.f32 	%f139, %f15, %f135;
$L__BB3_85:
	cvt.rn.f32.u32 	%f855, %r229;
	fma.rn.f32 	%f140, %f15, %f855, %f18;
	sub.f32 	%f856, %f140, %f9;
	mul.f32 	%f857, %f19, %f856;
	div.rn.f32 	%f858, %f857, %f21;
	add.f32 	%f141, %f7, %f858;
	mul.f32 	%f859, %f20, %f856;
	div.rn.f32 	%f860, %f859, %f21;
	add.f32 	%f142, %f8, %f860;
	sub.f32 	%f861, %f141, %f16;
	div.rn.f32 	%f862, %f861, %f13;
	cvt.rmi.f32.f32 	%f863, %f862;
	cvt.rzi.s32.f32 	%r172, %f863;
	add.s32 	%r35, %r172, 1;
	sub.f32 	%f864, %f142, %f17;
	div.rn.f32 	%f865, %f864, %f14;
	cvt.rmi.f32.f32 	%f866, %f865;
	cvt.rzi.s32.f32 	%r173, %f866;
	add.s32 	%r37, %r173, 1;
	cvt.rn.f32.s32 	%f867, %r172;
	fma.rn.f32 	%f868, %f13, %f867, %f16;
	sub.f32 	%f869, %f141, %f868;
	div.rn.f32 	%f143, %f869, %f13;
	cvt.rn.f32.s32 	%f870, %r173;
	fma.rn.f32 	%f871, %f14, %f870, %f17;
	sub.f32 	%f872, %f142, %f871;
	div.rn.f32 	%f144, %f872, %f14;
	setp.gt.s32 	%p176, %r172, -1;
	setp.lt.s32 	%p177, %r172, %r1;
	and.pred  	%p9, %p176, %p177;
	not.pred 	%p178, %p9;
	setp.lt.s32 	%p179, %r173, 0;
	or.pred  	%p180, %p178, %p179;
	setp.ge.s32 	%p181, %r173, %r2;
	mov.f32 	%f1163, 0f00000000;
	or.pred  	%p182, %p180, %p181;
	@%p182 bra 	$L__BB3_87;
	mad.lo.s32 	%r174, %r172, %r2, %r173;
	mad.lo.s32 	%r175, %r174, %r3, %r229;
	mul.wide.s32 	%rd53, %r175, 4;
	add.s64 	%rd54, %rd2, %rd53;
	ld.global.f32 	%f873, [%rd54];
	mov.f32 	%f874, 0f3F800000;
	sub.f32 	%f875, %f874, %f143;
	mul.f32 	%f876, %f875, %f873;
	sub.f32 	%f877, %f874, %f144;
	fma.rn.f32 	%f1163, %f877, %f876, 0f00000000;
$L__BB3_87:
	setp.gt.s32 	%p185, %r172, -2;
	setp.lt.s32 	%p186, %r35, %r1;
	and.pred  	%p10, %p185, %p186;
	not.pred 	%p187, %p10;
	or.pred  	%p188, %p187, %p179;
	or.pred  	%p189, %p188, %p181;
	@%p189 bra 	$L__BB3_89;
	mad.lo.s32 	%r176, %r35, %r2, %r173;
	mad.lo.s32 	%r177, %r176, %r3, %r229;
	mul.wide.s32 	%rd55, %r177, 4;
	add.s64 	%rd56, %rd2, %rd55;
	ld.global.f32 	%f878, [%rd56];
	mul.f32 	%f879, %f143, %f878;
	mov.f32 	%f880, 0f3F800000;
	sub.f32 	%f881, %f880, %f144;
	fma.rn.f32 	%f1163, %f881, %f879, %f1163;
$L__BB3_89:
	@%p178 bra 	$L__BB3_92;
	setp.lt.s32 	%p191, %r173, -1;
	setp.ge.s32 	%p192, %r37, %r2;
	or.pred  	%p193, %p191, %p192;
	@%p193 bra 	$L__BB3_92;
	mad.lo.s32 	%r178, %r172, %r2, %r37;
	mad.lo.s32 	%r179, %r178, %r3, %r229;
	mul.wide.s32 	%rd57, %r179, 4;
	add.s64 	%rd58, %rd2, %rd57;
	ld.global.f32 	%f882, [%rd58];
	mov.f32 	%f883, 0f3F800000;
	sub.f32 	%f884, %f883, %f143;
	mul.f32 	%f885, %f884, %f882;
	fma.rn.f32 	%f1163, %f144, %f885, %f1163;
$L__BB3_92:
	setp.lt.s32 	%p194, %r173, -1;
	or.pred  	%p196, %p187, %p194;
	setp.ge.s32 	%p197, %r37, %r2;
	or.pred  	%p198, %p196, %p197;
	@%p198 bra 	$L__BB3_94;
	mad.lo.s32 	%r180, %r35, %r2, %r37;
	mad.lo.s32 	%r181, %r180, %r3, %r229;
	mul.wide.s32 	%rd59, %r181, 4;
	add.s64 	%rd60, %rd2, %rd59;
	ld.global.f32 	%f886, [%rd60];
	mul.f32 	%f887, %f143, %f886;
	fma.rn.f32 	%f1163, %f144, %f887, %f1163;
$L__BB3_94:
	sub.f32 	%f888, %f141, %f38;
	sub.f32 	%f889, %f142, %f39;
	mul.f32 	%f890, %f36, %f889;
	fma.rn.f32 	%f891, %f35, %f888, %f890;
	sub.f32 	%f892, %f140, %f40;
	fma.rn.f32 	%f893, %f37, %f892, %f891;
	sub.f32 	%f894, %f893, %f1141;
	add.f32 	%f895, %f136, %f894;
	div.rn.f32 	%f896, %f895, %f183;
	sub.f32 	%f897, %f894, %f136;
	div.rn.f32 	%f898, %f897, %f183;
	setp.gtu.f32 	%p199, %f896, %f898;
	selp.f32 	%f899, %f896, %f898, %p199;
	selp.f32 	%f900, %f898, %f896, %p199;
	cvt.rmi.f32.f32 	%f901, %f900;
	cvt.rzi.s32.f32 	%r182, %f901;
	cvt.rpi.f32.f32 	%f902, %f899;
	cvt.rzi.s32.f32 	%r183, %f902;
	max.s32 	%r184, %r182, %r32;
	max.s32 	%r185, %r183, %r32;
	min.s32 	%r232, %r184, %r4;
	setp.eq.f32 	%p200, %f1163, 0f00000000;
	setp.lt.s32 	%p201, %r185, %r232;
	or.pred  	%p202, %p200, %p201;
	@%p202 bra 	$L__BB3_118;
	min.s32 	%r187, %r185, %r4;
	max.s32 	%r188, %r232, %r187;
	sub.s32 	%r231, %r232, %r188;
	add.s32 	%r230, %r232, -1;
$L__BB3_96:
	add.s32 	%r230, %r230, 1;
	cvt.rn.f32.s32 	%f903, %r230;
	mul.f32 	%f153, %f183, %f903;
	sub.f32 	%f904, %f153, %f136;
	fma.rn.f32 	%f905, %f37, %f904, %f40;
	sub.f32 	%f906, %f905, %f18;
	div.rn.f32 	%f907, %f906, %f15;
	add.f32 	%f908, %f136, %f153;
	fma.rn.f32 	%f909, %f37, %f908, %f40;
	sub.f32 	%f910, %f909, %f18;
	div.rn.f32 	%f911, %f910, %f15;
	setp.gt.f32 	%p203, %f907, %f911;
	selp.f32 	%f912, %f911, %f907, %p203;
	selp.f32 	%f913, %f907, %f911, %p203;
	cvt.rmi.f32.f32 	%f914, %f912;
	cvt.rzi.s32.f32 	%r189, %f914;
	cvt.rpi.f32.f32 	%f915, %f913;
	cvt.rzi.s32.f32 	%r190, %f915;
	setp.lt.s32 	%p204, %r229, %r189;
	setp.ge.s32 	%p205, %r229, %r190;
	or.pred  	%p206, %p204, %p205;
	@%p206 bra 	$L__BB3_117;
	add.f32 	%f154, %f1141, %f153;
	fma.rn.f32 	%f917, %f35, %f154, %f38;
	sub.f32 	%f155, %f917, %f141;
	abs.f32 	%f156, %f155;
	setp.eq.f32 	%p207, %f155, 0f3F800000;
	mov.f32 	%f1164, 0f3F800000;
	@%p207 bra 	$L__BB3_102;
	setp.num.f32 	%p208, %f156, %f156;
	@%p208 bra 	$L__BB3_100;
	mov.f32 	%f973, 0f40000000;
	add.rn.f32 	%f1164, %f155, %f973;
	bra.uni 	$L__BB3_102;
$L__BB3_100:
	setp.lt.f32 	%p209, %f156, 0f00800000;
	mul.f32 	%f918, %f156, 0f4B800000;
	selp.f32 	%f919, %f918, %f156, %p209;
	mov.b32 	%r192, %f919;
	add.s32 	%r193, %r192, -1060439283;
	and.b32  	%r194, %r193, -8388608;
	sub.s32 	%r195, %r192, %r194;
	mov.b32 	%f920, %r195;
	cvt.rn.f32.s32 	%f921, %r194;
	selp.f32 	%f922, 0fC1C00000, 0f00000000, %p209;
	fma.rn.f32 	%f923, %f921, 0f34000000, %f922;
	add.f32 	%f924, %f920, 0fBF800000;
	add.f32 	%f925, %f920, 0f3F800000;
	rcp.approx.ftz.f32 	%f926, %f925;
	add.f32 	%f927, %f924, %f924;
	mul.f32 	%f928, %f927, %f926;
	mul.f32 	%f929, %f928, %f928;
	neg.f32 	%f930, %f928;
	sub.f32 	%f931, %f924, %f928;
	add.f32 	%f932, %f931, %f931;
	fma.rn.f32 	%f933, %f930, %f924, %f932;
	mul.rn.f32 	%f934, %f926, %f933;
	fma.rn.f32 	%f935, %f929, 0f3A2C32E4, 0f3B52E7DB;
	fma.rn.f32 	%f936, %f935, %f929, 0f3C93BB73;
	fma.rn.f32 	%f937, %f936, %f929, 0f3DF6384F;
	mul.rn.f32 	%f938, %f937, %f929;
	fma.rn.f32 	%f939, %f928, 0f3FB8AA3B, %f923;
	mul.f32 	%f940, %f938, 0f40400000;
	sub.f32 	%f941, %f923, %f939;
	fma.rn.f32 	%f942, %f928, 0f3FB8AA3B, %f941;
	fma.rn.f32 	%f943, %f934, 0f3FB8AA3B, %f942;
	fma.rn.f32 	%f944, %f928, 0f32A55E34, %f943;
	fma.rn.f32 	%f945, %f940, %f934, %f944;
	fma.rn.f32 	%f946, %f938, %f928, %f945;
	add.rn.f32 	%f947, %f939, %f946;
	mov.f32 	%f948, 0f40000000;
	mul.rn.f32 	%f949, %f947, %f948;
	cvt.rni.f32.f32 	%f950, %f949;
	sub.f32 	%f951, %f949, %f950;
	neg.f32 	%f952, %f949;
	fma.rn.f32 	%f953, %f947, 0f40000000, %f952;
	neg.f32 	%f954, %f939;
	add.rn.f32 	%f955, %f947, %f954;
	neg.f32 	%f956, %f955;
	add.rn.f32 	%f957, %f946, %f956;
	fma.rn.f32 	%f958, %f957, 0f40000000, %f953;
	add.f32 	%f959, %f951, %f958;
	setp.gt.f32 	%p210, %f950, 0f00000000;
	selp.b32 	%r196, 0, -2097152000, %p210;
	setp.neu.f32 	%p211, %f155, 0f00000000;
	setp.neu.f32 	%p212, %f156, 0f7F800000;
	setp.lt.f32 	%p213, %f949, 0f00000000;
	selp.f32 	%f960, 0f00000000, 0f7F800000, %p213;
	abs.f32 	%f961, %f949;
	setp.gt.f32 	%p214, %f961, 0f43180000;
	cvt.rzi.s32.f32 	%r197, %f950;
	shl.b32 	%r198, %r197, 23;
	sub.s32 	%r199, %r198, %r196;
	mov.b32 	%f962, %r199;
	add.s32 	%r200, %r196, 2130706432;
	mov.b32 	%f963, %r200;
	fma.rn.f32 	%f964, %f959, 0f391FCB8E, 0f3AAF85ED;
	fma.rn.f32 	%f965, %f964, %f959, 0f3C1D9856;
	fma.rn.f32 	%f966, %f965, %f959, 0f3D6357BB;
	fma.rn.f32 	%f967, %f966, %f959, 0f3E75FDEC;
	fma.rn.f32 	%f968, %f967, %f959, 0f3F317218;
	fma.rn.f32 	%f969, %f968, %f959, 0f3F800000;
	mul.f32 	%f970, %f969, %f963;
	mul.f32 	%f971, %f970, %f962;
	selp.f32 	%f1164, %f960, %f971, %p214;
	and.pred  	%p215, %p211, %p212;
	@%p215 bra 	$L__BB3_102;
	add.f32 	%f972, %f155, %f155;
	mov.b32 	%r201, %f972;
	and.b32  	%r202, %r201, 2147483647;
	mov.b32 	%f1164, %r202;
$L__BB3_102:
	fma.rn.f32 	%f975, %f36, %f154, %f39;
	sub.f32 	%f161, %f975, %f142;
	abs.f32 	%f162, %f161;
	setp.eq.f32 	%p216, %f161, 0f3F800000;
	mov.f32 	%f1165, 0f3F800000;
	@%p216 bra 	$L__BB3_107;
	setp.num.f32 	%p217, %f162, %f162;
	@%p217 bra 	$L__BB3_105;
	mov.f32 	%f1031, 0f40000000;
	add.rn.f32 	%f1165, %f161, %f1031;
	bra.uni 	$L__BB3_107;
$L__BB3_105:
	setp.lt.f32 	%p218, %f162, 0f00800000;
	mul.f32 	%f976, %f162, 0f4B800000;
	selp.f32 	%f977, %f976, %f162, %p218;
	mov.b32 	%r203, %f977;
	add.s32 	%r204, %r203, -1060439283;
	and.b32  	%r205, %r204, -8388608;
	sub.s32 	%r206, %r203, %r205;
	mov.b32 	%f978, %r206;
	cvt.rn.f32.s32 	%f979, %r205;
	selp.f32 	%f980, 0fC1C00000, 0f00000000, %p218;
	fma.rn.f32 	%f981, %f979, 0f34000000, %f980;
	add.f32 	%f982, %f978, 0fBF800000;
	add.f32 	%f983, %f978, 0f3F800000;
	rcp.approx.ftz.f32 	%f984, %f983;
	add.f32 	%f985, %f982, %f982;
	mul.f32 	%f986, %f985, %f984;
	mul.f32 	%f987, %f986, %f986;
	neg.f32 	%f988, %f986;
	sub.f32 	%f989, %f982, %f986;
	add.f32 	%f990, %f989, %f989;
	fma.rn.f32 	%f991, %f988, %f982, %f990;
	mul.rn.f32 	%f992, %f984, %f991;
	fma.rn.f32 	%f993, %f987, 0f3A2C32E4, 0f3B52E7DB;
	fma.rn.f32 	%f994, %f993, %f987, 0f3C93BB73;
	fma.rn.f32 	%f995, %f994, %f987, 0f3DF6384F;
	mul.rn.f32 	%f996, %f995, %f987;
	fma.rn.f32 	%f997, %f986, 0f3FB8AA3B, %f981;
	mul.f32 	%f998, %f996, 0f40400000;
	sub.f32 	%f999, %f981, %f997;
	fma.rn.f32 	%f1000, %f986, 0f3FB8AA3B, %f999;
	fma.rn.f32 	%f1001, %f992, 0f3FB8AA3B, %f1000;
	fma.rn.f32 	%f1002, %f986, 0f32A55E34, %f1001;
	fma.rn.f32 	%f1003, %f998, %f992, %f1002;
	fma.rn.f32 	%f1004, %f996, %f986, %f1003;
	add.rn.f32 	%f1005, %f997, %f1004;
	mov.f32 	%f1006, 0f40000000;
	mul.rn.f32 	%f1007, %f1005, %f1006;
	cvt.rni.f32.f32 	%f1008, %f1007;
	sub.f32 	%f1009, %f1007, %f1008;
	neg.f32 	%f1010, %f1007;
	fma.rn.f32 	%f1011, %f1005, 0f40000000, %f1010;
	neg.f32 	%f1012, %f997;
	add.rn.f32 	%f1013, %f1005, %f1012;
	neg.f32 	%f1014, %f1013;
	add.rn.f32 	%f1015, %f1004, %f1014;
	fma.rn.f32 	%f1016, %f1015, 0f40000000, %f1011;
	add.f32 	%f1017, %f1009, %f1016;
	setp.gt.f32 	%p219, %f1008, 0f00000000;
	selp.b32 	%r207, 0, -2097152000, %p219;
	setp.neu.f32 	%p220, %f161, 0f00000000;
	setp.neu.f32 	%p221, %f162, 0f7F800000;
	setp.lt.f32 	%p222, %f1007, 0f00000000;
	selp.f32 	%f1018, 0f00000000, 0f7F800000, %p222;
	abs.f32 	%f1019, %f1007;
	setp.gt.f32 	%p223, %f1019, 0f43180000;
	cvt.rzi.s32.f32 	%r208, %f1008;
	shl.b32 	%r209, %r208, 23;
	sub.s32 	%r210, %r209, %r207;
	mov.b32 	%f1020, %r210;
	add.s32 	%r211, %r207, 2130706432;
	mov.b32 	%f1021, %r211;
	fma.rn.f32 	%f1022, %f1017, 0f391FCB8E, 0f3AAF85ED;
	fma.rn.f32 	%f1023, %f1022, %f1017, 0f3C1D9856;
	fma.rn.f32 	%f1024, %f1023, %f1017, 0f3D6357BB;
	fma.rn.f32 	%f1025, %f1024, %f1017, 0f3E75FDEC;
	fma.rn.f32 	%f1026, %f1025, %f1017, 0f3F317218;
	fma.rn.f32 	%f1027, %f1026, %f1017, 0f3F800000;
	mul.f32 	%f1028, %f1027, %f1021;
	mul.f32 	%f1029, %f1028, %f1020;
	selp.f32 	%f1165, %f1018, %f1029, %p223;
	and.pred  	%p224, %p220, %p221;
	@%p224 bra 	$L__BB3_107;
	add.f32 	%f1030, %f161, %f161;
	mov.b32 	%r212, %f1030;
	and.b32  	%r213, %r212, 2147483647;
	mov.b32 	%f1165, %r213;
$L__BB3_107:
	add.f32 	%f167, %f1164, %f1165;
	fma.rn.f32 	%f1033, %f37, %f154, %f40;
	sub.f32 	%f168, %f1033, %f140;
	abs.f32 	%f169, %f168;
	setp.eq.f32 	%p225, %f168, 0f3F800000;
	mov.f32 	%f1166, 0f3F800000;
	@%p225 bra 	$L__BB3_112;
	setp.num.f32 	%p226, %f169, %f169;
	@%p226 bra 	$L__BB3_110;
	mov.f32 	%f1089, 0f40000000;
	add.rn.f32 	%f1166, %f168, %f1089;
	bra.uni 	$L__BB3_112;
$L__BB3_110:
	setp.lt.f32 	%p227, %f169, 0f00800000;
	mul.f32 	%f1034, %f169, 0f4B800000;
	selp.f32 	%f1035, %f1034, %f169, %p227;
	mov.b32 	%r214, %f1035;
	add.s32 	%r215, %r214, -1060439283;
	and.b32  	%r216, %r215, -8388608;
	sub.s32 	%r217, %r214, %r216;
	mov.b32 	%f1036, %r217;
	cvt.rn.f32.s32 	%f1037, %r216;
	selp.f32 	%f1038, 0fC1C00000, 0f00000000, %p227;
	fma.rn.f32 	%f1039, %f1037, 0f34000000, %f1038;
	add.f32 	%f1040, %f1036, 0fBF800000;
	add.f32 	%f1041, %f1036, 0f3F800000;
	rcp.approx.ftz.f32 	%f1042, %f1041;
	add.f32 	%f1043, %f1040, %f1040;
	mul.f32 	%f1044, %f1043, %f1042;
	mul.f32 	%f1045, %f1044, %f1044;
	neg.f32 	%f1046, %f1044;
	sub.f32 	%f1047, %f1040, %f1044;
	add.f32 	%f1048, %f1047, %f1047;
	fma.rn.f32 	%f1049, %f1046, %f1040, %f1048;
	mul.rn.f32 	%f1050, %f1042, %f1049;
	fma.rn.f32 	%f1051, %f1045, 0f3A2C32E4, 0f3B52E7DB;
	fma.rn.f32 	%f1052, %f1051, %f1045, 0f3C93BB73;
	fma.rn.f32 	%f1053, %f1052, %f1045, 0f3DF6384F;
	mul.rn.f32 	%f1054, %f1053, %f1045;
	fma.rn.f32 	%f1055, %f1044, 0f3FB8AA3B, %f1039;
	mul.f32 	%f1056, %f1054, 0f40400000;
	sub.f32 	%f1057, %f1039, %f1055;
	fma.rn.f32 	%f1058, %f1044, 0f3FB8AA3B, %f1057;
	fma.rn.f32 	%f1059, %f1050, 0f3FB8AA3B, %f1058;
	fma.rn.f32 	%f1060, %f1044, 0f32A55E34, %f1059;
	fma.rn.f32 	%f1061, %f1056, %f1050, %f1060;
	fma.rn.f32 	%f1062, %f1054, %f1044, %f1061;
	add.rn.f32 	%f1063, %f1055, %f1062;
	mov.f32 	%f1064, 0f40000000;
	mul.rn.f32 	%f1065, %f1063, %f1064;
	cvt.rni.f32.f32 	%f1066, %f1065;
	sub.f32 	%f1067, %f1065, %f1066;
	neg.f32 	%f1068, %f1065;
	fma.rn.f32 	%f1069, %f1063, 0f40000000, %f1068;
	neg.f32 	%f1070, %f1055;
	add.rn.f32 	%f1071, %f1063, %f1070;
	neg.f32 	%f1072, %f1071;
	add.rn.f32 	%f1073, %f1062, %f1072;
	fma.rn.f32 	%f1074, %f1073, 0f40000000, %f1069;
	add.f32 	%f1075, %f1067, %f1074;
	setp.gt.f32 	%p228, %f1066, 0f00000000;
	selp.b32 	%r218, 0, -2097152000, %p228;
	setp.neu.f32 	%p229, %f168, 0f00000000;
	setp.neu.f32 	%p230, %f169, 0f7F800000;
	setp.lt.f32 	%p231, %f1065, 0f00000000;
	selp.f32 	%f1076, 0f00000000, 0f7F800000, %p231;
	abs.f32 	%f1077, %f1065;
	setp.gt.f32 	%p232, %f1077, 0f43180000;
	cvt.rzi.s32.f32 	%r219, %f1066;
	shl.b32 	%r220, %r219, 23;
	sub.s32 	%r221, %r220, %r218;
	mov.b32 	%f1078, %r221;
	add.s32 	%r222, %r218, 2130706432;
	mov.b32 	%f1079, %r222;
	fma.rn.f32 	%f1080, %f1075, 0f391FCB8E, 0f3AAF85ED;
	fma.rn.f32 	%f1081, %f1080, %f1075, 0f3C1D9856;
	fma.rn.f32 	%f1082, %f1081, %f1075, 0f3D6357BB;
	fma.rn.f32 	%f1083, %f1082, %f1075, 0f3E75FDEC;
	fma.rn.f32 	%f1084, %f1083, %f1075, 0f3F317218;
	fma.rn.f32 	%f1085, %f1084, %f1075, 0f3F800000;
	mul.f32 	%f1086, %f1085, %f1079;
	mul.f32 	%f1087, %f1086, %f1078;
	selp.f32 	%f1166, %f1076, %f1087, %p232;
	and.pred  	%p233, %p229, %p230;
	@%p233 bra 	$L__BB3_112;
	add.f32 	%f1088, %f168, %f168;
	mov.b32 	%r223, %f1088;
	and.b32  	%r224, %r223, 2147483647;
	mov.b32 	%f1166, %r224;
$L__BB3_112:
	add.f32 	%f1090, %f167, %f1166;
	sqrt.rn.f32 	%f174, %f1090;
	add.f32 	%f1091, %f137, %f174;
	div.rn.f32 	%f175, %f1091, %f138;
	abs.f32 	%f1092, %f175;
	setp.ltu.f32 	%p234, %f1092, 0f3F8060FE;
	setp.ge.f32 	%p235, %f1092, 0f3F8060FE;
	mul.f32 	%f1093, %f175, %f175;
	selp.f32 	%f1094, %f1092, %f1093, %p235;
	selp.f32 	%f1095, 0f38EB4C3A, 0f38B1E96A, %p235;
	selp.f32 	%f1096, 0fBAAE005B, 0fBA574D20, %p235;
	fma.rn.f32 	%f1097, %f1095, %f1094, %f1096;
	selp.f32 	%f1098, 0f3C09919F, 0f3BAAD5EA, %p235;
	fma.rn.f32 	%f1099, %f1097, %f1094, %f1098;
	selp.f32 	%f1100, 0fBD24D99A, 0fBCDC1BE7, %p235;
	fma.rn.f32 	%f1101, %f1099, %f1094, %f1100;
	selp.f32 	%f1102, 0f3E235519, 0f3DE718AF, %p235;
	fma.rn.f32 	%f1103, %f1101, %f1094, %f1102;
	selp.f32 	%f1104, 0f3F69B4F9, 0fBEC093AC, %p235;
	fma.rn.f32 	%f1105, %f1103, %f1094, %f1104;
	selp.f32 	%f1106, 0f3F210A14, 0f3E0375D3, %p235;
	fma.rn.f32 	%f1107, %f1105, %f1094, %f1106;
	neg.f32 	%f1108, %f1094;
	selp.f32 	%f1109, %f1108, %f175, %p235;
	fma.rn.f32 	%f1167, %f1107, %f1109, %f1109;
	@%p234 bra 	$L__BB3_114;
	ex2.approx.ftz.f32 	%f1110, %f1167;
	mov.f32 	%f1111, 0f3F800000;
	sub.f32 	%f1112, %f1111, %f1110;
	copysign.f32 	%f1167, %f175, %f1112;
$L__BB3_114:
	sub.f32 	%f1113, %f174, %f137;
	div.rn.f32 	%f179, %f1113, %f138;
	abs.f32 	%f1114, %f179;
	setp.ltu.f32 	%p236, %f1114, 0f3F8060FE;
	setp.ge.f32 	%p237, %f1114, 0f3F8060FE;
	mul.f32 	%f1115, %f179, %f179;
	selp.f32 	%f1116, %f1114, %f1115, %p237;
	selp.f32 	%f1117, 0f38EB4C3A, 0f38B1E96A, %p237;
	selp.f32 	%f1118, 0fBAAE005B, 0fBA574D20, %p237;
	fma.rn.f32 	%f1119, %f1117, %f1116, %f1118;
	selp.f32 	%f1120, 0f3C09919F, 0f3BAAD5EA, %p237;
	fma.rn.f32 	%f1121, %f1119, %f1116, %f1120;
	selp.f32 	%f1122, 0fBD24D99A, 0fBCDC1BE7, %p237;
	fma.rn.f32 	%f1123, %f1121, %f1116, %f1122;
	selp.f32 	%f1124, 0f3E235519, 0f3DE718AF, %p237;
	fma.rn.f32 	%f1125, %f1123, %f1116, %f1124;
	selp.f32 	%f1126, 0f3F69B4F9, 0fBEC093AC, %p237;
	fma.rn.f32 	%f1127, %f1125, %f1116, %f1126;
	selp.f32 	%f1128, 0f3F210A14, 0f3E0375D3, %p237;
	fma.rn.f32 	%f1129, %f1127, %f1116, %f1128;
	neg.f32 	%f1130, %f1116;
	selp.f32 	%f1131, %f1130, %f179, %p237;
	fma.rn.f32 	%f1168, %f1129, %f1131, %f1131;
	@%p236 bra 	$L__BB3_116;
	ex2.approx.ftz.f32 	%f1132, %f1168;
	mov.f32 	%f1133, 0f3F800000;
	sub.f32 	%f1134, %f1133, %f1132;
	copysign.f32 	%f1168, %f179, %f1134;
$L__BB3_116:
	cvt.s64.s32 	%rd61, %r232;
	add.s64 	%rd62, %rd12, %rd61;
	shl.b64 	%rd63, %rd62, 2;
	add.s64 	%rd64, %rd1, %rd63;
	sub.f32 	%f1135, %f1167, %f1168;
	mul.f32 	%f1136, %f1135, 0f3F000000;
	mul.f32 	%f1137, %f139, %f1136;
	ld.global.f32 	%f1138, [%rd64];
	fma.rn.f32 	%f1139, %f1163, %f1137, %f1138;
	st.global.f32 	[%rd64], %f1139;
$L__BB3_117:
	add.s32 	%r232, %r232, 1;
	add.s32 	%r231, %r231, 1;
	setp.ne.s32 	%p238, %r231, 1;
	@%p238 bra 	$L__BB3_96;
$L__BB3_118:
	add.s32 	%r229, %r229, 1;
	setp.ne.s32 	%p239, %r229, %r31;
	@%p239 bra 	$L__BB3_85;
$L__BB3_119:
	ret;

}
	// .globl	joseph3d_back_tof_lm_cuda_kernel
.visible .entry joseph3d_back_tof_lm_cuda_kernel(
	.param .u64 .ptr .align 1 joseph3d_back_tof_lm_cuda_kernel_param_0,
	.param .u64 .ptr .align 1 joseph3d_back_tof_lm_cuda_kernel_param_1,
	.param .u64 .ptr .align 1 joseph3d_back_tof_lm_cuda_kernel_param_2,
	.param .u64 .ptr .align 1 joseph3d_back_tof_lm_cuda_kernel_param_3,
	.param .u64 .ptr .align 1 joseph3d_back_tof_lm_cuda_kernel_param_4,
	.param .u64 .ptr .align 1 joseph3d_back_tof_lm_cuda_kernel_param_5,
	.param .u64 joseph3d_back_tof_lm_cuda_kernel_param_6,
	.param .u64 .ptr .align 1 joseph3d_back_tof_lm_cuda_kernel_param_7,
	.param .f32 joseph3d_back_tof_lm_cuda_kernel_param_8,
	.param .u64 .ptr .align 1 joseph3d_back_tof_lm_cuda_kernel_param_9,
	.param .u64 .ptr .align 1 joseph3d_back_tof_lm_cuda_kernel_param_10,
	.param .f32 joseph3d_back_tof_lm_cuda_kernel_param_11,
	.param .u64 .ptr .align 1 joseph3d_back_tof_lm_cuda_kernel_param_12,
	.param .u8 joseph3d_back_tof_lm_cuda_kernel_param_13,
	.param .u8 joseph3d_back_tof_lm_cuda_kernel_param_14
)
{
	.reg .pred 	%p<220>;
	.reg .b16 	%rs<4>;
	.reg .b32 	%r<243>;
	.reg .b32 	%f<1216>;
	.reg .b64 	%rd<166>;

	ld.param.u64 	%rd8, [joseph3d_back_tof_lm_cuda_kernel_param_0];
	ld.param.u64 	%rd9, [joseph3d_back_tof_lm_cuda_kernel_param_1];
	ld.param.u64 	%rd11, [joseph3d_back_tof_lm_cuda_kernel_param_3];
	ld.param.u64 	%rd12, [joseph3d_back_tof_lm_cuda_kernel_param_4];
	ld.param.u64 	%rd15, [joseph3d_back_tof_lm_cuda_kernel_param_6];
	ld.param.u64 	%rd16, [joseph3d_back_tof_lm_cuda_kernel_param_7];
	ld.param.u64 	%rd17, [joseph3d_back_tof_lm_cuda_kernel_param_9];
	ld.param.u64 	%rd18, [joseph3d_back_tof_lm_cuda_kernel_param_10];
	ld.param.u64 	%rd14, [joseph3d_back_tof_lm_cuda_kernel_param_12];
	ld.param.u8 	%rs2, [joseph3d_back_tof_lm_cuda_kernel_param_13];
	ld.param.u8 	%rs3, [joseph3d_back_tof_lm_cuda_kernel_param_14];
	cvta.to.global.u64 	%rd1, %rd18;
	cvta.to.global.u64 	%rd2, %rd17;
	cvta.to.global.u64 	%rd19, %rd16;
	mov.u32 	%r44, %ntid.x;
	mov.u32 	%r45, %ctaid.x;
	mov.u32 	%r46, %tid.x;
	mad.lo.s32 	%r47, %r44, %r45, %r46;
	cvt.u64.u32 	%rd3, %r47;
	ld.global.u32 	%r1, [%rd19];
	ld.global.u32 	%r2, [%rd19+4];
	ld.global.u32 	%r3, [%rd19+8];
	setp.le.s64 	%p10, %rd15, %rd3;
	@%p10 bra 	$L__BB4_106;
	cvta.to.global.u64 	%rd20, %rd14;
	shl.b64 	%rd21, %rd3, 1;
	add.s64 	%rd22, %rd20, %rd21;
	ld.global.u16 	%rs1, [%rd22];
	setp.ne.s16 	%p11, %rs2, 1;
	@%p11 bra 	$L__BB4_3;
	shl.b64 	%rd23, %rd3, 2;
	add.s64 	%rd24, %rd2, %rd23;
	ld.global.f32 	%f1199, [%rd24];
	bra.uni 	$L__BB4_4;
$L__BB4_3:
	ld.global.f32 	%f1199, [%rd2];
$L__BB4_4:
	setp.ne.s16 	%p12, %rs3, 1;
	@%p12 bra 	$L__BB4_6;
	shl.b64 	%rd25, %rd3, 2;
	add.s64 	%rd26, %rd1, %rd25;
	ld.global.f32 	%f1200, [%rd26];
	bra.uni 	$L__BB4_7;
$L__BB4_6:
	ld.global.f32 	%f1200, [%rd1];
$L__BB4_7:
	cvta.to.global.u64 	%rd27, %rd11;
	cvta.to.global.u64 	%rd28, %rd12;
	mul.lo.s64 	%rd29, %rd3, 12;
	cvta.to.global.u64 	%rd30, %rd8;
	add.s64 	%rd31, %rd30, %rd29;
	ld.global.f32 	%f7, [%rd31];
	ld.global.f32 	%f8, [%rd31+4];
	ld.global.f32 	%f9, [%rd31+8];
	cvta.to.global.u64 	%rd32, %rd9;
	add.s64 	%rd33, %rd32, %rd29;
	ld.global.f32 	%f10, [%rd33];
	ld.global.f32 	%f11, [%rd33+4];
	ld.global.f32 	%f12, [%rd33+8];
	ld.global.f32 	%f13, [%rd28];
	ld.global.f32 	%f14, [%rd28+4];
	ld.global.f32 	%f15, [%rd28+8];
	ld.global.f32 	%f16, [%rd27];
	ld.global.f32 	%f17, [%rd27+4];
	ld.global.f32 	%f18, [%rd27+8];
	sub.f32 	%f19, %f10, %f7;
	sub.f32 	%f20, %f11, %f8;
	sub.f32 	%f21, %f12, %f9;
	sub.f32 	%f148, %f16, %f13;
	sub.f32 	%f149, %f17, %f14;
	sub.f32 	%f150, %f18, %f15;
	cvt.rn.f32.s32 	%f151, %r1;
	fma.rn.f32 	%f152, %f13, %f151, %f16;
	cvt.rn.f32.s32 	%f153, %r2;
	fma.rn.f32 	%f154, %f14, %f153, %f17;
	cvt.rn.f32.s32 	%f155, %r3;
	fma.rn.f32 	%f156, %f15, %f155, %f18;
	rcp.rn.f32 	%f157, %f19;
	rcp.rn.f32 	%f158, %f20;
	rcp.rn.f32 	%f159, %f21;
	setp.ltu.f32 	%p14, %f157, 0f00000000;
	selp.f32 	%f160, %f152, %f148, %p14;
	selp.f32 	%f161, %f148, %f152, %p14;
	sub.f32 	%f162, %f160, %f7;
	mul.f32 	%f22, %f157, %f162;
	sub.f32 	%f163, %f161, %f7;
	mul.f32 	%f23, %f157, %f163;
	setp.ltu.f32 	%p15, %f158, 0f00000000;
	selp.f32 	%f164, %f154, %f149, %p15;
	selp.f32 	%f165, %f149, %f154, %p15;
	sub.f32 	%f166, %f165, %f8;
	mul.f32 	%f24, %f158, %f166;
	sub.f32 	%f167, %f164, %f8;
	mul.f32 	%f25, %f158, %f167;
	setp.gt.f32 	%p16, %f25, %f22;
	selp.f32 	%f26, %f25, %f22, %p16;
	setp.lt.f32 	%p17, %f24, %f23;
	selp.f32 	%f27, %f24, %f23, %p17;
	setp.ltu.f32 	%p18, %f159, 0f00000000;
	selp.f32 	%f168, %f156, %f150, %p18;
	selp.f32 	%f169, %f150, %f156, %p18;
	sub.f32 	%f170, %f169, %f9;
	mul.f32 	%f28, %f159, %f170;
	sub.f32 	%f171, %f168, %f9;
	mul.f32 	%f29, %f159, %f171;
	setp.gt.f32 	%p19, %f26, %f28;
	mov.pred 	%p219, 0;
	@%p19 bra 	$L__BB4_9;
	setp.leu.f32 	%p20, %f25, %f23;
	setp.leu.f32 	%p21, %f22, %f24;
	setp.leu.f32 	%p22, %f29, %f27;
	and.pred  	%p23, %p22, %p21;
	and.pred  	%p219, %p23, %p20;
$L__BB4_9:
	setp.gt.f32 	%p24, %f29, %f26;
	selp.f32 	%f30, %f29, %f26, %p24;
	setp.lt.f32 	%p25, %f28, %f27;
	selp.f32 	%f31, %f28, %f27, %p25;
	not.pred 	%p26, %p219;
	@%p26 bra 	$L__BB4_106;
	mul.f32 	%f172, %f19, %f19;
	mul.f32 	%f173, %f20, %f20;
	mul.f32 	%f174, %f21, %f21;
	add.f32 	%f175, %f172, %f173;
	add.f32 	%f176, %f175, %f174;
	div.rn.f32 	%f32, %f172, %f176;
	div.rn.f32 	%f33, %f173, %f176;
	div.rn.f32 	%f34, %f174, %f176;
	setp.ge.f32 	%p27, %f33, %f32;
	setp.ge.f32 	%p28, %f33, %f34;
	and.pred  	%p3, %p27, %p28;
	setp.ltu.f32 	%p29, %f34, %f32;
	setp.ltu.f32 	%p30, %f34, %f33;
	or.pred  	%p4, %p29, %p30;
	sqrt.rn.f32 	%f177, %f176;
	div.rn.f32 	%f35, %f19, %f177;
	div.rn.f32 	%f36, %f20, %f177;
	div.rn.f32 	%f37, %f21, %f177;
	add.f32 	%f178, %f7, %f10;
	mul.f32 	%f38, %f178, 0f3F000000;
	add.f32 	%f179, %f8, %f11;
	mul.f32 	%f39, %f179, 0f3F000000;
	not.pred 	%p31, %p3;
	and.pred  	%p32, %p4, %p31;
	not.pred 	%p33, %p32;
	@%p33 bra 	$L__BB4_42;
	ld.param.f32 	%f1196, [joseph3d_back_tof_lm_cuda_kernel_param_11];
	ld.param.f32 	%f1175, [joseph3d_back_tof_lm_cuda_kernel_param_8];
	sqrt.rn.f32 	%f180, %f32;
	div.rn.f32 	%f40, %f13, %f180;
	fma.rn.f32 	%f181, %f19, %f30, %f7;
	sub.f32 	%f182, %f181, %f16;
	div.rn.f32 	%f183, %f182, %f13;
	fma.rn.f32 	%f184, %f19, %f31, %f7;
	sub.f32 	%f185, %f184, %f16;
	div.rn.f32 	%f186, %f185, %f13;
	setp.gt.f32 	%p34, %f183, %f186;
	selp.f32 	%f187, %f186, %f183, %p34;
	selp.f32 	%f188, %f183, %f186, %p34;
	cvt.rmi.f32.f32 	%f189, %f187;
	cvt.rzi.s32.f32 	%r48, %f189;
	cvt.rpi.f32.f32 	%f190, %f188;
	cvt.rzi.s32.f32 	%r49, %f190;
	sub.f32 	%f191, %f7, %f16;
	div.rn.f32 	%f192, %f191, %f13;
	sub.f32 	%f193, %f10, %f16;
	div.rn.f32 	%f194, %f193, %f13;
	setp.gt.f32 	%p35, %f192, %f194;
	selp.f32 	%f195, %f194, %f192, %p35;
	selp.f32 	%f196, %f192, %f194, %p35;
	cvt.rmi.f32.f32 	%f197, %f195;
	cvt.rzi.s32.f32 	%r50, %f197;
	max.s32 	%r51, %r48, %r50;
	cvt.rpi.f32.f32 	%f198, %f196;
	cvt.rzi.s32.f32 	%r52, %f198;
	min.s32 	%r53, %r49, %r52;
	cvt.rn.f32.s16 	%f199, %rs1;
	mul.f32 	%f200, %f1175, %f199;
	mul.f32 	%f201, %f1196, %f1199;
	sub.f32 	%f202, %f200, %f201;
	fma.rn.f32 	%f203, %f202, %f35, %f38;
	sub.f32 	%f204, %f203, %f16;
	div.rn.f32 	%f205, %f204, %f13;
	add.f32 	%f206, %f200, %f201;
	fma.rn.f32 	%f207, %f206, %f35, %f38;
	sub.f32 	%f208, %f207, %f16;
	div.rn.f32 	%f209, %f208, %f13;
	setp.gt.f32 	%p36, %f205, %f209;
	selp.f32 	%f210, %f209, %f205, %p36;
	selp.f32 	%f211, %f205, %f209, %p36;
	cvt.rmi.f32.f32 	%f212, %f210;
	cvt.rzi.s32.f32 	%r54, %f212;
	cvt.rpi.f32.f32 	%f213, %f211;
	cvt.rzi.s32.f32 	%r55, %f213;
	max.s32 	%r56, %r54, %r51;
	min.s32 	%r57, %r55, %r53;
	max.s32 	%r237, %r56, 0;
	min.s32 	%r5, %r57, %r1;
	setp.ge.s32 	%p37, %r237, %r5;
	@%p37 bra 	$L__BB4_42;
	mul.lo.s32 	%r58, %r3, %r2;
	sub.s32 	%r236, %r237, %r5;
	mul.lo.s32 	%r235, %r58, %r237;
$L__BB4_13:
	ld.param.u64 	%rd156, [joseph3d_back_tof_lm_cuda_kernel_param_5];
	cvt.rn.f32.u32 	%f214, %r237;
	fma.rn.f32 	%f215, %f13, %f214, %f16;
	sub.f32 	%f216, %f215, %f7;
	mul.f32 	%f217, %f20, %f216;
	div.rn.f32 	%f218, %f217, %f19;
	add.f32 	%f41, %f8, %f218;
	mul.f32 	%f219, %f21, %f216;
	div.rn.f32 	%f220, %f219, %f19;
	add.f32 	%f42, %f9, %f220;
	sub.f32 	%f221, %f41, %f17;
	div.rn.f32 	%f222, %f221, %f14;
	cvt.rmi.f32.f32 	%f223, %f222;
	cvt.rzi.s32.f32 	%r11, %f223;
	add.s32 	%r12, %r11, 1;
	sub.f32 	%f224, %f42, %f18;
	div.rn.f32 	%f225, %f224, %f15;
	cvt.rmi.f32.f32 	%f226, %f225;
	cvt.rzi.s32.f32 	%r13, %f226;
	add.s32 	%r14, %r13, 1;
	cvt.rn.f32.s32 	%f227, %r11;
	fma.rn.f32 	%f228, %f14, %f227, %f17;
	sub.f32 	%f229, %f41, %f228;
	div.rn.f32 	%f43, %f229, %f14;
	cvt.rn.f32.s32 	%f230, %r13;
	fma.rn.f32 	%f231, %f15, %f230, %f18;
	sub.f32 	%f232, %f42, %f231;
	div.rn.f32 	%f44, %f232, %f15;
	cvta.to.global.u64 	%rd34, %rd156;
	mov.u32 	%r59, %ntid.x;
	mov.u32 	%r60, %ctaid.x;
	mov.u32 	%r61, %tid.x;
	mad.lo.s32 	%r62, %r59, %r60, %r61;
	mul.wide.u32 	%rd35, %r62, 4;
	add.s64 	%rd36, %rd34, %rd35;
	ld.global.f32 	%f45, [%rd36];
	setp.eq.f32 	%p38, %f45, 0f00000000;
	@%p38 bra 	$L__BB4_41;
	ld.param.f32 	%f1176, [joseph3d_back_tof_lm_cuda_kernel_param_8];
	fma.rn.f32 	%f235, %f1176, %f199, %f1200;
	fma.rn.f32 	%f236, %f235, %f35, %f38;
	sub.f32 	%f239, %f236, %f215;
	setp.eq.f32 	%p39, %f239, 0f3F800000;
	mov.f32 	%f1201, 0f3F800000;
	@%p39 bra 	$L__BB4_19;
	ld.param.f32 	%f1177, [joseph3d_back_tof_lm_cuda_kernel_param_8];
	fma.rn.f32 	%f241, %f1177, %f199, %f1200;
	fma.rn.f32 	%f242, %f241, %f35, %f38;
	sub.f32 	%f245, %f242, %f215;
	abs.f32 	%f246, %f245;
	setp.num.f32 	%p40, %f246, %f246;
	@%p40 bra 	$L__BB4_17;
	ld.param.f32 	%f1180, [joseph3d_back_tof_lm_cuda_kernel_param_8];
	fma.rn.f32 	%f317, %f1180, %f199, %f1200;
	fma.rn.f32 	%f318, %f317, %f35, %f38;
	sub.f32 	%f321, %f318, %f215;
	mov.f32 	%f322, 0f40000000;
	add.rn.f32 	%f1201, %f321, %f322;
	bra.uni 	$L__BB4_19;
$L__BB4_17:
	ld.param.f32 	%f1178, [joseph3d_back_tof_lm_cuda_kernel_param_8];
	fma.rn.f32 	%f248, %f1178, %f199, %f1200;
	fma.rn.f32 	%f249, %f248, %f35, %f38;
	cvt.rn.f32.u32 	%f250, %r237;
	fma.rn.f32 	%f251, %f13, %f250, %f16;
	sub.f32 	%f252, %f249, %f251;
	abs.f32 	%f253, %f252;
	setp.lt.f32 	%p41, %f253, 0f00800000;
	mul.f32 	%f255, %f253, 0f4B800000;
	selp.f32 	%f256, %f255, %f253, %p41;
	mov.b32 	%r63, %f256;
	add.s32 	%r64, %r63, -1060439283;
	and.b32  	%r65, %r64, -8388608;
	sub.s32 	%r66, %r63, %r65;
	mov.b32 	%f257, %r66;
	cvt.rn.f32.s32 	%f258, %r65;
	selp.f32 	%f259, 0fC1C00000, 0f00000000, %p41;
	fma.rn.f32 	%f260, %f258, 0f34000000, %f259;
	add.f32 	%f261, %f257, 0fBF800000;
	add.f32 	%f262, %f257, 0f3F800000;
	rcp.approx.ftz.f32 	%f263, %f262;
	add.f32 	%f264, %f261, %f261;
	mul.f32 	%f265, %f264, %f263;
	mul.f32 	%f266, %f265, %f265;
	neg.f32 	%f267, %f265;
	sub.f32 	%f268, %f261, %f265;
	add.f32 	%f269, %f268, %f268;
	fma.rn.f32 	%f270, %f267, %f261, %f269;
	mul.rn.f32 	%f271, %f263, %f270;
	fma.rn.f32 	%f272, %f266, 0f3A2C32E4, 0f3B52E7DB;
	fma.rn.f32 	%f273, %f272, %f266, 0f3C93BB73;
	fma.rn.f32 	%f274, %f273, %f266, 0f3DF6384F;
	mul.rn.f32 	%f275, %f274, %f266;
	fma.rn.f32 	%f276, %f265, 0f3FB8AA3B, %f260;
	mul.f32 	%f277, %f275, 0f40400000;
	sub.f32 	%f278, %f260, %f276;
	fma.rn.f32 	%f279, %f265, 0f3FB8AA3B, %f278;
	fma.rn.f32 	%f280, %f271, 0f3FB8AA3B, %f279;
	fma.rn.f32 	%f281, %f265, 0f32A55E34, %f280;
	fma.rn.f32 	%f282, %f277, %f271, %f281;
	fma.rn.f32 	%f283, %f275, %f265, %f282;
	add.rn.f32 	%f284, %f276, %f283;
	mov.f32 	%f285, 0f40000000;
	mul.rn.f32 	%f286, %f284, %f285;
	cvt.rni.f32.f32 	%f287, %f286;
	sub.f32 	%f288, %f286, %f287;
	neg.f32 	%f289, %f286;
	fma.rn.f32 	%f290, %f284, 0f40000000, %f289;
	neg.f32 	%f291, %f276;
	add.rn.f32 	%f292, %f284, %f291;
	neg.f32 	%f293, %f292;
	add.rn.f32 	%f294, %f283, %f293;
	fma.rn.f32 	%f295, %f294, 0f40000000, %f290;
	add.f32 	%f296, %f288, %f295;
	setp.gt.f32 	%p42, %f287, 0f00000000;
	selp.b32 	%r67, 0, -2097152000, %p42;
	setp.neu.f32 	%p43, %f252, 0f00000000;
	setp.neu.f32 	%p44, %f253, 0f7F800000;
	setp.lt.f32 	%p45, %f286, 0f00000000;
	selp.f32 	%f297, 0f00000000, 0f7F800000, %p45;
	abs.f32 	%f298, %f286;
	setp.gt.f32 	%p46, %f298, 0f43180000;
	cvt.rzi.s32.f32 	%r68, %f287;
	shl.b32 	%r69, %r68, 23;
	sub.s32 	%r70, %r69, %r67;
	mov.b32 	%f299, %r70;
	add.s32 	%r71, %r67, 2130706432;
	mov.b32 	%f300, %r71;
	fma.rn.f32 	%f301, %f296, 0f391FCB8E, 0f3AAF85ED;
	fma.rn.f32 	%f302, %f301, %f296, 0f3C1D9856;
	fma.rn.f32 	%f303, %f302, %f296, 0f3D6357BB;
	fma.rn.f32 	%f304, %f303, %f296, 0f3E75FDEC;
	fma.rn.f32 	%f305, %f304, %f296, 0f3F317218;
	fma.rn.f32 	%f306, %f305, %f296, 0f3F800000;
	mul.f32 	%f307, %f306, %f300;
	mul.f32 	%f308, %f307, %f299;
	selp.f32 	%f1201, %f297, %f308, %p46;
	and.pred  	%p47, %p43, %p44;
	@%p47 bra 	$L__BB4_19;
	ld.param.f32 	%f1179, [joseph3d_back_tof_lm_cuda_kernel_param_8];
	fma.rn.f32 	%f310, %f1179, %f199, %f1200;
	fma.rn.f32 	%f311, %f310, %f35, %f38;
	sub.f32 	%f314, %f311, %f251;
	add.f32 	%f315, %f314, %f314;
	mov.b32 	%r72, %f315;
	and.b32  	%r73, %r72, 2147483647;
	mov.b32 	%f1201, %r73;
$L__BB4_19:
	ld.param.f32 	%f1181, [joseph3d_back_tof_lm_cuda_kernel_param_8];
	fma.rn.f32 	%f325, %f1181, %f199, %f1200;
	fma.rn.f32 	%f326, %f325, %f36, %f39;
	sub.f32 	%f50, %f326, %f41;
	setp.eq.f32 	%p48, %f50, 0f3F800000;
	mov.f32 	%f1202, 0f3F800000;
	@%p48 bra 	$L__BB4_24;
	abs.f32 	%f327, %f50;
	setp.num.f32 	%p49, %f327, %f327;
	@%p49 bra 	$L__BB4_22;
	mov.f32 	%f385, 0f40000000;
	add.rn.f32 	%f1202, %f50, %f385;
	bra.uni 	$L__BB4_24;
$L__BB4_22:
	abs.f32 	%f328, %f50;
	setp.lt.f32 	%p50, %f328, 0f00800000;
	mul.f32 	%f330, %f328, 0f4B800000;
	selp.f32 	%f331, %f330, %f328, %p50;
	mov.b32 	%r74, %f331;
	add.s32 	%r75, %r74, -1060439283;
	and.b32  	%r76, %r75, -8388608;
	sub.s32 	%r77, %r74, %r76;
	mov.b32 	%f332, %r77;
	cvt.rn.f32.s32 	%f333, %r76;
	selp.f32 	%f334, 0fC1C00000, 0f00000000, %p50;
	fma.rn.f32 	%f335, %f333, 0f34000000, %f334;
	add.f32 	%f336, %f332, 0fBF800000;
	add.f32 	%f337, %f332, 0f3F800000;
	rcp.approx.ftz.f32 	%f338, %f337;
	add.f32 	%f339, %f336, %f336;
	mul.f32 	%f340, %f339, %f338;
	mul.f32 	%f341, %f340, %f340;
	neg.f32 	%f342, %f340;
	sub.f32 	%f343, %f336, %f340;
	add.f32 	%f344, %f343, %f343;
	fma.rn.f32 	%f345, %f342, %f336, %f344;
	mul.rn.f32 	%f346, %f338, %f345;
	fma.rn.f32 	%f347, %f341, 0f3A2C32E4, 0f3B52E7DB;
	fma.rn.f32 	%f348, %f347, %f341, 0f3C93BB73;
	fma.rn.f32 	%f349, %f348, %f341, 0f3DF6384F;
	mul.rn.f32 	%f350, %f349, %f341;
	fma.rn.f32 	%f351, %f340, 0f3FB8AA3B, %f335;
	mul.f32 	%f352, %f350, 0f40400000;
	sub.f32 	%f353, %f335, %f351;
	fma.rn.f32 	%f354, %f340, 0f3FB8AA3B, %f353;
	fma.rn.f32 	%f355, %f346, 0f3FB8AA3B, %f354;
	fma.rn.f32 	%f356, %f340, 0f32A55E34, %f355;
	fma.rn.f32 	%f357, %f352, %f346, %f356;
	fma.rn.f32 	%f358, %f350, %f340, %f357;
	add.rn.f32 	%f359, %f351, %f358;
	mov.f32 	%f360, 0f40000000;
	mul.rn.f32 	%f361, %f359, %f360;
	cvt.rni.f32.f32 	%f362, %f361;
	sub.f32 	%f363, %f361, %f362;
	neg.f32 	%f364, %f361;
	fma.rn.f32 	%f365, %f359, 0f40000000, %f364;
	neg.f32 	%f366, %f351;
	add.rn.f32 	%f367, %f359, %f366;
	neg.f32 	%f368, %f367;
	add.rn.f32 	%f369, %f358, %f368;
	fma.rn.f32 	%f370, %f369, 0f40000000, %f365;
	add.f32 	%f371, %f363, %f370;
	setp.gt.f32 	%p51, %f362, 0f00000000;
	selp.b32 	%r78, 0, -2097152000, %p51;
	setp.neu.f32 	%p52, %f50, 0f00000000;
	setp.neu.f32 	%p53, %f328, 0f7F800000;
	setp.lt.f32 	%p54, %f361, 0f00000000;
	selp.f32 	%f372, 0f00000000, 0f7F800000, %p54;
	abs.f32 	%f373, %f361;
	setp.gt.f32 	%p55, %f373, 0f43180000;
	cvt.rzi.s32.f32 	%r79, %f362;
	shl.b32 	%r80, %r79, 23;
	sub.s32 	%r81, %r80, %r78;
	mov.b32 	%f374, %r81;
	add.s32 	%r82, %r78, 2130706432;
	mov.b32 	%f375, %r82;
	fma.rn.f32 	%f376, %f371, 0f391FCB8E, 0f3AAF85ED;
	fma.rn.f32 	%f377, %f376, %f371, 0f3C1D9856;
	fma.rn.f32 	%f378, %f377, %f371, 0f3D6357BB;
	fma.rn.f32 	%f379, %f378, %f371, 0f3E75FDEC;
	fma.rn.f32 	%f380, %f379, %f371, 0f3F317218;
	fma.rn.f32 	%f381, %f380, %f371, 0f3F800000;
	mul.f32 	%f382, %f381, %f375;
	mul.f32 	%f383, %f382, %f374;
	selp.f32 	%f1202, %f372, %f383, %p55;
	and.pred  	%p56, %p52, %p53;
	@%p56 bra 	$L__BB4_24;
	add.f32 	%f384, %f50, %f50;
	mov.b32 	%r83, %f384;
	and.b32  	%r84, %r83, 2147483647;
	mov.b32 	%f1202, %r84;
$L__BB4_24:
	ld.param.f32 	%f1182, [joseph3d_back_tof_lm_cuda_kernel_param_8];
	add.f32 	%f55, %f1201, %f1202;
	add.f32 	%f387, %f9, %f12;
	fma.rn.f32 	%f389, %f1182, %f199, %f1200;
	mul.f32 	%f390, %f389, %f37;
	fma.rn.f32 	%f391, %f387, 0f3F000000, %f390;
	sub.f32 	%f56, %f391, %f42;
	setp.eq.f32 	%p57, %f56, 0f3F800000;
	mov.f32 	%f1203, 0f3F800000;
	@%p57 bra 	$L__BB4_29;
	abs.f32 	%f392, %f56;
	setp.num.f32 	%p58, %f392, %f392;
	@%p58 bra 	$L__BB4_27;
	mov.f32 	%f450, 0f40000000;
	add.rn.f32 	%f1203, %f56, %f450;
	bra.uni 	$L__BB4_29;
$L__BB4_27:
	abs.f32 	%f393, %f56;
	setp.lt.f32 	%p59, %f393, 0f00800000;
	mul.f32 	%f395, %f393, 0f4B800000;
	selp.f32 	%f396, %f395, %f393, %p59;
	mov.b32 	%r85, %f396;
	add.s32 	%r86, %r85, -1060439283;
	and.b32  	%r87, %r86, -8388608;
	sub.s32 	%r88, %r85, %r87;
	mov.b32 	%f397, %r88;
	cvt.rn.f32.s32 	%f398, %r87;
	selp.f32 	%f399, 0fC1C00000, 0f00000000, %p59;
	fma.rn.f32 	%f400, %f398, 0f34000000, %f399;
	add.f32 	%f401, %f397, 0fBF800000;
	add.f32 	%f402, %f397, 0f3F800000;
	rcp.approx.ftz.f32 	%f403, %f402;
	add.f32 	%f404, %f401, %f401;
	mul.f32 	%f405, %f404, %f403;
	mul.f32 	%f406, %f405, %f405;
	neg.f32 	%f407, %f405;
	sub.f32 	%f408, %f401, %f405;
	add.f32 	%f409, %f408, %f408;
	fma.rn.f32 	%f410, %f407, %f401, %f409;
	mul.rn.f32 	%f411, %f403, %f410;
	fma.rn.f32 	%f412, %f406, 0f3A2C32E4, 0f3B52E7DB;
	fma.rn.f32 	%f413, %f412, %f406, 0f3C93BB73;
	fma.rn.f32 	%f414, %f413, %f406, 0f3DF6384F;
	mul.rn.f32 	%f415, %f414, %f406;
	fma.rn.f32 	%f416, %f405, 0f3FB8AA3B, %f400;
	mul.f32 	%f417, %f415, 0f40400000;
	sub.f32 	%f418, %f400, %f416;
	fma.rn.f32 	%f419, %f405, 0f3FB8AA3B, %f418;
	fma.rn.f32 	%f420, %f411, 0f3FB8AA3B, %f419;
	fma.rn.f32 	%f421, %f405, 0f32A55E34, %f420;
	fma.rn.f32 	%f422, %f417, %f411, %f421;
	fma.rn.f32 	%f423, %f415, %f405, %f422;
	add.rn.f32 	%f424, %f416, %f423;
	mov.f32 	%f425, 0f40000000;
	mul.rn.f32 	%f426, %f424, %f425;
	cvt.rni.f32.f32 	%f427, %f426;
	sub.f32 	%f428, %f426, %f427;
	neg.f32 	%f429, %f426;
	fma.rn.f32 	%f430, %f424, 0f40000000, %f429;
	neg.f32 	%f431, %f416;
	add.rn.f32 	%f432, %f424, %f431;
	neg.f32 	%f433, %f432;
	add.rn.f32 	%f434, %f423, %f433;
	fma.rn.f32 	%f435, %f434, 0f40000000, %f430;
	add.f32 	%f436, %f428, %f435;
	setp.gt.f32 	%p60, %f427, 0f00000000;
	selp.b32 	%r89, 0, -2097152000, %p60;
	setp.neu.f32 	%p61, %f56, 0f00000000;
	setp.neu.f32 	%p62, %f393, 0f7F800000;
	setp.lt.f32 	%p63, %f426, 0f00000000;
	selp.f32 	%f437, 0f00000000, 0f7F800000, %p63;
	abs.f32 	%f438, %f426;
	setp.gt.f32 	%p64, %f438, 0f43180000;
	cvt.rzi.s32.f32 	%r90, %f427;
	shl.b32 	%r91, %r90, 23;
	sub.s32 	%r92, %r91, %r89;
	mov.b32 	%f439, %r92;
	add.s32 	%r93, %r89, 2130706432;
	mov.b32 	%f440, %r93;
	fma.rn.f32 	%f441, %f436, 0f391FCB8E, 0f3AAF85ED;
	fma.rn.f32 	%f442, %f441, %f436, 0f3C1D9856;
	fma.rn.f32 	%f443, %f442, %f436, 0f3D6357BB;
	fma.rn.f32 	%f444, %f443, %f436, 0f3E75FDEC;
	fma.rn.f32 	%f445, %f444, %f436, 0f3F317218;
	fma.rn.f32 	%f446, %f445, %f436, 0f3F800000;
	mul.f32 	%f447, %f446, %f440;
	mul.f32 	%f448, %f447, %f439;
	selp.f32 	%f1203, %f437, %f448, %p64;
	and.pred  	%p65, %p61, %p62;
	@%p65 bra 	$L__BB4_29;
	add.f32 	%f449, %f56, %f56;
	mov.b32 	%r94, %f449;
	and.b32  	%r95, %r94, 2147483647;
	mov.b32 	%f1203, %r95;
$L__BB4_29:
	ld.param.f32 	%f1183, [joseph3d_back_tof_lm_cuda_kernel_param_8];
	add.f32 	%f451, %f55, %f1203;
	sqrt.rn.f32 	%f61, %f451;
	fma.rn.f32 	%f452, %f1183, 0f3F000000, %f61;
	mul.f32 	%f453, %f1199, 0f3FB504F3;
	div.rn.f32 	%f62, %f452, %f453;
	abs.f32 	%f454, %f62;
	setp.ltu.f32 	%p66, %f454, 0f3F8060FE;
	setp.ge.f32 	%p67, %f454, 0f3F8060FE;
	mul.f32 	%f455, %f62, %f62;
	selp.f32 	%f456, %f454, %f455, %p67;
	selp.f32 	%f457, 0f38EB4C3A, 0f38B1E96A, %p67;
	selp.f32 	%f458, 0fBAAE005B, 0fBA574D20, %p67;
	fma.rn.f32 	%f459, %f457, %f456, %f458;
	selp.f32 	%f460, 0f3C09919F, 0f3BAAD5EA, %p67;
	fma.rn.f32 	%f461, %f459, %f456, %f460;
	selp.f32 	%f462, 0fBD24D99A, 0fBCDC1BE7, %p67;
	fma.rn.f32 	%f463, %f461, %f456, %f462;
	selp.f32 	%f464, 0f3E235519, 0f3DE718AF, %p67;
	fma.rn.f32 	%f465, %f463, %f456, %f464;
	selp.f32 	%f466, 0f3F69B4F9, 0fBEC093AC, %p67;
	fma.rn.f32 	%f467, %f465, %f456, %f466;
	selp.f32 	%f468, 0f3F210A14, 0f3E0375D3, %p67;
	fma.rn.f32 	%f469, %f467, %f456, %f468;
	neg.f32 	%f470, %f456;
	selp.f32 	%f471, %f470, %f62, %p67;
	fma.rn.f32 	%f1204, %f469, %f471, %f471;
	@%p66 bra 	$L__BB4_31;
	ex2.approx.ftz.f32 	%f472, %f1204;
	mov.f32 	%f473, 0f3F800000;
	sub.f32 	%f474, %f473, %f472;
	copysign.f32 	%f1204, %f62, %f474;
$L__BB4_31:
	ld.param.f32 	%f1184, [joseph3d_back_tof_lm_cuda_kernel_param_8];
	fma.rn.f32 	%f475, %f1184, 0fBF000000, %f61;
	div.rn.f32 	%f66, %f475, %f453;
	abs.f32 	%f477, %f66;
	setp.ltu.f32 	%p68, %f477, 0f3F8060FE;
	setp.ge.f32 	%p69, %f477, 0f3F8060FE;
	mul.f32 	%f478, %f66, %f66;
	selp.f32 	%f479, %f477, %f478, %p69;
	selp.f32 	%f480, 0f38EB4C3A, 0f38B1E96A, %p69;
	selp.f32 	%f481, 0fBAAE005B, 0fBA574D20, %p69;
	fma.rn.f32 	%f482, %f480, %f479, %f481;
	selp.f32 	%f483, 0f3C09919F, 0f3BAAD5EA, %p69;
	fma.rn.f32 	%f484, %f482, %f479, %f483;
	selp.f32 	%f485, 0fBD24D99A, 0fBCDC1BE7, %p69;
	fma.rn.f32 	%f486, %f484, %f479, %f485;
	selp.f32 	%f487, 0f3E235519, 0f3DE718AF, %p69;
	fma.rn.f32 	%f488, %f486, %f479, %f487;
	selp.f32 	%f489, 0f3F69B4F9, 0fBEC093AC, %p69;
	fma.rn.f32 	%f490, %f488, %f479, %f489;
	selp.f32 	%f491, 0f3F210A14, 0f3E0375D3, %p69;
	fma.rn.f32 	%f492, %f490, %f479, %f491;
	neg.f32 	%f493, %f479;
	selp.f32 	%f494, %f493, %f66, %p69;
	fma.rn.f32 	%f1205, %f492, %f494, %f494;
	@%p68 bra 	$L__BB4_33;
	ex2.approx.ftz.f32 	%f495, %f1205;
	mov.f32 	%f496, 0f3F800000;
	sub.f32 	%f497, %f496, %f495;
	copysign.f32 	%f1205, %f66, %f497;
$L__BB4_33:
	sub.f32 	%f498, %f1204, %f1205;
	mul.f32 	%f70, %f498, 0f3F000000;
	or.b32  	%r96, %r11, %r13;
	setp.ge.s32 	%p70, %r11, %r2;
	setp.lt.s32 	%p71, %r96, 0;
	setp.ge.s32 	%p72, %r13, %r3;
	or.pred  	%p73, %p70, %p72;
	or.pred  	%p74, %p73, %p71;
	@%p74 bra 	$L__BB4_35;
	ld.param.u64 	%rd147, [joseph3d_back_tof_lm_cuda_kernel_param_2];
	cvt.s64.s32 	%rd37, %r235;
	mul.lo.s32 	%r97, %r11, %r3;
	cvt.s64.s32 	%rd38, %r97;
	cvt.u64.u32 	%rd39, %r13;
	add.s64 	%rd40, %rd39, %rd37;
	add.s64 	%rd41, %rd40, %rd38;
	cvta.to.global.u64 	%rd42, %rd147;
	shl.b64 	%rd43, %rd41, 2;
	add.s64 	%rd44, %rd42, %rd43;
	mul.f32 	%f499, %f70, %f45;
	mov.f32 	%f500, 0f3F800000;
	sub.f32 	%f501, %f500, %f43;
	mul.f32 	%f502, %f501, %f499;
	sub.f32 	%f503, %f500, %f44;
	mul.f32 	%f504, %f503, %f502;
	mul.f32 	%f505, %f40, %f504;
	atom.global.add.f32 	%f506, [%rd44], %f505;
$L__BB4_35:
	setp.ge.s32 	%p75, %r13, %r3;
	setp.lt.s32 	%p76, %r13, 0;
	setp.gt.s32 	%p77, %r11, -2;
	setp.lt.s32 	%p78, %r12, %r2;
	and.pred  	%p5, %p77, %p78;
	not.pred 	%p79, %p5;
	or.pred  	%p80, %p79, %p76;
	or.pred  	%p81, %p80, %p75;
	@%p81 bra 	$L__BB4_37;
	ld.param.u64 	%rd157, [joseph3d_back_tof_lm_cuda_kernel_param_5];
	ld.param.u64 	%rd148, [joseph3d_back_tof_lm_cuda_kernel_param_2];
	cvt.s64.s32 	%rd45, %r235;
	mul.lo.s32 	%r98, %r12, %r3;
	cvt.s64.s32 	%rd46, %r98;
	cvt.u64.u32 	%rd47, %r13;
	add.s64 	%rd48, %rd47, %rd45;
	add.s64 	%rd49, %rd48, %rd46;
	cvta.to.global.u64 	%rd50, %rd148;
	shl.b64 	%rd51, %rd49, 2;
	add.s64 	%rd52, %rd50, %rd51;
	cvta.to.global.u64 	%rd53, %rd157;
	mov.u32 	%r99, %ntid.x;
	mov.u32 	%r100, %ctaid.x;
	mov.u32 	%r101, %tid.x;
	mad.lo.s32 	%r102, %r99, %r100, %r101;
	mul.wide.u32 	%rd54, %r102, 4;
	add.s64 	%rd55, %rd53, %rd54;
	ld.global.f32 	%f507, [%rd55];
	mul.f32 	%f508, %f70, %f507;
	mul.f32 	%f509, %f43, %f508;
	mov.f32 	%f510, 0f3F800000;
	sub.f32 	%f511, %f510, %f44;
	mul.f32 	%f512, %f511, %f509;
	mul.f32 	%f513, %f40, %f512;
	atom.global.add.f32 	%f514, [%rd52], %f513;
$L__BB4_37:
	setp.lt.s32 	%p82, %r13, -1;
	setp.lt.s32 	%p83, %r11, 0;
	setp.ge.s32 	%p84, %r11, %r2;
	or.pred  	%p85, %p83, %p82;
	or.pred  	%p86, %p85, %p84;
	setp.ge.s32 	%p87, %r14, %r3;
	or.pred  	%p88, %p86, %p87;
	@%p88 bra 	$L__BB4_39;
	ld.param.u64 	%rd158, [joseph3d_back_tof_lm_cuda_kernel_param_5];
	ld.param.u64 	%rd149, [joseph3d_back_tof_lm_cuda_kernel_param_2];
	cvt.s64.s32 	%rd56, %r235;
	mul.lo.s32 	%r103, %r11, %r3;
	cvt.s64.s32 	%rd57, %r103;
	add.s64 	%rd58, %rd57, %rd56;
	cvt.u64.u32 	%rd59, %r14;
	add.s64 	%rd60, %rd58, %rd59;
	cvta.to.global.u64 	%rd61, %rd149;
	shl.b64 	%rd62, %rd60, 2;
	add.s64 	%rd63, %rd61, %rd62;
	cvta.to.global.u64 	%rd64, %rd158;
	mov.u32 	%r104, %ntid.x;
	mov.u32 	%r105, %ctaid.x;
	mov.u32 	%r106, %tid.x;
	mad.lo.s32 	%r107, %r104, %r105, %r106;
	mul.wide.u32 	%rd65, %r107, 4;
	add.s64 	%rd66, %rd64, %rd65;
	ld.global.f32 	%f515, [%rd66];
	mul.f32 	%f516, %f70, %f515;
	mov.f32 	%f517, 0f3F800000;
	sub.f32 	%f518, %f517, %f43;
	mul.f32 	%f519, %f518, %f516;
	mul.f32 	%f520, %f44, %f519;
	mul.f32 	%f521, %f40, %f520;
	atom.global.add.f32 	%f522, [%rd63], %f521;
$L__BB4_39:
	or.pred  	%p92, %p79, %p82;
	or.pred  	%p93, %p92, %p87;
	@%p93 bra 	$L__BB4_41;
	ld.param.u64 	%rd159, [joseph3d_back_tof_lm_cuda_kernel_param_5];
	ld.param.u64 	%rd150, [joseph3d_back_tof_lm_cuda_kernel_param_2];
	cvt.s64.s32 	%rd67, %r235;
	mul.lo.s32 	%r108, %r12, %r3;
	cvt.s64.s32 	%rd68, %r108;
	cvt.u64.u32 	%rd69, %r14;
	add.s64 	%rd70, %rd69, %rd67;
	add.s64 	%rd71, %rd70, %rd68;
	cvta.to.global.u64 	%rd72, %rd150;
	shl.b64 	%rd73, %rd71, 2;
	add.s64 	%rd74, %rd72, %rd73;
	cvta.to.global.u64 	%rd75, %rd159;
	mov.u32 	%r109, %ntid.x;
	mov.u32 	%r110, %ctaid.x;
	mov.u32 	%r111, %tid.x;
	mad.lo.s32 	%r112, %r109, %r110, %r111;
	mul.wide.u32 	%rd76, %r112, 4;
	add.s64 	%rd77, %rd75, %rd76;
	ld.global.f32 	%f523, [%rd77];
	mul.f32 	%f524, %f70, %f523;
	mul.f32 	%f525, %f43, %f524;
	mul.f32 	%f526, %f44, %f525;
	mul.f32 	%f527, %f40, %f526;
	atom.global.add.f32 	%f528, [%rd74], %f527;
$L__BB4_41:
	add.s32 	%r237, %r237, 1;
	add.s32 	%r236, %r236, 1;
	setp.ne.s32 	%p94, %r236, 0;
	mad.lo.s32 	%r235, %r3, %r2, %r235;
	@%p94 bra 	$L__BB4_13;
$L__BB4_42:
	and.pred  	%p95, %p4, %p3;
	not.pred 	%p96, %p95;
	@%p96 bra 	$L__BB4_74;
	ld.param.f32 	%f1197, [joseph3d_back_tof_lm_cuda_kernel_param_11];
	ld.param.f32 	%f1185, [joseph3d_back_tof_lm_cuda_kernel_param_8];
	sqrt.rn.f32 	%f529, %f33;
	div.rn.f32 	%f71, %f14, %f529;
	fma.rn.f32 	%f530, %f20, %f30, %f8;
	sub.f32 	%f531, %f530, %f17;
	div.rn.f32 	%f532, %f531, %f14;
	fma.rn.f32 	%f533, %f20, %f31, %f8;
	sub.f32 	%f534, %f533, %f17;
	div.rn.f32 	%f535, %f534, %f14;
	setp.gt.f32 	%p97, %f532, %f535;
	selp.f32 	%f536, %f535, %f532, %p97;
	selp.f32 	%f537, %f532, %f535, %p97;
	cvt.rmi.f32.f32 	%f538, %f536;
	cvt.rzi.s32.f32 	%r113, %f538;
	cvt.rpi.f32.f32 	%f539, %f537;
	cvt.rzi.s32.f32 	%r114, %f539;
	sub.f32 	%f540, %f8, %f17;
	div.rn.f32 	%f541, %f540, %f14;
	sub.f32 	%f542, %f11, %f17;
	div.rn.f32 	%f543, %f542, %f14;
	setp.gt.f32 	%p98, %f541, %f543;
	selp.f32 	%f544, %f543, %f541, %p98;
	selp.f32 	%f545, %f541, %f543, %p98;
	cvt.rmi.f32.f32 	%f546, %f544;
	cvt.rzi.s32.f32 	%r115, %f546;
	max.s32 	%r116, %r113, %r115;
	cvt.rpi.f32.f32 	%f547, %f545;
	cvt.rzi.s32.f32 	%r117, %f547;
	min.s32 	%r118, %r114, %r117;
	cvt.rn.f32.s16 	%f548, %rs1;
	mul.f32 	%f549, %f1185, %f548;
	mul.f32 	%f550, %f1197, %f1199;
	sub.f32 	%f551, %f549, %f550;
	fma.rn.f32 	%f552, %f551, %f36, %f39;
	sub.f32 	%f553, %f552, %f17;
	div.rn.f32 	%f554, %f553, %f14;
	add.f32 	%f555, %f549, %f550;
	fma.rn.f32 	%f556, %f555, %f36, %f39;
	sub.f32 	%f557, %f556, %f17;
	div.rn.f32 	%f558, %f557, %f14;
	setp.gt.f32 	%p99, %f554, %f558;
	selp.f32 	%f559, %f558, %f554, %p99;
	selp.f32 	%f560, %f554, %f558, %p99;
	cvt.rmi.f32.f32 	%f561, %f559;
	cvt.rzi.s32.f32 	%r119, %f561;
	cvt.rpi.f32.f32 	%f562, %f560;
	cvt.rzi.s32.f32 	%r120, %f562;
	max.s32 	%r121, %r119, %r116;
	min.s32 	%r122, %r120, %r118;
	max.s32 	%r240, %r121, 0;
	min.s32 	%r19, %r122, %r2;
	setp.ge.s32 	%p100, %r240, %r19;
	@%p100 bra 	$L__BB4_74;
	sub.s32 	%r239, %r240, %r19;
	mul.lo.s32 	%r238, %r3, %r240;
$L__BB4_45:
	ld.param.u64 	%rd160, [joseph3d_back_tof_lm_cuda_kernel_param_5];
	cvt.rn.f32.u32 	%f563, %r240;
	fma.rn.f32 	%f564, %f14, %f563, %f17;
	sub.f32 	%f565, %f564, %f8;
	mul.f32 	%f566, %f19, %f565;
	div.rn.f32 	%f567, %f566, %f20;
	add.f32 	%f72, %f7, %f567;
	mul.f32 	%f568, %f21, %f565;
	div.rn.f32 	%f569, %f568, %f20;
	add.f32 	%f73, %f9, %f569;
	sub.f32 	%f570, %f72, %f16;
	div.rn.f32 	%f571, %f570, %f13;
	cvt.rmi.f32.f32 	%f572, %f571;
	cvt.rzi.s32.f32 	%r25, %f572;
	add.s32 	%r26, %r25, 1;
	sub.f32 	%f573, %f73, %f18;
	div.rn.f32 	%f574, %f573, %f15;
	cvt.rmi.f32.f32 	%f575, %f574;
	cvt.rzi.s32.f32 	%r27, %f575;
	add.s32 	%r28, %r27, 1;
	cvt.rn.f32.s32 	%f576, %r25;
	fma.rn.f32 	%f577, %f13, %f576, %f16;
	sub.f32 	%f578, %f72, %f577;
	div.rn.f32 	%f74, %f578, %f13;
	cvt.rn.f32.s32 	%f579, %r27;
	fma.rn.f32 	%f580, %f15, %f579, %f18;
	sub.f32 	%f581, %f73, %f580;
	div.rn.f32 	%f75, %f581, %f15;
	cvta.to.global.u64 	%rd78, %rd160;
	mov.u32 	%r123, %ntid.x;
	mov.u32 	%r124, %ctaid.x;
	mov.u32 	%r125, %tid.x;
	mad.lo.s32 	%r126, %r123, %r124, %r125;
	mul.wide.u32 	%rd79, %r126, 4;
	add.s64 	%rd80, %rd78, %rd79;
	ld.global.f32 	%f76, [%rd80];
	setp.eq.f32 	%p101, %f76, 0f00000000;
	@%p101 bra 	$L__BB4_73;
	ld.param.f32 	%f1186, [joseph3d_back_tof_lm_cuda_kernel_param_8];
	fma.rn.f32 	%f584, %f1186, %f548, %f1200;
	fma.rn.f32 	%f585, %f584, %f35, %f38;
	sub.f32 	%f77, %f585, %f72;
	setp.eq.f32 	%p102, %f77, 0f3F800000;
	mov.f32 	%f1206, 0f3F800000;
	@%p102 bra 	$L__BB4_51;
	abs.f32 	%f586, %f77;
	setp.num.f32 	%p103, %f586, %f586;
	@%p103 bra 	$L__BB4_49;
	mov.f32 	%f644, 0f40000000;
	add.rn.f32 	%f1206, %f77, %f644;
	bra.uni 	$L__BB4_51;
$L__BB4_49:
	abs.f32 	%f587, %f77;
	setp.lt.f32 	%p104, %f587, 0f00800000;
	mul.f32 	%f589, %f587, 0f4B800000;
	selp.f32 	%f590, %f589, %f587, %p104;
	mov.b32 	%r127, %f590;
	add.s32 	%r128, %r127, -1060439283;
	and.b32  	%r129, %r128, -8388608;
	sub.s32 	%r130, %r127, %r129;
	mov.b32 	%f591, %r130;
	cvt.rn.f32.s32 	%f592, %r129;
	selp.f32 	%f593, 0fC1C00000, 0f00000000, %p104;
	fma.rn.f32 	%f594, %f592, 0f34000000, %f593;
	add.f32 	%f595, %f591, 0fBF800000;
	add.f32 	%f596, %f591, 0f3F800000;
	rcp.approx.ftz.f32 	%f597, %f596;
	add.f32 	%f598, %f595, %f595;
	mul.f32 	%f599, %f598, %f597;
	mul.f32 	%f600, %f599, %f599;
	neg.f32 	%f601, %f599;
	sub.f32 	%f602, %f595, %f599;
	add.f32 	%f603, %f602, %f602;
	fma.rn.f32 	%f604, %f601, %f595, %f603;
	mul.rn.f32 	%f605, %f597, %f604;
	fma.rn.f32 	%f606, %f600, 0f3A2C32E4, 0f3B52E7DB;
	fma.rn.f32 	%f607, %f606, %f600, 0f3C93BB73;
	fma.rn.f32 	%f608, %f607, %f600, 0f3DF6384F;
	mul.rn.f32 	%f609, %f608, %f600;
	fma.rn.f32 	%f610, %f599, 0f3FB8AA3B, %f594;
	mul.f32 	%f611, %f609, 0f40400000;
	sub.f32 	%f612, %f594, %f610;
	fma.rn.f32 	%f613, %f599, 0f3FB8AA3B, %f612;
	fma.rn.f32 	%f614, %f605, 0f3FB8AA3B, %f613;
	fma.rn.f32 	%f615, %f599, 0f32A55E34, %f614;
	fma.rn.f32 	%f616, %f611, %f605, %f615;
	fma.rn.f32 	%f617, %f609, %f599, %f616;
	add.rn.f32 	%f618, %f610, %f617;
	mov.f32 	%f619, 0f40000000;
	mul.rn.f32 	%f620, %f618, %f619;
	cvt.rni.f32.f32 	%f621, %f620;
	sub.f32 	%f622, %f620, %f621;
	neg.f32 	%f623, %f620;
	fma.rn.f32 	%f624, %f618, 0f40000000, %f623;
	neg.f32 	%f625, %f610;
	add.rn.f32 	%f626, %f618, %f625;
	neg.f32 	%f627, %f626;
	add.rn.f32 	%f628, %f617, %f627;
	fma.rn.f32 	%f629, %f628, 0f40000000, %f624;
	add.f32 	%f630, %f622, %f629;
	setp.gt.f32 	%p105, %f621, 0f00000000;
	selp.b32 	%r131, 0, -2097152000, %p105;
	setp.neu.f32 	%p106, %f77, 0f00000000;
	setp.neu.f32 	%p107, %f587, 0f7F800000;
	setp.lt.f32 	%p108, %f620, 0f00000000;
	selp.f32 	%f631, 0f00000000, 0f7F800000, %p108;
	abs.f32 	%f632, %f620;
	setp.gt.f32 	%p109, %f632, 0f43180000;
	cvt.rzi.s32.f32 	%r132, %f621;
	shl.b32 	%r133, %r132, 23;
	sub.s32 	%r134, %r133, %r131;
	mov.b32 	%f633, %r134;
	add.s32 	%r135, %r131, 2130706432;
	mov.b32 	%f634, %r135;
	fma.rn.f32 	%f635, %f630, 0f391FCB8E, 0f3AAF85ED;
	fma.rn.f32 	%f636, %f635, %f630, 0f3C1D9856;
	fma.rn.f32 	%f637, %f636, %f630, 0f3D6357BB;
	fma.rn.f32 	%f638, %f637, %f630, 0f3E75FDEC;
	fma.rn.f32 	%f639, %f638, %f630, 0f3F317218;
	fma.rn.f32 	%f640, %f639, %f630, 0f3F800000;
	mul.f32 	%f641, %f640, %f634;
	mul.f32 	%f642, %f641, %f633;
	selp.f32 	%f1206, %f631, %f642, %p109;
	and.pred  	%p110, %p106, %p107;
	@%p110 bra 	$L__BB4_51;
	add.f32 	%f643, %f77, %f77;
	mov.b32 	%r136, %f643;
	and.b32  	%r137, %r136, 2147483647;
	mov.b32 	%f1206, %r137;
$L__BB4_51:
	ld.param.f32 	%f1187, [joseph3d_back_tof_lm_cuda_kernel_param_8];
	fma.rn.f32 	%f647, %f1187, %f548, %f1200;
	fma.rn.f32 	%f648, %f647, %f36, %f39;
	cvt.rn.f32.u32 	%f649, %r240;
	fma.rn.f32 	%f650, %f14, %f649, %f17;
	sub.f32 	%f82, %f648, %f650;
	setp.eq.f32 	%p111, %f82, 0f3F800000;
	mov.f32 	%f1207, 0f3F800000;
	@%p111 bra 	$L__BB4_56;
	abs.f32 	%f651, %f82;
	setp.num.f32 	%p112, %f651, %f651;
	@%p112 bra 	$L__BB4_54;
	ld.param.f32 	%f1190, [joseph3d_back_tof_lm_cuda_kernel_param_8];
	fma.rn.f32 	%f722, %f1190, %f548, %f1200;
	fma.rn.f32 	%f723, %f722, %f36, %f39;
	sub.f32 	%f726, %f723, %f650;
	mov.f32 	%f727, 0f40000000;
	add.rn.f32 	%f1207, %f726, %f727;
	bra.uni 	$L__BB4_56;
$L__BB4_54:
	ld.param.f32 	%f1188, [joseph3d_back_tof_lm_cuda_kernel_param_8];
	fma.rn.f32 	%f653, %f1188, %f548, %f1200;
	fma.rn.f32 	%f654, %f653, %f36, %f39;
	cvt.rn.f32.u32 	%f655, %r240;
	fma.rn.f32 	%f656, %f14, %f655, %f17;
	sub.f32 	%f657, %f654, %f656;
	abs.f32 	%f658, %f657;
	setp.lt.f32 	%p113, %f658, 0f00800000;
	mul.f32 	%f660, %f658, 0f4B800000;
	selp.f32 	%f661, %f660, %f658, %p113;
	mov.b32 	%r138, %f661;
	add.s32 	%r139, %r138, -1060439283;
	and.b32  	%r140, %r139, -8388608;
	sub.s32 	%r141, %r138, %r140;
	mov.b32 	%f662, %r141;
	cvt.rn.f32.s32 	%f663, %r140;
	selp.f32 	%f664, 0fC1C00000, 0f00000000, %p113;
	fma.rn.f32 	%f665, %f663, 0f34000000, %f664;
	add.f32 	%f666, %f662, 0fBF800000;
	add.f32 	%f667, %f662, 0f3F800000;
	rcp.approx.ftz.f32 	%f668, %f667;
	add.f32 	%f669, %f666, %f666;
	mul.f32 	%f670, %f669, %f668;
	mul.f32 	%f671, %f670, %f670;
	neg.f32 	%f672, %f670;
	sub.f32 	%f673, %f666, %f670;
	add.f32 	%f674, %f673, %f673;
	fma.rn.f32 	%f675, %f672, %f666, %f674;
	mul.rn.f32 	%f676, %f668, %f675;
	fma.rn.f32 	%f677, %f671, 0f3A2C32E4, 0f3B52E7DB;
	fma.rn.f32 	%f678, %f677, %f671, 0f3C93BB73;
	fma.rn.f32 	%f679, %f678, %f671, 0f3DF6384F;
	mul.rn.f32 	%f680, %f679, %f671;
	fma.rn.f32 	%f681, %f670, 0f3FB8AA3B, %f665;
	mul.f32 	%f682, %f680, 0f40400000;
	sub.f32 	%f683, %f665, %f681;
	fma.rn.f32 	%f684, %f670, 0f3FB8AA3B, %f683;
	fma.rn.f32 	%f685, %f676, 0f3FB8AA3B, %f684;
	fma.rn.f32 	%f686, %f670, 0f32A55E34, %f685;
	fma.rn.f32 	%f687, %f682, %f676, %f686;
	fma.rn.f32 	%f688, %f680, %f670, %f687;
	add.rn.f32 	%f689, %f681, %f688;
	mov.f32 	%f690, 0f40000000;
	mul.rn.f32 	%f691, %f689, %f690;
	cvt.rni.f32.f32 	%f692, %f691;
	sub.f32 	%f693, %f691, %f692;
	neg.f32 	%f694, %f691;
	fma.rn.f32 	%f695, %f689, 0f40000000, %f694;
	neg.f32 	%f696, %f681;
	add.rn.f32 	%f697, %f689, %f696;
	neg.f32 	%f698, %f697;
	add.rn.f32 	%f699, %f688, %f698;
	fma.rn.f32 	%f700, %f699, 0f40000000, %f695;
	add.f32 	%f701, %f693, %f700;
	setp.gt.f32 	%p114, %f692, 0f00000000;
	selp.b32 	%r142, 0, -2097152000, %p114;
	setp.neu.f32 	%p115, %f657, 0f00000000;
	setp.neu.f32 	%p116, %f658, 0f7F800000;
	setp.lt.f32 	%p117, %f691, 0f00000000;
	selp.f32 	%f702, 0f00000000, 0f7F800000, %p117;
	abs.f32 	%f703, %f691;
	setp.gt.f32 	%p118, %f703, 0f43180000;
	cvt.rzi.s32.f32 	%r143, %f692;
	shl.b32 	%r144, %r143, 23;
	sub.s32 	%r145, %r144, %r142;
	mov.b32 	%f704, %r145;
	add.s32 	%r146, %r142, 2130706432;
	mov.b32 	%f705, %r146;
	fma.rn.f32 	%f706, %f701, 0f391FCB8E, 0f3AAF85ED;
	fma.rn.f32 	%f707, %f706, %f701, 0f3C1D9856;
	fma.rn.f32 	%f708, %f707, %f701, 0f3D6357BB;
	fma.rn.f32 	%f709, %f708, %f701, 0f3E75FDEC;
	fma.rn.f32 	%f710, %f709, %f701, 0f3F317218;
	fma.rn.f32 	%f711, %f710, %f701, 0f3F800000;
	mul.f32 	%f712, %f711, %f705;
	mul.f32 	%f713, %f712, %f704;
	selp.f32 	%f1207, %f702, %f713, %p118;
	and.pred  	%p119, %p115, %p116;
	@%p119 bra 	$L__BB4_56;
	ld.param.f32 	%f1189, [joseph3d_back_tof_lm_cuda_kernel_param_8];
	fma.rn.f32 	%f715, %f1189, %f548, %f1200;
	fma.rn.f32 	%f716, %f715, %f36, %f39;
	sub.f32 	%f719, %f716, %f656;
	add.f32 	%f720, %f719, %f719;
	mov.b32 	%r147, %f720;
	and.b32  	%r148, %r147, 2147483647;
	mov.b32 	%f1207, %r148;
$L__BB4_56:
	ld.param.f32 	%f1191, [joseph3d_back_tof_lm_cuda_kernel_param_8];
	add.f32 	%f87, %f1206, %f1207;
	add.f32 	%f729, %f9, %f12;
	fma.rn.f32 	%f731, %f1191, %f548, %f1200;
	mul.f32 	%f732, %f731, %f37;
	fma.rn.f32 	%f733, %f729, 0f3F000000, %f732;
	sub.f32 	%f88, %f733, %f73;
	setp.eq.f32 	%p120, %f88, 0f3F800000;
	mov.f32 	%f1208, 0f3F800000;
	@%p120 bra 	$L__BB4_61;
	abs.f32 	%f734, %f88;
	setp.num.f32 	%p121, %f734, %f734;
	@%p121 bra 	$L__BB4_59;
	mov.f32 	%f792, 0f40000000;
	add.rn.f32 	%f1208, %f88, %f792;
	bra.uni 	$L__BB4_61;
$L__BB4_59:
	abs.f32 	%f735, %f88;
	setp.lt.f32 	%p122, %f735, 0f00800000;
	mul.f32 	%f737, %f735, 0f4B800000;
	selp.f32 	%f738, %f737, %f735, %p122;
	mov.b32 	%r149, %f738;
	add.s32 	%r150, %r149, -1060439283;
	and.b32  	%r151, %r150, -8388608;
	sub.s32 	%r152, %r149, %r151;
	mov.b32 	%f739, %r152;
	cvt.rn.f32.s32 	%f740, %r151;
	selp.f32 	%f741, 0fC1C00000, 0f00000000, %p122;
	fma.rn.f32 	%f742, %f740, 0f34000000, %f741;
	add.f32 	%f743, %f739, 0fBF800000;
	add.f32 	%f744, %f739, 0f3F800000;
	rcp.approx.ftz.f32 	%f745, %f744;
	add.f32 	%f746, %f743, %f743;
	mul.f32 	%f747, %f746, %f745;
	mul.f32 	%f748, %f747, %f747;
	neg.f32 	%f749, %f747;
	sub.f32 	%f750, %f743, %f747;
	add.f32 	%f751, %f750, %f750;
	fma.rn.f32 	%f752, %f749, %f743, %f751;
	mul.rn.f32 	%f753, %f745, %f752;
	fma.rn.f32 	%f754, %f748, 0f3A2C32E4, 0f3B52E7DB;
	fma.rn.f32 	%f755, %f754, %f748, 0f3C93BB73;
	fma.rn.f32 	%f756, %f755, %f748, 0f3DF6384F;
	mul.rn.f32 	%f757, %f756, %f748;
	fma.rn.f32 	%f758, %f747, 0f3FB8AA3B, %f742;
	mul.f32 	%f759, %f757, 0f40400000;
	sub.f32 	%f760, %f742, %f758;
	fma.rn.f32 	%f761, %f747, 0f3FB8AA3B, %f760;
	fma.rn.f32 	%f762, %f753, 0f3FB8AA3B, %f761;
	fma.rn.f32 	%f763, %f747, 0f32A55E34, %f762;
	fma.rn.f32 	%f764, %f759, %f753, %f763;
	fma.rn.f32 	%f765, %f757, %f747, %f764;
	add.rn.f32 	%f766, %f758, %f765;
	mov.f32 	%f767, 0f40000000;
	mul.rn.f32 	%f768, %f766, %f767;
	cvt.rni.f32.f32 	%f769, %f768;
	sub.f32 	%f770, %f768, %f769;
	neg.f32 	%f771, %f768;
	fma.rn.f32 	%f772, %f766, 0f40000000, %f771;
	neg.f32 	%f773, %f758;
	add.rn.f32 	%f774, %f766, %f773;
	neg.f32 	%f775, %f774;
	add.rn.f32 	%f776, %f765, %f775;
	fma.rn.f32 	%f777, %f776, 0f40000000, %f772;
	add.f32 	%f778, %f770, %f777;
	setp.gt.f32 	%p123, %f769, 0f00000000;
	selp.b32 	%r153, 0, -2097152000, %p123;
	setp.neu.f32 	%p124, %f88, 0f00000000;
	setp.neu.f32 	%p125, %f735, 0f7F800000;
	setp.lt.f32 	%p126, %f768, 0f00000000;
	selp.f32 	%f779, 0f00000000, 0f7F800000, %p126;
	abs.f32 	%f780, %f768;
	setp.gt.f32 	%p127, %f780, 0f43180000;
	cvt.rzi.s32.f32 	%r154, %f769;
	shl.b32 	%r155, %r154, 23;
	sub.s32 	%r156, %r155, %r153;
	mov.b32 	%f781, %r156;
	add.s32 	%r157, %r153, 2130706432;
	mov.b32 	%f782, %r157;
	fma.rn.f32 	%f783, %f778, 0f391FCB8E, 0f3AAF85ED;
	fma.rn.f32 	%f784, %f783, %f778, 0f3C1D9856;
	fma.rn.f32 	%f785, %f784, %f778, 0f3D6357BB;
	fma.rn.f32 	%f786, %f785, %f778, 0f3E75FDEC;
	fma.rn.f32 	%f787, %f786, %f778, 0f3F317218;
	fma.rn.f32 	%f788, %f787, %f778, 0f3F800000;
	mul.f32 	%f789, %f788, %f782;
	mul.f32 	%f790, %f789, %f781;
	selp.f32 	%f1208, %f779, %f790, %p127;
	and.pred  	%p128, %p124, %p125;
	@%p128 bra 	$L__BB4_61;
	add.f32 	%f791, %f88, %f88;
	mov.b32 	%r158, %f791;
	and.b32  	%r159, %r158, 2147483647;
	mov.b32 	%f1208, %r159;
$L__BB4_61:
	ld.param.f32 	%f1192, [joseph3d_back_tof_lm_cuda_kernel_param_8];
	add.f32 	%f793, %f87, %f1208;
	sqrt.rn.f32 	%f93, %f793;
	fma.rn.f32 	%f794, %f1192, 0f3F000000, %f93;
	mul.f32 	%f795, %f1199, 0f3FB504F3;
	div.rn.f32 	%f94, %f794, %f795;
	abs.f32 	%f796, %f94;
	setp.ltu.f32 	%p129, %f796, 0f3F8060FE;
	setp.ge.f32 	%p130, %f796, 0f3F8060FE;
	mul.f32 	%f797, %f94, %f94;
	selp.f32 	%f798, %f796, %f797, %p130;
	selp.f32 	%f799, 0f38EB4C3A, 0f38B1E96A, %p130;
	selp.f32 	%f800, 0fBAAE005B, 0fBA574D20, %p130;
	fma.rn.f32 	%f801, %f799, %f798, %f800;
	selp.f32 	%f802, 0f3C09919F, 0f3BAAD5EA, %p130;
	fma.rn.f32 	%f803, %f801, %f798, %f802;
	selp.f32 	%f804, 0fBD24D99A, 0fBCDC1BE7, %p130;
	fma.rn.f32 	%f805, %f803, %f798, %f804;
	selp.f32 	%f806, 0f3E235519, 0f3DE718AF, %p130;
	fma.rn.f32 	%f807, %f805, %f798, %f806;
	selp.f32 	%f808, 0f3F69B4F9, 0fBEC093AC, %p130;
	fma.rn.f32 	%f809, %f807, %f798, %f808;
	selp.f32 	%f810, 0f3F210A14, 0f3E0375D3, %p130;
	fma.rn.f32 	%f811, %f809, %f798, %f810;
	neg.f32 	%f812, %f798;
	selp.f32 	%f813, %f812, %f94, %p130;
	fma.rn.f32 	%f1209, %f811, %f813, %f813;
	@%p129 bra 	$L__BB4_63;
	ex2.approx.ftz.f32 	%f814, %f1209;
	mov.f32 	%f815, 0f3F800000;
	sub.f32 	%f816, %f815, %f814;
	copysign.f32 	%f1209, %f94, %f816;
$L__BB4_63:
	ld.param.f32 	%f1193, [joseph3d_back_tof_lm_cuda_kernel_param_8];
	fma.rn.f32 	%f817, %f1193, 0fBF000000, %f93;
	div.rn.f32 	%f98, %f817, %f795;
	abs.f32 	%f819, %f98;
	setp.ltu.f32 	%p131, %f819, 0f3F8060FE;
	setp.ge.f32 	%p132, %f819, 0f3F8060FE;
	mul.f32 	%f820, %f98, %f98;
	selp.f32 	%f821, %f819, %f820, %p132;
	selp.f32 	%f822, 0f38EB4C3A, 0f38B1E96A, %p132;
	selp.f32 	%f823, 0fBAAE005B, 0fBA574D20, %p132;
	fma.rn.f32 	%f824, %f822, %f821, %f823;
	selp.f32 	%f825, 0f3C09919F, 0f3BAAD5EA, %p132;
	fma.rn.f32 	%f826, %f824, %f821, %f825;
	selp.f32 	%f827, 0fBD24D99A, 0fBCDC1BE7, %p132;
	fma.rn.f32 	%f828, %f826, %f821, %f827;
	selp.f32 	%f829, 0f3E235519, 0f3DE718AF, %p132;
	fma.rn.f32 	%f830, %f828, %f821, %f829;
	selp.f32 	%f831, 0f3F69B4F9, 0fBEC093AC, %p132;
	fma.rn.f32 	%f832, %f830, %f821, %f831;
	selp.f32 	%f833, 0f3F210A14, 0f3E0375D3, %p132;
	fma.rn.f32 	%f834, %f832, %f821, %f833;
	neg.f32 	%f835, %f821;
	selp.f32 	%f836, %f835, %f98, %p132;
	fma.rn.f32 	%f1210, %f834, %f836, %f836;
	@%p131 bra 	$L__BB4_65;
	ex2.approx.ftz.f32 	%f837, %f1210;
	mov.f32 	%f838, 0f3F800000;
	sub.f32 	%f839, %f838, %f837;
	copysign.f32 	%f1210, %f98, %f839;
$L__BB4_65:
	sub.f32 	%f840, %f1209, %f1210;
	mul.f32 	%f102, %f840, 0f3F000000;
	setp.gt.s32 	%p133, %r25, -1;
	setp.lt.s32 	%p134, %r25, %r1;
	and.pred  	%p6, %p133, %p134;
	not.pred 	%p135, %p6;
	setp.lt.s32 	%p136, %r27, 0;
	or.pred  	%p137, %p135, %p136;
	setp.ge.s32 	%p138, %r27, %r3;
	or.pred  	%p139, %p137, %p138;
	@%p139 bra 	$L__BB4_67;
	ld.param.u64 	%rd151, [joseph3d_back_tof_lm_cuda_kernel_param_2];
	mul.lo.s32 	%r160, %r3, %r2;
	mul.lo.s32 	%r161, %r160, %r25;
	cvt.s64.s32 	%rd81, %r161;
	cvt.s64.s32 	%rd82, %r238;
	cvt.u64.u32 	%rd83, %r27;
	add.s64 	%rd84, %rd83, %rd82;
	add.s64 	%rd85, %rd84, %rd81;
	cvta.to.global.u64 	%rd86, %rd151;
	shl.b64 	%rd87, %rd85, 2;
	add.s64 	%rd88, %rd86, %rd87;
	mul.f32 	%f841, %f102, %f76;
	mov.f32 	%f842, 0f3F800000;
	sub.f32 	%f843, %f842, %f74;
	mul.f32 	%f844, %f843, %f841;
	sub.f32 	%f845, %f842, %f75;
	mul.f32 	%f846, %f845, %f844;
	mul.f32 	%f847, %f71, %f846;
	atom.global.add.f32 	%f848, [%rd88], %f847;
$L__BB4_67:
	setp.ge.s32 	%p140, %r27, %r3;
	setp.lt.s32 	%p141, %r27, 0;
	setp.gt.s32 	%p142, %r25, -2;
	setp.lt.s32 	%p143, %r26, %r1;
	and.pred  	%p7, %p142, %p143;
	not.pred 	%p144, %p7;
	or.pred  	%p145, %p144, %p141;
	or.pred  	%p146, %p145, %p140;
	@%p146 bra 	$L__BB4_69;
	ld.param.u64 	%rd161, [joseph3d_back_tof_lm_cuda_kernel_param_5];
	ld.param.u64 	%rd152, [joseph3d_back_tof_lm_cuda_kernel_param_2];
	mul.lo.s32 	%r162, %r3, %r2;
	mul.lo.s32 	%r163, %r162, %r26;
	cvt.s64.s32 	%rd89, %r163;
	cvt.s64.s32 	%rd90, %r238;
	cvt.u64.u32 	%rd91, %r27;
	add.s64 	%rd92, %rd91, %rd90;
	add.s64 	%rd93, %rd92, %rd89;
	cvta.to.global.u64 	%rd94, %rd152;
	shl.b64 	%rd95, %rd93, 2;
	add.s64 	%rd96, %rd94, %rd95;
	cvta.to.global.u64 	%rd97, %rd161;
	mov.u32 	%r164, %ntid.x;
	mov.u32 	%r165, %ctaid.x;
	mov.u32 	%r166, %tid.x;
	mad.lo.s32 	%r167, %r164, %r165, %r166;
	mul.wide.u32 	%rd98, %r167, 4;
	add.s64 	%rd99, %rd97, %rd98;
	ld.global.f32 	%f849, [%rd99];
	mul.f32 	%f850, %f102, %f849;
	mul.f32 	%f851, %f74, %f850;
	mov.f32 	%f852, 0f3F800000;
	sub.f32 	%f853, %f852, %f75;
	mul.f32 	%f854, %f853, %f851;
	mul.f32 	%f855, %f71, %f854;
	atom.global.add.f32 	%f856, [%rd96], %f855;
$L__BB4_69:
	setp.lt.s32 	%p147, %r27, -1;
	or.pred  	%p149, %p135, %p147;
	setp.ge.s32 	%p150, %r28, %r3;
	or.pred  	%p151, %p149, %p150;
	@%p151 bra 	$L__BB4_71;
	ld.param.u64 	%rd162, [joseph3d_back_tof_lm_cuda_kernel_param_5];
	ld.param.u64 	%rd153, [joseph3d_back_tof_lm_cuda_kernel_param_2];
	mul.lo.s32 	%r168, %r3, %r2;
	mul.lo.s32 	%r169, %r168, %r25;
	cvt.s64.s32 	%rd100, %r169;
	cvt.s64.s32 	%rd101, %r238;
	add.s64 	%rd102, %rd100, %rd101;
	cvt.u64.u32 	%rd103, %r28;
	add.s64 	%rd104, %rd102, %rd103;
	cvta.to.global.u64 	%rd105, %rd153;
	shl.b64 	%rd106, %rd104, 2;
	add.s64 	%rd107, %rd105, %rd106;
	cvta.to.global.u64 	%rd108, %rd162;
	mov.u32 	%r170, %ntid.x;
	mov.u32 	%r171, %ctaid.x;
	mov.u32 	%r172, %tid.x;
	mad.lo.s32 	%r173, %r170, %r171, %r172;
	mul.wide.u32 	%rd109, %r173, 4;
	add.s64 	%rd110, %rd108, %rd109;
	ld.global.f32 	%f857, [%rd110];
	mul.f32 	%f858, %f102, %f857;
	mov.f32 	%f859, 0f3F800000;
	sub.f32 	%f860, %f859, %f74;
	mul.f32 	%f861, %f860, %f858;
	mul.f32 	%f862, %f75, %f861;
	mul.f32 	%f863, %f71, %f862;
	atom.global.add.f32 	%f864, [%rd107], %f863;
$L__BB4_71:
	setp.ge.s32 	%p152, %r28, %r3;
	setp.lt.s32 	%p153, %r27, -1;
	or.pred  	%p155, %p144, %p153;
	or.pred  	%p156, %p155, %p152;
	@%p156 bra 	$L__BB4_73;
	ld.param.u64 	%rd163, [joseph3d_back_tof_lm_cuda_kernel_param_5];
	ld.param.u64 	%rd154, [joseph3d_back_tof_lm_cuda_kernel_param_2];
	mul.lo.s32 	%r174, %r3, %r2;
	mul.lo.s32 	%r175, %r174, %r26;
	cvt.s64.s32 	%rd111, %r175;
	cvt.s64.s32 	%rd112, %r238;
	cvt.u64.u32 	%rd113, %r28;
	add.s64 	%rd114, %rd113, %rd112;
	add.s64 	%rd115, %rd114, %rd111;
	cvta.to.global.u64 	%rd116, %rd154;
	shl.b64 	%rd117, %rd115, 2;
	add.s64 	%rd118, %rd116, %rd117;
	cvta.to.global.u64 	%rd119, %rd163;
	mov.u32 	%r176, %ntid.x;
	mov.u32 	%r177, %ctaid.x;
	mov.u32 	%r178, %tid.x;
	mad.lo.s32 	%r179, %r176, %r177, %r178;
	mul.wide.u32 	%rd120, %r179, 4;
	add.s64 	%rd121, %rd119, %rd120;
	ld.global.f32 	%f865, [%rd121];
	mul.f32 	%f866, %f102, %f865;
	mul.f32 	%f867, %f74, %f866;
	mul.f32 	%f868, %f75, %f867;
	mul.f32 	%f869, %f71, %f868;
	atom.global.add.f32 	%f870, [%rd118], %f869;
$L__BB4_73:
	add.s32 	%r240, %r240, 1;
	add.s32 	%r239, %r239, 1;
	setp.ne.s32 	%p157, %r239, 0;
	add.s32 	%r238, %r238, %r3;
	@%p157 bra 	$L__BB4_45;
$L__BB4_74:
	@%p4 bra 	$L__BB4_106;
	ld.param.f32 	%f1198, [joseph3d_back_tof_lm_cuda_kernel_param_11];
	ld.param.f32 	%f1194, [joseph3d_back_tof_lm_cuda_kernel_param_8];
	sqrt.rn.f32 	%f871, %f34;
	div.rn.f32 	%f103, %f15, %f871;
	fma.rn.f32 	%f872, %f21, %f30, %f9;
	sub.f32 	%f873, %f872, %f18;
	div.rn.f32 	%f874, %f873, %f15;
	fma.rn.f32 	%f875, %f21, %f31, %f9;
	sub.f32 	%f876, %f875, %f18;
	div.rn.f32 	%f877, %f876, %f15;
	setp.gt.f32 	%p158, %f874, %f877;
	selp.f32 	%f878, %f877, %f874, %p158;
	selp.f32 	%f879, %f874, %f877, %p158;
	cvt.rmi.f32.f32 	%f880, %f878;
	cvt.rzi.s32.f32 	%r180, %f880;
	cvt.rpi.f32.f32 	%f881, %f879;
	cvt.rzi.s32.f32 	%r181, %f881;
	sub.f32 	%f882, %f9, %f18;
	div.rn.f32 	%f883, %f882, %f15;
	sub.f32 	%f884, %f12, %f18;
	div.rn.f32 	%f885, %f884, %f15;
	setp.gt.f32 	%p159, %f883, %f885;
	selp.f32 	%f886, %f885, %f883, %p159;
	selp.f32 	%f887, %f883, %f885, %p159;
	cvt.rmi.f32.f32 	%f888, %f886;
	cvt.rzi.s32.f32 	%r182, %f888;
	max.s32 	%r183, %r180, %r182;
	cvt.rpi.f32.f32 	%f889, %f887;
	cvt.rzi.s32.f32 	%r184, %f889;
	min.s32 	%r185, %r181, %r184;
	cvt.rn.f32.s16 	%f890, %rs1;
	mul.f32 	%f104, %f1194, %f890;
	mul.f32 	%f891, %f1198, %f1199;
	sub.f32 	%f892, %f104, %f891;
	add.f32 	%f893, %f9, %f12;
	mul.f32 	%f105, %f893, 0f3F000000;
	fma.rn.f32 	%f894, %f892, %f37, %f105;
	sub.f32 	%f895, %f894, %f18;
	div.rn.f32 	%f896, %f895, %f15;
	add.f32 	%f897, %f104, %f891;
	fma.rn.f32 	%f898, %f897, %f37, %f105;
	sub.f32 	%f899, %f898, %f18;
	div.rn.f32 	%f900, %f899, %f15;
	setp.gt.f32 	%p160, %f896, %f900;
	selp.f32 	%f901, %f900, %f896, %p160;
	selp.f32 	%f902, %f896, %f900, %p160;
	cvt.rmi.f32.f32 	%f903, %f901;
	cvt.rzi.s32.f32 	%r186, %f903;
	cvt.rpi.f32.f32 	%f904, %f902;
	cvt.rzi.s32.f32 	%r187, %f904;
	max.s32 	%r188, %r186, %r183;
	min.s32 	%r189, %r187, %r185;
	max.s32 	%r242, %r188, 0;
	min.s32 	%r33, %r189, %r3;
	setp.ge.s32 	%p161, %r242, %r33;
	@%p161 bra 	$L__BB4_106;
	add.f32 	%f905, %f104, %f1200;
	fma.rn.f32 	%f106, %f905, %f35, %f38;
	fma.rn.f32 	%f107, %f905, %f36, %f39;
	fma.rn.f32 	%f108, %f905, %f37, %f105;
	mul.f32 	%f109, %f1199, 0f3FB504F3;
	sub.s32 	%r241, %r242, %r33;
	mov.b64 	%rd165, 0;
	mov.u32 	%r190, %ntid.x;
	mov.u32 	%r191, %ctaid.x;
	mul.wide.u32 	%rd126, %r242, 4;
$L__BB4_77:
	ld.param.u64 	%rd164, [joseph3d_back_tof_lm_cuda_kernel_param_5];
	cvt.rn.f32.u32 	%f906, %r242;
	fma.rn.f32 	%f110, %f15, %f906, %f18;
	sub.f32 	%f907, %f110, %f9;
	mul.f32 	%f908, %f19, %f907;
	div.rn.f32 	%f909, %f908, %f21;
	add.f32 	%f111, %f7, %f909;
	mul.f32 	%f910, %f20, %f907;
	div.rn.f32 	%f911, %f910, %f21;
	add.f32 	%f112, %f8, %f911;
	sub.f32 	%f912, %f111, %f16;
	div.rn.f32 	%f913, %f912, %f13;
	cvt.rmi.f32.f32 	%f914, %f913;
	cvt.rzi.s32.f32 	%r37, %f914;
	sub.f32 	%f915, %f112, %f17;
	div.rn.f32 	%f916, %f915, %f14;
	cvt.rmi.f32.f32 	%f917, %f916;
	cvt.rzi.s32.f32 	%r38, %f917;
	cvt.rn.f32.s32 	%f918, %r37;
	fma.rn.f32 	%f919, %f13, %f918, %f16;
	sub.f32 	%f920, %f111, %f919;
	div.rn.f32 	%f113, %f920, %f13;
	cvt.rn.f32.s32 	%f921, %r38;
	fma.rn.f32 	%f922, %f14, %f921, %f17;
	sub.f32 	%f923, %f112, %f922;
	div.rn.f32 	%f114, %f923, %f14;
	cvta.to.global.u64 	%rd123, %rd164;
	mov.u32 	%r192, %tid.x;
	mad.lo.s32 	%r193, %r190, %r191, %r192;
	mul.wide.u32 	%rd124, %r193, 4;
	add.s64 	%rd5, %rd123, %rd124;
	ld.global.f32 	%f115, [%rd5];
	setp.eq.f32 	%p162, %f115, 0f00000000;
	@%p162 bra 	$L__BB4_105;
	sub.f32 	%f116, %f106, %f111;
	abs.f32 	%f117, %f116;
	setp.eq.f32 	%p163, %f116, 0f3F800000;
	mov.f32 	%f1211, 0f3F800000;
	@%p163 bra 	$L__BB4_83;
	setp.num.f32 	%p164, %f117, %f117;
	@%p164 bra 	$L__BB4_81;
	mov.f32 	%f982, 0f40000000;
	add.rn.f32 	%f1211, %f116, %f982;
	bra.uni 	$L__BB4_83;
$L__BB4_81:
	setp.lt.f32 	%p165, %f117, 0f00800000;
	mul.f32 	%f927, %f117, 0f4B800000;
	selp.f32 	%f928, %f927, %f117, %p165;
	mov.b32 	%r194, %f928;
	add.s32 	%r195, %r194, -1060439283;
	and.b32  	%r196, %r195, -8388608;
	sub.s32 	%r197, %r194, %r196;
	mov.b32 	%f929, %r197;
	cvt.rn.f32.s32 	%f930, %r196;
	selp.f32 	%f931, 0fC1C00000, 0f00000000, %p165;
	fma.rn.f32 	%f932, %f930, 0f34000000, %f931;
	add.f32 	%f933, %f929, 0fBF800000;
	add.f32 	%f934, %f929, 0f3F800000;
	rcp.approx.ftz.f32 	%f935, %f934;
	add.f32 	%f936, %f933, %f933;
	mul.f32 	%f937, %f936, %f935;
	mul.f32 	%f938, %f937, %f937;
	neg.f32 	%f939, %f937;
	sub.f32 	%f940, %f933, %f937;
	add.f32 	%f941, %f940, %f940;
	fma.rn.f32 	%f942, %f939, %f933, %f941;
	mul.rn.f32 	%f943, %f935, %f942;
	fma.rn.f32 	%f944, %f938, 0f3A2C32E4, 0f3B52E7DB;
	fma.rn.f32 	%f945, %f944, %f938, 0f3C93BB73;
	fma.rn.f32 	%f946, %f945, %f938, 0f3DF6384F;
	mul.rn.f32 	%f947, %f946, %f938;
	fma.rn.f32 	%f948, %f937, 0f3FB8AA3B, %f932;
	mul.f32 	%f949, %f947, 0f40400000;
	sub.f32 	%f950, %f932, %f948;
	fma.rn.f32 	%f951, %f937, 0f3FB8AA3B, %f950;
	fma.rn.f32 	%f952, %f943, 0f3FB8AA3B, %f951;
	fma.rn.f32 	%f953, %f937, 0f32A55E34, %f952;
	fma.rn.f32 	%f954, %f949, %f943, %f953;
	fma.rn.f32 	%f955, %f947, %f937, %f954;
	add.rn.f32 	%f956, %f948, %f955;
	mov.f32 	%f957, 0f40000000;
	mul.rn.f32 	%f958, %f956, %f957;
	cvt.rni.f32.f32 	%f959, %f958;
	sub.f32 	%f960, %f958, %f959;
	neg.f32 	%f961, %f958;
	fma.rn.f32 	%f962, %f956, 0f40000000, %f961;
	neg.f32 	%f963, %f948;
	add.rn.f32 	%f964, %f956, %f963;
	neg.f32 	%f965, %f964;
	add.rn.f32 	%f966, %f955, %f965;
	fma.rn.f32 	%f967, %f966, 0f40000000, %f962;
	add.f32 	%f968, %f960, %f967;
	setp.gt.f32 	%p166, %f959, 0f00000000;
	selp.b32 	%r198, 0, -2097152000, %p166;
	setp.neu.f32 	%p167, %f116, 0f00000000;
	setp.neu.f32 	%p168, %f117, 0f7F800000;
	setp.lt.f32 	%p169, %f958, 0f00000000;
	selp.f32 	%f969, 0f00000000, 0f7F800000, %p169;
	abs.f32 	%f970, %f958;
	setp.gt.f32 	%p170, %f970, 0f43180000;
	cvt.rzi.s32.f32 	%r199, %f959;
	shl.b32 	%r200, %r199, 23;
	sub.s32 	%r201, %r200, %r198;
	mov.b32 	%f971, %r201;
	add.s32 	%r202, %r198, 2130706432;
	mov.b32 	%f972, %r202;
	fma.rn.f32 	%f973, %f968, 0f391FCB8E, 0f3AAF85ED;
	fma.rn.f32 	%f974, %f973, %f968, 0f3C1D9856;
	fma.rn.f32 	%f975, %f974, %f968, 0f3D6357BB;
	fma.rn.f32 	%f976, %f975, %f968, 0f3E75FDEC;
	fma.rn.f32 	%f977, %f976, %f968, 0f3F317218;
	fma.rn.f32 	%f978, %f977, %f968, 0f3F800000;
	mul.f32 	%f979, %f978, %f972;
	mul.f32 	%f980, %f979, %f971;
	selp.f32 	%f1211, %f969, %f980, %p170;
	and.pred  	%p171, %p167, %p168;
	@%p171 bra 	$L__BB4_83;
	add.f32 	%f981, %f116, %f116;
	mov.b32 	%r203, %f981;
	and.b32  	%r204, %r203, 2147483647;
	mov.b32 	%f1211, %r204;
$L__BB4_83:
	sub.f32 	%f122, %f107, %f112;
	abs.f32 	%f123, %f122;
	setp.eq.f32 	%p172, %f122, 0f3F800000;
	mov.f32 	%f1212, 0f3F800000;
	@%p172 bra 	$L__BB4_88;
	setp.num.f32 	%p173, %f123, %f123;
	@%p173 bra 	$L__BB4_86;
	mov.f32 	%f1041, 0f40000000;
	add.rn.f32 	%f1212, %f122, %f1041;
	bra.uni 	$L__BB4_88;
$L__BB4_86:
	setp.lt.f32 	%p174, %f123, 0f00800000;
	mul.f32 	%f986, %f123, 0f4B800000;
	selp.f32 	%f987, %f986, %f123, %p174;
	mov.b32 	%r205, %f987;
	add.s32 	%r206, %r205, -1060439283;
	and.b32  	%r207, %r206, -8388608;
	sub.s32 	%r208, %r205, %r207;
	mov.b32 	%f988, %r208;
	cvt.rn.f32.s32 	%f989, %r207;
	selp.f32 	%f990, 0fC1C00000, 0f00000000, %p174;
	fma.rn.f32 	%f991, %f989, 0f34000000, %f990;
	add.f32 	%f992, %f988, 0fBF800000;
	add.f32 	%f993, %f988, 0f3F800000;
	rcp.approx.ftz.f32 	%f994, %f993;
	add.f32 	%f995, %f992, %f992;
	mul.f32 	%f996, %f995, %f994;
	mul.f32 	%f997, %f996, %f996;
	neg.f32 	%f998, %f996;
	sub.f32 	%f999, %f992, %f996;
	add.f32 	%f1000, %f999, %f999;
	fma.rn.f32 	%f1001, %f998, %f992, %f1000;
	mul.rn.f32 	%f1002, %f994, %f1001;
	fma.rn.f32 	%f1003, %f997, 0f3A2C32E4, 0f3B52E7DB;
	fma.rn.f32 	%f1004, %f1003, %f997, 0f3C93BB73;
	fma.rn.f32 	%f1005, %f1004, %f997, 0f3DF6384F;
	mul.rn.f32 	%f1006, %f1005, %f997;
	fma.rn.f32 	%f1007, %f996, 0f3FB8AA3B, %f991;
	mul.f32 	%f1008, %f1006, 0f40400000;
	sub.f32 	%f1009, %f991, %f1007;
	fma.rn.f32 	%f1010, %f996, 0f3FB8AA3B, %f1009;
	fma.rn.f32 	%f1011, %f1002, 0f3FB8AA3B, %f1010;
	fma.rn.f32 	%f1012, %f996, 0f32A55E34, %f1011;
	fma.rn.f32 	%f1013, %f1008, %f1002, %f1012;
	fma.rn.f32 	%f1014, %f1006, %f996, %f1013;
	add.rn.f32 	%f1015, %f1007, %f1014;
	mov.f32 	%f1016, 0f40000000;
	mul.rn.f32 	%f1017, %f1015, %f1016;
	cvt.rni.f32.f32 	%f1018, %f1017;
	sub.f32 	%f1019, %f1017, %f1018;
	neg.f32 	%f1020, %f1017;
	fma.rn.f32 	%f1021, %f1015, 0f40000000, %f1020;
	neg.f32 	%f1022, %f1007;
	add.rn.f32 	%f1023, %f1015, %f1022;
	neg.f32 	%f1024, %f1023;
	add.rn.f32 	%f1025, %f1014, %f1024;
	fma.rn.f32 	%f1026, %f1025, 0f40000000, %f1021;
	add.f32 	%f1027, %f1019, %f1026;
	setp.gt.f32 	%p175, %f1018, 0f00000000;
	selp.b32 	%r209, 0, -2097152000, %p175;
	setp.neu.f32 	%p176, %f122, 0f00000000;
	setp.neu.f32 	%p177, %f123, 0f7F800000;
	setp.lt.f32 	%p178, %f1017, 0f00000000;
	selp.f32 	%f1028, 0f00000000, 0f7F800000, %p178;
	abs.f32 	%f1029, %f1017;
	setp.gt.f32 	%p179, %f1029, 0f43180000;
	cvt.rzi.s32.f32 	%r210, %f1018;
	shl.b32 	%r211, %r210, 23;
	sub.s32 	%r212, %r211, %r209;
	mov.b32 	%f1030, %r212;
	add.s32 	%r213, %r209, 2130706432;
	mov.b32 	%f1031, %r213;
	fma.rn.f32 	%f1032, %f1027, 0f391FCB8E, 0f3AAF85ED;
	fma.rn.f32 	%f1033, %f1032, %f1027, 0f3C1D9856;
	fma.rn.f32 	%f1034, %f1033, %f1027, 0f3D6357BB;
	fma.rn.f32 	%f1035, %f1034, %f1027, 0f3E75FDEC;
	fma.rn.f32 	%f1036, %f1035, %f1027, 0f3F317218;
	fma.rn.f32 	%f1037, %f1036, %f1027, 0f3F800000;
	mul.f32 	%f1038, %f1037, %f1031;
	mul.f32 	%f1039, %f1038, %f1030;
	selp.f32 	%f1212, %f1028, %f1039, %p179;
	and.pred  	%p180, %p176, %p177;
	@%p180 bra 	$L__BB4_88;
	add.f32 	%f1040, %f122, %f122;
	mov.b32 	%r214, %f1040;
	and.b32  	%r215, %r214, 2147483647;
	mov.b32 	%f1212, %r215;
$L__BB4_88:
	add.f32 	%f128, %f1211, %f1212;
	sub.f32 	%f129, %f108, %f110;
	abs.f32 	%f130, %f129;
	setp.eq.f32 	%p181, %f129, 0f3F800000;
	mov.f32 	%f1213, 0f3F800000;
	@%p181 bra 	$L__BB4_93;
	setp.num.f32 	%p182, %f130, %f130;
	@%p182 bra 	$L__BB4_91;
	mov.f32 	%f1098, 0f40000000;
	add.rn.f32 	%f1213, %f129, %f1098;
	bra.uni 	$L__BB4_93;
$L__BB4_91:
	setp.lt.f32 	%p183, %f130, 0f00800000;
	mul.f32 	%f1043, %f130, 0f4B800000;
	selp.f32 	%f1044, %f1043, %f130, %p183;
	mov.b32 	%r216, %f1044;
	add.s32 	%r217, %r216, -1060439283;
	and.b32  	%r218, %r217, -8388608;
	sub.s32 	%r219, %r216, %r218;
	mov.b32 	%f1045, %r219;
	cvt.rn.f32.s32 	%f1046, %r218;
	selp.f32 	%f1047, 0fC1C00000, 0f00000000, %p183;
	fma.rn.f32 	%f1048, %f1046, 0f34000000, %f1047;
	add.f32 	%f1049, %f1045, 0fBF800000;
	add.f32 	%f1050, %f1045, 0f3F800000;
	rcp.approx.ftz.f32 	%f1051, %f1050;
	add.f32 	%f1052, %f1049, %f1049;
	mul.f32 	%f1053, %f1052, %f1051;
	mul.f32 	%f1054, %f1053, %f1053;
	neg.f32 	%f1055, %f1053;
	sub.f32 	%f1056, %f1049, %f1053;
	add.f32 	%f1057, %f1056, %f1056;
	fma.rn.f32 	%f1058, %f1055, %f1049, %f1057;
	mul.rn.f32 	%f1059, %f1051, %f1058;
	fma.rn.f32 	%f1060, %f1054, 0f3A2C32E4, 0f3B52E7DB;
	fma.rn.f32 	%f1061, %f1060, %f1054, 0f3C93BB73;
	fma.rn.f32 	%f1062, %f1061, %f1054, 0f3DF6384F;
	mul.rn.f32 	%f1063, %f1062, %f1054;
	fma.rn.f32 	%f1064, %f1053, 0f3FB8AA3B, %f1048;
	mul.f32 	%f1065, %f1063, 0f40400000;
	sub.f32 	%f1066, %f1048, %f1064;
	fma.rn.f32 	%f1067, %f1053, 0f3FB8AA3B, %f1066;
	fma.rn.f32 	%f1068, %f1059, 0f3FB8AA3B, %f1067;
	fma.rn.f32 	%f1069, %f1053, 0f32A55E34, %f1068;
	fma.rn.f32 	%f1070, %f1065, %f1059, %f1069;
	fma.rn.f32 	%f1071, %f1063, %f1053, %f1070;
	add.rn.f32 	%f1072, %f1064, %f1071;
	mov.f32 	%f1073, 0f40000000;
	mul.rn.f32 	%f1074, %f1072, %f1073;
	cvt.rni.f32.f32 	%f1075, %f1074;
	sub.f32 	%f1076, %f1074, %f1075;
	neg.f32 	%f1077, %f1074;
	fma.rn.f32 	%f1078, %f1072, 0f40000000, %f1077;
	neg.f32 	%f1079, %f1064;
	add.rn.f32 	%f1080, %f1072, %f1079;
	neg.f32 	%f1081, %f1080;
	add.rn.f32 	%f1082, %f1071, %f1081;
	fma.rn.f32 	%f1083, %f1082, 0f40000000, %f1078;
	add.f32 	%f1084, %f1076, %f1083;
	setp.gt.f32 	%p184, %f1075, 0f00000000;
	selp.b32 	%r220, 0, -2097152000, %p184;
	setp.neu.f32 	%p185, %f129, 0f00000000;
	setp.neu.f32 	%p186, %f130, 0f7F800000;
	setp.lt.f32 	%p187, %f1074, 0f00000000;
	selp.f32 	%f1085, 0f00000000, 0f7F800000, %p187;
	abs.f32 	%f1086, %f1074;
	setp.gt.f32 	%p188, %f1086, 0f43180000;
	cvt.rzi.s32.f32 	%r221, %f1075;
	shl.b32 	%r222, %r221, 23;
	sub.s32 	%r223, %r222, %r220;
	mov.b32 	%f1087, %r223;
	add.s32 	%r224, %r220, 2130706432;
	mov.b32 	%f1088, %r224;
	fma.rn.f32 	%f1089, %f1084, 0f391FCB8E, 0f3AAF85ED;
	fma.rn.f32 	%f1090, %f1089, %f1084, 0f3C1D9856;
	fma.rn.f32 	%f1091, %f1090, %f1084, 0f3D6357BB;
	fma.rn.f32 	%f1092, %f1091, %f1084, 0f3E75FDEC;
	fma.rn.f32 	%f1093, %f1092, %f1084, 0f3F317218;
	fma.rn.f32 	%f1094, %f1093, %f1084, 0f3F800000;
	mul.f32 	%f1095, %f1094, %f1088;
	mul.f32 	%f1096, %f1095, %f1087;
	selp.f32 	%f1213, %f1085, %f1096, %p188;
	and.pred  	%p189, %p185, %p186;
	@%p189 bra 	$L__BB4_93;
	add.f32 	%f1097, %f129, %f129;
	mov.b32 	%r225, %f1097;
	and.b32  	%r226, %r225, 2147483647;
	mov.b32 	%f1213, %r226;
$L__BB4_93:
	ld.param.f32 	%f1195, [joseph3d_back_tof_lm_cuda_kernel_param_8];
	add.f32 	%f1099, %f128, %f1213;
	sqrt.rn.f32 	%f135, %f1099;
	mul.f32 	%f136, %f1195, 0f3F000000;
	add.f32 	%f1100, %f136, %f135;
	div.rn.f32 	%f137, %f1100, %f109;
	abs.f32 	%f1101, %f137;
	setp.ltu.f32 	%p190, %f1101, 0f3F8060FE;
	setp.ge.f32 	%p191, %f1101, 0f3F8060FE;
	mul.f32 	%f1102, %f137, %f137;
	selp.f32 	%f1103, %f1101, %f1102, %p191;
	selp.f32 	%f1104, 0f38EB4C3A, 0f38B1E96A, %p191;
	selp.f32 	%f1105, 0fBAAE005B, 0fBA574D20, %p191;
	fma.rn.f32 	%f1106, %f1104, %f1103, %f1105;
	selp.f32 	%f1107, 0f3C09919F, 0f3BAAD5EA, %p191;
	fma.rn.f32 	%f1108, %f1106, %f1103, %f1107;
	selp.f32 	%f1109, 0fBD24D99A, 0fBCDC1BE7, %p191;
	fma.rn.f32 	%f1110, %f1108, %f1103, %f1109;
	selp.f32 	%f1111, 0f3E235519, 0f3DE718AF, %p191;
	fma.rn.f32 	%f1112, %f1110, %f1103, %f1111;
	selp.f32 	%f1113, 0f3F69B4F9, 0fBEC093AC, %p191;
	fma.rn.f32 	%f1114, %f1112, %f1103, %f1113;
	selp.f32 	%f1115, 0f3F210A14, 0f3E0375D3, %p191;
	fma.rn.f32 	%f1116, %f1114, %f1103, %f1115;
	neg.f32 	%f1117, %f1103;
	selp.f32 	%f1118, %f1117, %f137, %p191;
	fma.rn.f32 	%f1214, %f1116, %f1118, %f1118;
	@%p190 bra 	$L__BB4_95;
	ex2.approx.ftz.f32 	%f1119, %f1214;
	mov.f32 	%f1120, 0f3F800000;
	sub.f32 	%f1121, %f1120, %f1119;
	copysign.f32 	%f1214, %f137, %f1121;
$L__BB4_95:
	sub.f32 	%f1122, %f135, %f136;
	div.rn.f32 	%f141, %f1122, %f109;
	abs.f32 	%f1123, %f141;
	setp.ltu.f32 	%p192, %f1123, 0f3F8060FE;
	setp.ge.f32 	%p193, %f1123, 0f3F8060FE;
	mul.f32 	%f1124, %f141, %f141;
	selp.f32 	%f1125, %f1123, %f1124, %p193;
	selp.f32 	%f1126, 0f38EB4C3A, 0f38B1E96A, %p193;
	selp.f32 	%f1127, 0fBAAE005B, 0fBA574D20, %p193;
	fma.rn.f32 	%f1128, %f1126, %f1125, %f1127;
	selp.f32 	%f1129, 0f3C09919F, 0f3BAAD5EA, %p193;
	fma.rn.f32 	%f1130, %f1128, %f1125, %f1129;
	selp.f32 	%f1131, 0fBD24D99A, 0fBCDC1BE7, %p193;
	fma.rn.f32 	%f1132, %f1130, %f1125, %f1131;
	selp.f32 	%f1133, 0f3E235519, 0f3DE718AF, %p193;
	fma.rn.f32 	%f1134, %f1132, %f1125, %f1133;
	selp.f32 	%f1135, 0f3F69B4F9, 0fBEC093AC, %p193;
	fma.rn.f32 	%f1136, %f1134, %f1125, %f1135;
	selp.f32 	%f1137, 0f3F210A14, 0f3E0375D3, %p193;
	fma.rn.f32 	%f1138, %f1136, %f1125, %f1137;
	neg.f32 	%f1139, %f1125;
	selp.f32 	%f1140, %f1139, %f141, %p193;
	fma.rn.f32 	%f1215, %f1138, %f1140, %f1140;
	@%p192 bra 	$L__BB4_97;
	ex2.approx.ftz.f32 	%f1141, %f1215;
	mov.f32 	%f1142, 0f3F800000;
	sub.f32 	%f1143, %f1142, %f1141;
	copysign.f32 	%f1215, %f141, %f1143;
$L__BB4_97:
	ld.param.u64 	%rd155, [joseph3d_back_tof_lm_cuda_kernel_param_2];
	cvta.to.global.u64 	%rd125, %rd155;
	add.s64 	%rd6, %rd125, %rd126;
	mul.lo.s32 	%r39, %r3, %r2;
	sub.f32 	%f1144, %f1214, %f1215;
	mul.f32 	%f145, %f1144, 0f3F000000;
	setp.gt.s32 	%p194, %r37, -1;
	setp.lt.s32 	%p195, %r37, %r1;
	and.pred  	%p8, %p194, %p195;
	not.pred 	%p196, %p8;
	setp.lt.s32 	%p197, %r38, 0;
	or.pred  	%p198, %p196, %p197;
	setp.ge.s32 	%p199, %r38, %r2;
	or.pred  	%p200, %p198, %p199;
	@%p200 bra 	$L__BB4_99;
	mul.lo.s32 	%r227, %r39, %r37;
	mul.lo.s32 	%r228, %r38, %r3;
	mul.wide.s32 	%rd127, %r227, 4;
	add.s64 	%rd128, %rd165, %rd127;
	mul.wide.s32 	%rd129, %r228, 4;
	add.s64 	%rd130, %rd128, %rd129;
	add.s64 	%rd131, %rd6, %rd130;
	mul.f32 	%f1145, %f145, %f115;
	mov.f32 	%f1146, 0f3F800000;
	sub.f32 	%f1147, %f1146, %f113;
	mul.f32 	%f1148, %f1147, %f1145;
	sub.f32 	%f1149, %f1146, %f114;
	mul.f32 	%f1150, %f1149, %f1148;
	mul.f32 	%f1151, %f103, %f1150;
	atom.global.add.f32 	%f1152, [%rd131], %f1151;
$L__BB4_99:
	setp.gt.s32 	%p203, %r37, -2;
	add.s32 	%r40, %r37, 1;
	setp.lt.s32 	%p204, %r40, %r1;
	and.pred  	%p9, %p203, %p204;
	not.pred 	%p205, %p9;
	or.pred  	%p206, %p205, %p197;
	or.pred  	%p207, %p206, %p199;
	@%p207 bra 	$L__BB4_101;
	mul.lo.s32 	%r229, %r39, %r40;
	mul.lo.s32 	%r230, %r38, %r3;
	mul.wide.s32 	%rd132, %r229, 4;
	add.s64 	%rd133, %rd165, %rd132;
	mul.wide.s32 	%rd134, %r230, 4;
	add.s64 	%rd135, %rd133, %rd134;
	add.s64 	%rd136, %rd6, %rd135;
	ld.global.f32 	%f1153, [%rd5];
	mul.f32 	%f1154, %f145, %f1153;
	mul.f32 	%f1155, %f113, %f1154;
	mov.f32 	%f1156, 0f3F800000;
	sub.f32 	%f1157, %f1156, %f114;
	mul.f32 	%f1158, %f1157, %f1155;
	mul.f32 	%f1159, %f103, %f1158;
	atom.global.add.f32 	%f1160, [%rd136], %f1159;
$L__BB4_101:
	setp.lt.s32 	%p208, %r38, -1;
	or.pred  	%p210, %p196, %p208;
	add.s32 	%r41, %r38, 1;
	setp.ge.s32 	%p211, %r41, %r2;
	or.pred  	%p212, %p210, %p211;
	@%p212 bra 	$L__BB4_103;
	mul.lo.s32 	%r231, %r39, %r37;
	mul.lo.s32 	%r232, %r41, %r3;
	mul.wide.s32 	%rd137, %r231, 4;
	add.s64 	%rd138, %rd165, %rd137;
	mul.wide.s32 	%rd139, %r232, 4;
	add.s64 	%rd140, %rd138, %rd139;
	add.s64 	%rd141, %rd6, %rd140;
	ld.global.f32 	%f1161, [%rd5];
	mul.f32 	%f1162, %f145, %f1161;
	mov.f32 	%f1163, 0f3F800000;
	sub.f32 	%f1164, %f1163, %f113;
	mul.f32 	%f1165, %f1164, %f1162;
	mul.f32 	%f1166, %f114, %f1165;
	mul.f32 	%f1167, %f103, %f1166;
	atom.global.add.f32 	%f1168, [%rd141], %f1167;
$L__BB4_103:
	or.pred  	%p216, %p205, %p208;
	or.pred  	%p217, %p216, %p211;
	@%p217 bra 	$L__BB4_105;
	mul.lo.s32 	%r233, %r39, %r40;
	mul.lo.s32 	%r234, %r41, %r3;
	mul.wide.s32 	%rd142, %r233, 4;
	add.s64 	%rd143, %rd165, %rd142;
	mul.wide.s32 	%rd144, %r234, 4;
	add.s64 	%rd145, %rd143, %rd144;
	add.s64 	%rd146, %rd6, %rd145;
	ld.global.f32 	%f1169, [%rd5];
	mul.f32 	%f1170, %f145, %f1169;
	mul.f32 	%f1171, %f113, %f1170;
	mul.f32 	%f1172, %f114, %f1171;
	mul.f32 	%f1173, %f103, %f1172;
	atom.global.add.f32 	%f1174, [%rd146], %f1173;
$L__BB4_105:
	add.s32 	%r242, %r242, 1;
	add.s32 	%r241, %r241, 1;
	setp.ne.s32 	%p218, %r241, 0;
	add.s64 	%rd165, %rd165, 4;
	@%p218 bra 	$L__BB4_77;
$L__BB4_106:
	ret;

}
	// .globl	joseph3d_fwd_tof_lm_cuda_kernel
.visible .entry joseph3d_fwd_tof_lm_cuda_kernel(
	.param .u64 .ptr .align 1 joseph3d_fwd_tof_lm_cuda_kernel_param_0,
	.param .u64 .ptr .align 1 joseph3d_fwd_tof_lm_cuda_kernel_param_1,
	.param .u64 .ptr .align 1 joseph3d_fwd_tof_lm_cuda_kernel_param_2,
	.param .u64 .ptr .align 1 joseph3d_fwd_tof_lm_cuda_kernel_param_3,
	.param .u64 .ptr .align 1 joseph3d_fwd_tof_lm_cuda_kernel_param_4,
	.param .u64 .ptr .align 1 joseph3d_fwd_tof_lm_cuda_kernel_param_5,
	.param .u64 joseph3d_fwd_tof_lm_cuda_kernel_param_6,
	.param .u64 .ptr .align 1 joseph3d_fwd_tof_lm_cuda_kernel_param_7,
	.param .f32 joseph3d_fwd_tof_lm_cuda_kernel_param_8,
	.param .u64 .ptr .align 1 joseph3d_fwd_tof_lm_cuda_kernel_param_9,
	.param .u64 .ptr .align 1 joseph3d_fwd_tof_lm_cuda_kernel_param_10,
	.param .f32 joseph3d_fwd_tof_lm_cuda_kernel_param_11,
	.param .u64 .ptr .align 1 joseph3d_fwd_tof_lm_cuda_kernel_param_12,
	.param .u8 joseph3d_fwd_tof_lm_cuda_kernel_param_13,
	.param .u8 joseph3d_fwd_tof_lm_cuda_kernel_param_14
)
{
	.reg .pred 	%p<220>;
	.reg .b16 	%rs<4>;
	.reg .b32 	%r<210>;
	.reg .b32 	%f<1162>;
	.reg .b64 	%rd<67>;

	ld.param.u64 	%rd8, [joseph3d_fwd_tof_lm_cuda_kernel_param_0];
	ld.param.u64 	%rd9, [joseph3d_fwd_tof_lm_cuda_kernel_param_1];
	ld.param.u64 	%rd11, [joseph3d_fwd_tof_lm_cuda_kernel_param_3];
	ld.param.u64 	%rd12, [joseph3d_fwd_tof_lm_cuda_kernel_param_4];
	ld.param.u64 	%rd13, [joseph3d_fwd_tof_lm_cuda_kernel_param_5];
	ld.param.u64 	%rd15, [joseph3d_fwd_tof_lm_cuda_kernel_param_6];
	ld.param.u64 	%rd16, [joseph3d_fwd_tof_lm_cuda_kernel_param_7];
	ld.param.u64 	%rd17, [joseph3d_fwd_tof_lm_cuda_kernel_param_9];
	ld.param.u64 	%rd18, [joseph3d_fwd_tof_lm_cuda_kernel_param_10];
	ld.param.u64 	%rd14, [joseph3d_fwd_tof_lm_cuda_kernel_param_12];
	ld.param.u8 	%rs2, [joseph3d_fwd_tof_lm_cuda_kernel_param_13];
	ld.param.u8 	%rs3, [joseph3d_fwd_tof_lm_cuda_kernel_param_14];
	cvta.to.global.u64 	%rd1, %rd18;
	cvta.to.global.u64 	%rd2, %rd17;
	cvta.to.global.u64 	%rd19, %rd16;
	mov.u32 	%r36, %ntid.x;
	mov.u32 	%r37, %ctaid.x;
	mov.u32 	%r38, %tid.x;
	mad.lo.s32 	%r39, %r36, %r37, %r38;
	cvt.u64.u32 	%rd3, %r39;
	ld.global.u32 	%r1, [%rd19];
	ld.global.u32 	%r2, [%rd19+4];
	ld.global.u32 	%r3, [%rd19+8];
	setp.le.s64 	%p11, %rd15, %rd3;
	@%p11 bra 	$L__BB5_110;
	cvta.to.global.u64 	%rd20, %rd14;
	shl.b64 	%rd21, %rd3, 1;
	add.s64 	%rd22, %rd20, %rd21;
	ld.global.u16 	%rs1, [%rd22];
	setp.ne.s16 	%p12, %rs2, 1;
	@%p12 bra 	$L__BB5_3;
	shl.b64 	%rd23, %rd3, 2;
	add.s64 	%rd24, %rd2, %rd23;
	ld.global.f32 	%f1133, [%rd24];
	bra.uni 	$L__BB5_4;
$L__BB5_3:
	ld.global.f32 	%f1133, [%rd2];
$L__BB5_4:
	setp.ne.s16 	%p13, %rs3, 1;
	@%p13 bra 	$L__BB5_6;
	shl.b64 	%rd25, %rd3, 2;
	add.s64 	%rd26, %rd1, %rd25;
	ld.global.f32 	%f1134, [%rd26];
	bra.uni 	$L__BB5_7;
$L__BB5_6:
	ld.global.f32 	%f1134, [%rd1];
$L__BB5_7:
	cvta.to.global.u64 	%rd27, %rd11;
	cvta.to.global.u64 	%rd28, %rd12;
	mul.lo.s64 	%rd29, %rd3, 12;
	cvta.to.global.u64 	%rd30, %rd8;
	add.s64 	%rd31, %rd30, %rd29;
	ld.global.f32 	%f7, [%rd31];
	ld.global.f32 	%f8, [%rd31+4];
	ld.global.f32 	%f9, [%rd31+8];
	cvta.to.global.u64 	%rd32, %rd9;
	add.s64 	%rd33, %rd32, %rd29;
	ld.global.f32 	%f10, [%rd33];
	ld.global.f32 	%f11, [%rd33+4];
	ld.global.f32 	%f12, [%rd33+8];
	ld.global.f32 	%f13, [%rd28];
	ld.global.f32 	%f14, [%rd28+4];
	ld.global.f32 	%f15, [%rd28+8];
	ld.global.f32 	%f16, [%rd27];
	ld.global.f32 	%f17, [%rd27+4];
	ld.global.f32 	%f18, [%rd27+8];
	sub.f32 	%f19, %f10, %f7;
	sub.f32 	%f20, %f11, %f8;
	sub.f32 	%f21, %f12, %f9;
	sub.f32 	%f174, %f16, %f13;
	sub.f32 	%f175, %f17, %f14;
	sub.f32 	%f176, %f18, %f15;
	cvt.rn.f32.s32 	%f177, %r1;
	fma.rn.f32 	%f178, %f13, %f177, %f16;
	cvt.rn.f32.s32 	%f179, %r2;
	fma.rn.f32 	%f180, %f14, %f179, %f17;
	cvt.rn.f32.s32 	%f181, %r3;
	fma.rn.f32 	%f182, %f15, %f181, %f18;
	rcp.rn.f32 	%f183, %f19;
	rcp.rn.f32 	%f184, %f20;
	rcp.rn.f32 	%f185, %f21;
	setp.ltu.f32 	%p15, %f183, 0f00000000;
	selp.f32 	%f186, %f178, %f174, %p15;
	selp.f32 	%f187, %f174, %f178, %p15;
	sub.f32 	%f188, %f186, %f7;
	mul.f32 	%f22, %f183, %f188;
	sub.f32 	%f189, %f187, %f7;
	mul.f32 	%f23, %f183, %f189;
	setp.ltu.f32 	%p16, %f184, 0f00000000;
	selp.f32 	%f190, %f180, %f175, %p16;
	selp.f32 	%f191, %f175, %f180, %p16;
	sub.f32 	%f192, %f191, %f8;
	mul.f32 	%f24, %f184, %f192;
	sub.f32 	%f193, %f190, %f8;
	mul.f32 	%f25, %f184, %f193;
	setp.gt.f32 	%p17, %f25, %f22;
	selp.f32 	%f26, %f25, %f22, %p17;
	setp.lt.f32 	%p18, %f24, %f23;
	selp.f32 	%f27, %f24, %f23, %p18;
	setp.ltu.f32 	%p19, %f185, 0f00000000;
	selp.f32 	%f194, %f182, %f176, %p19;
	selp.f32 	%f195, %f176, %f182, %p19;
	sub.f32 	%f196, %f195, %f9;
	mul.f32 	%f28, %f185, %f196;
	sub.f32 	%f197, %f194, %f9;
	mul.f32 	%f29, %f185, %f197;
	setp.gt.f32 	%p20, %f26, %f28;
	mov.pred 	%p219, 0;
	@%p20 bra 	$L__BB5_9;
	setp.leu.f32 	%p21, %f25, %f23;
	setp.leu.f32 	%p22, %f22, %f24;
	setp.leu.f32 	%p23, %f29, %f27;
	and.pred  	%p24, %p23, %p22;
	and.pred  	%p219, %p24, %p21;
$L__BB5_9:
	setp.gt.f32 	%p25, %f29, %f26;
	selp.f32 	%f30, %f29, %f26, %p25;
	setp.lt.f32 	%p26, %f28, %f27;
	selp.f32 	%f31, %f28, %f27, %p26;
	not.pred 	%p27, %p219;
	@%p27 bra 	$L__BB5_110;
	mul.f32 	%f198, %f19, %f19;
	mul.f32 	%f199, %f20, %f20;
	mul.f32 	%f200, %f21, %f21;
	add.f32 	%f201, %f198, %f199;
	add.f32 	%f202, %f201, %f200;
	div.rn.f32 	%f32, %f198, %f202;
	div.rn.f32 	%f33, %f199, %f202;
	div.rn.f32 	%f34, %f200, %f202;
	setp.ltu.f32 	%p28, %f33, %f32;
	setp.ltu.f32 	%p29, %f33, %f34;
	or.pred  	%p3, %p28, %p29;
	setp.ge.f32 	%p30, %f34, %f32;
	setp.ge.f32 	%p31, %f34, %f33;
	and.pred  	%p4, %p30, %p31;
	sqrt.rn.f32 	%f203, %f202;
	div.rn.f32 	%f35, %f19, %f203;
	div.rn.f32 	%f36, %f20, %f203;
	div.rn.f32 	%f37, %f21, %f203;
	add.f32 	%f204, %f7, %f10;
	mul.f32 	%f38, %f204, 0f3F000000;
	add.f32 	%f205, %f8, %f11;
	mul.f32 	%f39, %f205, 0f3F000000;
	not.pred 	%p32, %p4;
	and.pred  	%p33, %p3, %p32;
	cvta.to.global.u64 	%rd34, %rd13;
	shl.b64 	%rd35, %rd3, 2;
	add.s64 	%rd4, %rd34, %rd35;
	not.pred 	%p34, %p33;
	@%p34 bra 	$L__BB5_43;
	ld.param.f32 	%f1130, [joseph3d_fwd_tof_lm_cuda_kernel_param_11];
	ld.param.f32 	%f1117, [joseph3d_fwd_tof_lm_cuda_kernel_param_8];
	sqrt.rn.f32 	%f40, %f32;
	fma.rn.f32 	%f206, %f19, %f30, %f7;
	sub.f32 	%f207, %f206, %f16;
	div.rn.f32 	%f208, %f207, %f13;
	fma.rn.f32 	%f209, %f19, %f31, %f7;
	sub.f32 	%f210, %f209, %f16;
	div.rn.f32 	%f211, %f210, %f13;
	setp.gt.f32 	%p35, %f208, %f211;
	selp.f32 	%f212, %f211, %f208, %p35;
	selp.f32 	%f213, %f208, %f211, %p35;
	cvt.rmi.f32.f32 	%f214, %f212;
	cvt.rzi.s32.f32 	%r40, %f214;
	cvt.rpi.f32.f32 	%f215, %f213;
	cvt.rzi.s32.f32 	%r41, %f215;
	sub.f32 	%f216, %f7, %f16;
	div.rn.f32 	%f217, %f216, %f13;
	sub.f32 	%f218, %f10, %f16;
	div.rn.f32 	%f219, %f218, %f13;
	setp.gt.f32 	%p36, %f217, %f219;
	selp.f32 	%f220, %f219, %f217, %p36;
	selp.f32 	%f221, %f217, %f219, %p36;
	cvt.rmi.f32.f32 	%f222, %f220;
	cvt.rzi.s32.f32 	%r42, %f222;
	max.s32 	%r43, %r40, %r42;
	cvt.rpi.f32.f32 	%f223, %f221;
	cvt.rzi.s32.f32 	%r44, %f223;
	min.s32 	%r45, %r41, %r44;
	cvt.rn.f32.s16 	%f224, %rs1;
	mul.f32 	%f225, %f1117, %f224;
	mul.f32 	%f226, %f1130, %f1133;
	sub.f32 	%f227, %f225, %f226;
	fma.rn.f32 	%f228, %f227, %f35, %f38;
	sub.f32 	%f229, %f228, %f16;
	div.rn.f32 	%f230, %f229, %f13;
	add.f32 	%f231, %f225, %f226;
	fma.rn.f32 	%f232, %f231, %f35, %f38;
	sub.f32 	%f233, %f232, %f16;
	div.rn.f32 	%f234, %f233, %f13;
	setp.gt.f32 	%p37, %f230, %f234;
	selp.f32 	%f235, %f234, %f230, %p37;
	selp.f32 	%f236, %f230, %f234, %p37;
	cvt.rmi.f32.f32 	%f237, %f235;
	cvt.rzi.s32.f32 	%r46, %f237;
	cvt.rpi.f32.f32 	%f238, %f236;
	cvt.rzi.s32.f32 	%r47, %f238;
	max.s32 	%r48, %r46, %r43;
	min.s32 	%r49, %r47, %r45;
	max.s32 	%r205, %r48, 0;
	min.s32 	%r5, %r49, %r1;
	setp.ge.s32 	%p38, %r205, %r5;
	@%p38 bra 	$L__BB5_43;
	sub.s32 	%r204, %r205, %r5;
	mul.lo.s32 	%r203, %r2, %r205;
	div.rn.f32 	%f41, %f13, %f40;
$L__BB5_13:
	cvt.rn.f32.u32 	%f240, %r205;
	fma.rn.f32 	%f42, %f13, %f240, %f16;
	sub.f32 	%f241, %f42, %f7;
	mul.f32 	%f242, %f20, %f241;
	div.rn.f32 	%f243, %f242, %f19;
	add.f32 	%f43, %f8, %f243;
	sub.f32 	%f244, %f12, %f9;
	mul.f32 	%f245, %f244, %f241;
	div.rn.f32 	%f246, %f245, %f19;
	add.f32 	%f44, %f9, %f246;
	sub.f32 	%f247, %f43, %f17;
	div.rn.f32 	%f248, %f247, %f14;
	cvt.rmi.f32.f32 	%f249, %f248;
	cvt.rzi.s32.f32 	%r50, %f249;
	sub.f32 	%f250, %f44, %f18;
	div.rn.f32 	%f251, %f250, %f15;
	cvt.rmi.f32.f32 	%f252, %f251;
	cvt.rzi.s32.f32 	%r51, %f252;
	cvt.rn.f32.s32 	%f253, %r50;
	fma.rn.f32 	%f254, %f14, %f253, %f17;
	sub.f32 	%f255, %f43, %f254;
	div.rn.f32 	%f45, %f255, %f14;
	cvt.rn.f32.s32 	%f256, %r51;
	fma.rn.f32 	%f257, %f15, %f256, %f18;
	sub.f32 	%f258, %f44, %f257;
	div.rn.f32 	%f46, %f258, %f15;
	setp.gt.s32 	%p39, %r50, -1;
	setp.lt.s32 	%p40, %r50, %r2;
	and.pred  	%p5, %p39, %p40;
	not.pred 	%p41, %p5;
	setp.lt.s32 	%p42, %r51, 0;
	or.pred  	%p43, %p41, %p42;
	setp.ge.s32 	%p44, %r51, %r3;
	mov.f32 	%f1136, 0f00000000;
	or.pred  	%p45, %p43, %p44;
	@%p45 bra 	$L__BB5_15;
	ld.param.u64 	%rd60, [joseph3d_fwd_tof_lm_cuda_kernel_param_2];
	add.s32 	%r52, %r50, %r203;
	mad.lo.s32 	%r53, %r52, %r3, %r51;
	cvta.to.global.u64 	%rd36, %rd60;
	mul.wide.s32 	%rd37, %r53, 4;
	add.s64 	%rd38, %rd36, %rd37;
	ld.global.f32 	%f259, [%rd38];
	mov.f32 	%f260, 0f3F800000;
	sub.f32 	%f261, %f260, %f45;
	mul.f32 	%f262, %f261, %f259;
	sub.f32 	%f263, %f260, %f46;
	fma.rn.f32 	%f1136, %f263, %f262, 0f00000000;
$L__BB5_15:
	ld.param.u64 	%rd61, [joseph3d_fwd_tof_lm_cuda_kernel_param_2];
	setp.ge.s32 	%p46, %r51, %r3;
	setp.lt.s32 	%p47, %r51, 0;
	setp.gt.s32 	%p48, %r50, -2;
	add.s32 	%r54, %r50, 1;
	setp.lt.s32 	%p49, %r54, %r2;
	and.pred  	%p6, %p48, %p49;
	not.pred 	%p50, %p6;
	or.pred  	%p51, %p50, %p47;
	add.s32 	%r55, %r50, %r203;
	mad.lo.s32 	%r56, %r3, %r55, %r3;
	add.s32 	%r57, %r56, %r51;
	cvta.to.global.u64 	%rd39, %rd61;
	mul.wide.s32 	%rd40, %r57, 4;
	add.s64 	%rd5, %rd39, %rd40;
	or.pred  	%p52, %p51, %p46;
	@%p52 bra 	$L__BB5_17;
	ld.global.f32 	%f264, [%rd5];
	mul.f32 	%f265, %f45, %f264;
	mov.f32 	%f266, 0f3F800000;
	sub.f32 	%f267, %f266, %f46;
	fma.rn.f32 	%f1136, %f267, %f265, %f1136;
$L__BB5_17:
	setp.lt.s32 	%p53, %r51, -1;
	or.pred  	%p55, %p41, %p53;
	add.s32 	%r58, %r51, 1;
	setp.ge.s32 	%p56, %r58, %r3;
	or.pred  	%p57, %p55, %p56;
	@%p57 bra 	$L__BB5_19;
	ld.param.u64 	%rd62, [joseph3d_fwd_tof_lm_cuda_kernel_param_2];
	add.s32 	%r59, %r50, %r203;
	mad.lo.s32 	%r60, %r59, %r3, %r51;
	cvta.to.global.u64 	%rd41, %rd62;
	mul.wide.s32 	%rd42, %r60, 4;
	add.s64 	%rd43, %rd41, %rd42;
	ld.global.f32 	%f268, [%rd43+4];
	mov.f32 	%f269, 0f3F800000;
	sub.f32 	%f270, %f269, %f45;
	mul.f32 	%f271, %f270, %f268;
	fma.rn.f32 	%f1136, %f46, %f271, %f1136;
$L__BB5_19:
	add.s32 	%r61, %r51, 1;
	setp.ge.s32 	%p58, %r61, %r3;
	or.pred  	%p61, %p50, %p53;
	or.pred  	%p62, %p61, %p58;
	@%p62 bra 	$L__BB5_21;
	ld.global.f32 	%f272, [%rd5+4];
	mul.f32 	%f273, %f45, %f272;
	fma.rn.f32 	%f1136, %f46, %f273, %f1136;
$L__BB5_21:
	setp.eq.f32 	%p63, %f1136, 0f00000000;
	@%p63 bra 	$L__BB5_42;
	ld.param.f32 	%f1118, [joseph3d_fwd_tof_lm_cuda_kernel_param_8];
	fma.rn.f32 	%f276, %f1118, %f224, %f1134;
	fma.rn.f32 	%f277, %f276, %f35, %f38;
	sub.f32 	%f55, %f277, %f42;
	setp.eq.f32 	%p64, %f55, 0f3F800000;
	mov.f32 	%f1139, 0f3F800000;
	@%p64 bra 	$L__BB5_27;
	abs.f32 	%f278, %f55;
	setp.num.f32 	%p65, %f278, %f278;
	@%p65 bra 	$L__BB5_25;
	mov.f32 	%f336, 0f40000000;
	add.rn.f32 	%f1139, %f55, %f336;
	bra.uni 	$L__BB5_27;
$L__BB5_25:
	abs.f32 	%f279, %f55;
	setp.lt.f32 	%p66, %f279, 0f00800000;
	mul.f32 	%f281, %f279, 0f4B800000;
	selp.f32 	%f282, %f281, %f279, %p66;
	mov.b32 	%r62, %f282;
	add.s32 	%r63, %r62, -1060439283;
	and.b32  	%r64, %r63, -8388608;
	sub.s32 	%r65, %r62, %r64;
	mov.b32 	%f283, %r65;
	cvt.rn.f32.s32 	%f284, %r64;
	selp.f32 	%f285, 0fC1C00000, 0f00000000, %p66;
	fma.rn.f32 	%f286, %f284, 0f34000000, %f285;
	add.f32 	%f287, %f283, 0fBF800000;
	add.f32 	%f288, %f283, 0f3F800000;
	rcp.approx.ftz.f32 	%f289, %f288;
	add.f32 	%f290, %f287, %f287;
	mul.f32 	%f291, %f290, %f289;
	mul.f32 	%f292, %f291, %f291;
	neg.f32 	%f293, %f291;
	sub.f32 	%f294, %f287, %f291;
	add.f32 	%f295, %f294, %f294;
	fma.rn.f32 	%f296, %f293, %f287, %f295;
	mul.rn.f32 	%f297, %f289, %f296;
	fma.rn.f32 	%f298, %f292, 0f3A2C32E4, 0f3B52E7DB;
	fma.rn.f32 	%f299, %f298, %f292, 0f3C93BB73;
	fma.rn.f32 	%f300, %f299, %f292, 0f3DF6384F;
	mul.rn.f32 	%f301, %f300, %f292;
	fma.rn.f32 	%f302, %f291, 0f3FB8AA3B, %f286;
	mul.f32 	%f303, %f301, 0f40400000;
	sub.f32 	%f304, %f286, %f302;
	fma.rn.f32 	%f305, %f291, 0f3FB8AA3B, %f304;
	fma.rn.f32 	%f306, %f297, 0f3FB8AA3B, %f305;
	fma.rn.f32 	%f307, %f291, 0f32A55E34, %f306;
	fma.rn.f32 	%f308, %f303, %f297, %f307;
	fma.rn.f32 	%f309, %f301, %f291, %f308;
	add.rn.f32 	%f310, %f302, %f309;
	mov.f32 	%f311, 0f40000000;
	mul.rn.f32 	%f312, %f310, %f311;
	cvt.rni.f32.f32 	%f313, %f312;
	sub.f32 	%f314, %f312, %f313;
	neg.f32 	%f315, %f312;
	fma.rn.f32 	%f316, %f310, 0f40000000, %f315;
	neg.f32 	%f317, %f302;
	add.rn.f32 	%f318, %f310, %f317;
	neg.f32 	%f319, %f318;
	add.rn.f32 	%f320, %f309, %f319;
	fma.rn.f32 	%f321, %f320, 0f40000000, %f316;
	add.f32 	%f322, %f314, %f321;
	setp.gt.f32 	%p67, %f313, 0f00000000;
	selp.b32 	%r66, 0, -2097152000, %p67;
	setp.neu.f32 	%p68, %f55, 0f00000000;
	setp.neu.f32 	%p69, %f279, 0f7F800000;
	setp.lt.f32 	%p70, %f312, 0f00000000;
	selp.f32 	%f323, 0f00000000, 0f7F800000, %p70;
	abs.f32 	%f324, %f312;
	setp.gt.f32 	%p71, %f324, 0f43180000;
	cvt.rzi.s32.f32 	%r67, %f313;
	shl.b32 	%r68, %r67, 23;
	sub.s32 	%r69, %r68, %r66;
	mov.b32 	%f325, %r69;
	add.s32 	%r70, %r66, 2130706432;
	mov.b32 	%f326, %r70;
	fma.rn.f32 	%f327, %f322, 0f391FCB8E, 0f3AAF85ED;
	fma.rn.f32 	%f328, %f327, %f322, 0f3C1D9856;
	fma.rn.f32 	%f329, %f328, %f322, 0f3D6357BB;
	fma.rn.f32 	%f330, %f329, %f322, 0f3E75FDEC;
	fma.rn.f32 	%f331, %f330, %f322, 0f3F317218;
	fma.rn.f32 	%f332, %f331, %f322, 0f3F800000;
	mul.f32 	%f333, %f332, %f326;
	mul.f32 	%f334, %f333, %f325;
	selp.f32 	%f1139, %f323, %f334, %p71;
	and.pred  	%p72, %p68, %p69;
	@%p72 bra 	$L__BB5_27;
	add.f32 	%f335, %f55, %f55;
	mov.b32 	%r71, %f335;
	and.b32  	%r72, %r71, 2147483647;
	mov.b32 	%f1139, %r72;
$L__BB5_27:
	ld.param.f32 	%f1119, [joseph3d_fwd_tof_lm_cuda_kernel_param_8];
	fma.rn.f32 	%f339, %f1119, %f224, %f1134;
	fma.rn.f32 	%f340, %f339, %f36, %f39;
	sub.f32 	%f60, %f340, %f43;
	setp.eq.f32 	%p73, %f60, 0f3F800000;
	mov.f32 	%f1140, 0f3F800000;
	@%p73 bra 	$L__BB5_32;
	abs.f32 	%f341, %f60;
	setp.num.f32 	%p74, %f341, %f341;
	@%p74 bra 	$L__BB5_30;
	mov.f32 	%f399, 0f40000000;
	add.rn.f32 	%f1140, %f60, %f399;
	bra.uni 	$L__BB5_32;
$L__BB5_30:
	abs.f32 	%f342, %f60;
	setp.lt.f32 	%p75, %f342, 0f00800000;
	mul.f32 	%f344, %f342, 0f4B800000;
	selp.f32 	%f345, %f344, %f342, %p75;
	mov.b32 	%r73, %f345;
	add.s32 	%r74, %r73, -1060439283;
	and.b32  	%r75, %r74, -8388608;
	sub.s32 	%r76, %r73, %r75;
	mov.b32 	%f346, %r76;
	cvt.rn.f32.s32 	%f347, %r75;
	selp.f32 	%f348, 0fC1C00000, 0f00000000, %p75;
	fma.rn.f32 	%f349, %f347, 0f34000000, %f348;
	add.f32 	%f350, %f346, 0fBF800000;
	add.f32 	%f351, %f346, 0f3F800000;
	rcp.approx.ftz.f32 	%f352, %f351;
	add.f32 	%f353, %f350, %f350;
	mul.f32 	%f354, %f353, %f352;
	mul.f32 	%f355, %f354, %f354;
	neg.f32 	%f356, %f354;
	sub.f32 	%f357, %f350, %f354;
	add.f32 	%f358, %f357, %f357;
	fma.rn.f32 	%f359, %f356, %f350, %f358;
	mul.rn.f32 	%f360, %f352, %f359;
	fma.rn.f32 	%f361, %f355, 0f3A2C32E4, 0f3B52E7DB;
	fma.rn.f32 	%f362, %f361, %f355, 0f3C93BB73;
	fma.rn.f32 	%f363, %f362, %f355, 0f3DF6384F;
	mul.rn.f32 	%f364, %f363, %f355;
	fma.rn.f32 	%f365, %f354, 0f3FB8AA3B, %f349;
	mul.f32 	%f366, %f364, 0f40400000;
	sub.f32 	%f367, %f349, %f365;
	fma.rn.f32 	%f368, %f354, 0f3FB8AA3B, %f367;
	fma.rn.f32 	%f369, %f360, 0f3FB8AA3B, %f368;
	fma.rn.f32 	%f370, %f354, 0f32A55E34, %f369;
	fma.rn.f32 	%f371, %f366, %f360, %f370;
	fma.rn.f32 	%f372, %f364, %f354, %f371;
	add.rn.f32 	%f373, %f365, %f372;
	mov.f32 	%f374, 0f40000000;
	mul.rn.f32 	%f375, %f373, %f374;
	cvt.rni.f32.f32 	%f376, %f375;
	sub.f32 	%f377, %f375, %f376;
	neg.f32 	%f378, %f375;
	fma.rn.f32 	%f379, %f373, 0f40000000, %f378;
	neg.f32 	%f380, %f365;
	add.rn.f32 	%f381, %f373, %f380;
	neg.f32 	%f382, %f381;
	add.rn.f32 	%f383, %f372, %f382;
	fma.rn.f32 	%f384, %f383, 0f40000000, %f379;
	add.f32 	%f385, %f377, %f384;
	setp.gt.f32 	%p76, %f376, 0f00000000;
	selp.b32 	%r77, 0, -2097152000, %p76;
	setp.neu.f32 	%p77, %f60, 0f00000000;
	setp.neu.f32 	%p78, %f342, 0f7F800000;
	setp.lt.f32 	%p79, %f375, 0f00000000;
	selp.f32 	%f386, 0f00000000, 0f7F800000, %p79;
	abs.f32 	%f387, %f375;
	setp.gt.f32 	%p80, %f387, 0f43180000;
	cvt.rzi.s32.f32 	%r78, %f376;
	shl.b32 	%r79, %r78, 23;
	sub.s32 	%r80, %r79, %r77;
	mov.b32 	%f388, %r80;
	add.s32 	%r81, %r77, 2130706432;
	mov.b32 	%f389, %r81;
	fma.rn.f32 	%f390, %f385, 0f391FCB8E, 0f3AAF85ED;
	fma.rn.f32 	%f391, %f390, %f385, 0f3C1D9856;
	fma.rn.f32 	%f392, %f391, %f385, 0f3D6357BB;
	fma.rn.f32 	%f393, %f392, %f385, 0f3E75FDEC;
	fma.rn.f32 	%f394, %f393, %f385, 0f3F317218;
	fma.rn.f32 	%f395, %f394, %f385, 0f3F800000;
	mul.f32 	%f396, %f395, %f389;
	mul.f32 	%f397, %f396, %f388;
	selp.f32 	%f1140, %f386, %f397, %p80;
	and.pred  	%p81, %p77, %p78;
	@%p81 bra 	$L__BB5_32;
	add.f32 	%f398, %f60, %f60;
	mov.b32 	%r82, %f398;
	and.b32  	%r83, %r82, 2147483647;
	mov.b32 	%f1140, %r83;
$L__BB5_32:
	ld.param.f32 	%f1120, [joseph3d_fwd_tof_lm_cuda_kernel_param_8];
	add.f32 	%f65, %f1139, %f1140;
	add.f32 	%f401, %f9, %f12;
	fma.rn.f32 	%f403, %f1120, %f224, %f1134;
	mul.f32 	%f404, %f403, %f37;
	fma.rn.f32 	%f405, %f401, 0f3F000000, %f404;
	sub.f32 	%f66, %f405, %f44;
	setp.eq.f32 	%p82, %f66, 0f3F800000;
	mov.f32 	%f1141, 0f3F800000;
	@%p82 bra 	$L__BB5_37;
	abs.f32 	%f406, %f66;
	setp.num.f32 	%p83, %f406, %f406;
	@%p83 bra 	$L__BB5_35;
	mov.f32 	%f464, 0f40000000;
	add.rn.f32 	%f1141, %f66, %f464;
	bra.uni 	$L__BB5_37;
$L__BB5_35:
	abs.f32 	%f407, %f66;
	setp.lt.f32 	%p84, %f407, 0f00800000;
	mul.f32 	%f409, %f407, 0f4B800000;
	selp.f32 	%f410, %f409, %f407, %p84;
	mov.b32 	%r84, %f410;
	add.s32 	%r85, %r84, -1060439283;
	and.b32  	%r86, %r85, -8388608;
	sub.s32 	%r87, %r84, %r86;
	mov.b32 	%f411, %r87;
	cvt.rn.f32.s32 	%f412, %r86;
	selp.f32 	%f413, 0fC1C00000, 0f00000000, %p84;
	fma.rn.f32 	%f414, %f412, 0f34000000, %f413;
	add.f32 	%f415, %f411, 0fBF800000;
	add.f32 	%f416, %f411, 0f3F800000;
	rcp.approx.ftz.f32 	%f417, %f416;
	add.f32 	%f418, %f415, %f415;
	mul.f32 	%f419, %f418, %f417;
	mul.f32 	%f420, %f419, %f419;
	neg.f32 	%f421, %f419;
	sub.f32 	%f422, %f415, %f419;
	add.f32 	%f423, %f422, %f422;
	fma.rn.f32 	%f424, %f421, %f415, %f423;
	mul.rn.f32 	%f425, %f417, %f424;
	fma.rn.f32 	%f426, %f420, 0f3A2C32E4, 0f3B52E7DB;
	fma.rn.f32 	%f427, %f426, %f420, 0f3C93BB73;
	fma.rn.f32 	%f428, %f427, %f420, 0f3DF6384F;
	mul.rn.f32 	%f429, %f428, %f420;
	fma.rn.f32 	%f430, %f419, 0f3FB8AA3B, %f414;
	mul.f32 	%f431, %f429, 0f40400000;
	sub.f32 	%f432, %f414, %f430;
	fma.rn.f32 	%f433, %f419, 0f3FB8AA3B, %f432;
	fma.rn.f32 	%f434, %f425, 0f3FB8AA3B, %f433;
	fma.rn.f32 	%f435, %f419, 0f32A55E34, %f434;
	fma.rn.f32 	%f436, %f431, %f425, %f435;
	fma.rn.f32 	%f437, %f429, %f419, %f436;
	add.rn.f32 	%f438, %f430, %f437;
	mov.f32 	%f439, 0f40000000;
	mul.rn.f32 	%f440, %f438, %f439;
	cvt.rni.f32.f32 	%f441, %f440;
	sub.f32 	%f442, %f440, %f441;
	neg.f32 	%f443, %f440;
	fma.rn.f32 	%f444, %f438, 0f40000000, %f443;
	neg.f32 	%f445, %f430;
	add.rn.f32 	%f446, %f438, %f445;
	neg.f32 	%f447, %f446;
	add.rn.f32 	%f448, %f437, %f447;
	fma.rn.f32 	%f449, %f448, 0f40000000, %f444;
	add.f32 	%f450, %f442, %f449;
	setp.gt.f32 	%p85, %f441, 0f00000000;
	selp.b32 	%r88, 0, -2097152000, %p85;
	setp.neu.f32 	%p86, %f66, 0f00000000;
	setp.neu.f32 	%p87, %f407, 0f7F800000;
	setp.lt.f32 	%p88, %f440, 0f00000000;
	selp.f32 	%f451, 0f00000000, 0f7F800000, %p88;
	abs.f32 	%f452, %f440;
	setp.gt.f32 	%p89, %f452, 0f43180000;
	cvt.rzi.s32.f32 	%r89, %f441;
	shl.b32 	%r90, %r89, 23;
	sub.s32 	%r91, %r90, %r88;
	mov.b32 	%f453, %r91;
	add.s32 	%r92, %r88, 2130706432;
	mov.b32 	%f454, %r92;
	fma.rn.f32 	%f455, %f450, 0f391FCB8E, 0f3AAF85ED;
	fma.rn.f32 	%f456, %f455, %f450, 0f3C1D9856;
	fma.rn.f32 	%f457, %f456, %f450, 0f3D6357BB;
	fma.rn.f32 	%f458, %f457, %f450, 0f3E75FDEC;
	fma.rn.f32 	%f459, %f458, %f450, 0f3F317218;
	fma.rn.f32 	%f460, %f459, %f450, 0f3F800000;
	mul.f32 	%f461, %f460, %f454;
	mul.f32 	%f462, %f461, %f453;
	selp.f32 	%f1141, %f451, %f462, %p89;
	and.pred  	%p90, %p86, %p87;
	@%p90 bra 	$L__BB5_37;
	add.f32 	%f463, %f66, %f66;
	mov.b32 	%r93, %f463;
	and.b32  	%r94, %r93, 2147483647;
	mov.b32 	%f1141, %r94;
$L__BB5_37:
	ld.param.f32 	%f1121, [joseph3d_fwd_tof_lm_cuda_kernel_param_8];
	add.f32 	%f465, %f65, %f1141;
	sqrt.rn.f32 	%f71, %f465;
	fma.rn.f32 	%f466, %f1121, 0f3F000000, %f71;
	mul.f32 	%f467, %f1133, 0f3FB504F3;
	div.rn.f32 	%f72, %f466, %f467;
	abs.f32 	%f468, %f72;
	setp.ltu.f32 	%p91, %f468, 0f3F8060FE;
	setp.ge.f32 	%p92, %f468, 0f3F8060FE;
	mul.f32 	%f469, %f72, %f72;
	selp.f32 	%f470, %f468, %f469, %p92;
	selp.f32 	%f471, 0f38EB4C3A, 0f38B1E96A, %p92;
	selp.f32 	%f472, 0fBAAE005B, 0fBA574D20, %p92;
	fma.rn.f32 	%f473, %f471, %f470, %f472;
	selp.f32 	%f474, 0f3C09919F, 0f3BAAD5EA, %p92;
	fma.rn.f32 	%f475, %f473, %f470, %f474;
	selp.f32 	%f476, 0fBD24D99A, 0fBCDC1BE7, %p92;
	fma.rn.f32 	%f477, %f475, %f470, %f476;
	selp.f32 	%f478, 0f3E235519, 0f3DE718AF, %p92;
	fma.rn.f32 	%f479, %f477, %f470, %f478;
	selp.f32 	%f480, 0f3F69B4F9, 0fBEC093AC, %p92;
	fma.rn.f32 	%f481, %f479, %f470, %f480;
	selp.f32 	%f482, 0f3F210A14, 0f3E0375D3, %p92;
	fma.rn.f32 	%f483, %f481, %f470, %f482;
	neg.f32 	%f484, %f470;
	selp.f32 	%f485, %f484, %f72, %p92;
	fma.rn.f32 	%f1142, %f483, %f485, %f485;
	@%p91 bra 	$L__BB5_39;
	ex2.approx.ftz.f32 	%f486, %f1142;
	mov.f32 	%f487, 0f3F800000;
	sub.f32 	%f488, %f487, %f486;
	copysign.f32 	%f1142, %f72, %f488;
$L__BB5_39:
	ld.param.f32 	%f1122, [joseph3d_fwd_tof_lm_cuda_kernel_param_8];
	fma.rn.f32 	%f489, %f1122, 0fBF000000, %f71;
	mul.f32 	%f490, %f1133, 0f3FB504F3;
	div.rn.f32 	%f76, %f489, %f490;
	abs.f32 	%f491, %f76;
	setp.ltu.f32 	%p93, %f491, 0f3F8060FE;
	setp.ge.f32 	%p94, %f491, 0f3F8060FE;
	mul.f32 	%f492, %f76, %f76;
	selp.f32 	%f493, %f491, %f492, %p94;
	selp.f32 	%f494, 0f38EB4C3A, 0f38B1E96A, %p94;
	selp.f32 	%f495, 0fBAAE005B, 0fBA574D20, %p94;
	fma.rn.f32 	%f496, %f494, %f493, %f495;
	selp.f32 	%f497, 0f3C09919F, 0f3BAAD5EA, %p94;
	fma.rn.f32 	%f498, %f496, %f493, %f497;
	selp.f32 	%f499, 0fBD24D99A, 0fBCDC1BE7, %p94;
	fma.rn.f32 	%f500, %f498, %f493, %f499;
	selp.f32 	%f501, 0f3E235519, 0f3DE718AF, %p94;
	fma.rn.f32 	%f502, %f500, %f493, %f501;
	selp.f32 	%f503, 0f3F69B4F9, 0fBEC093AC, %p94;
	fma.rn.f32 	%f504, %f502, %f493, %f503;
	selp.f32 	%f505, 0f3F210A14, 0f3E0375D3, %p94;
	fma.rn.f32 	%f506, %f504, %f493, %f505;
	neg.f32 	%f507, %f493;
	selp.f32 	%f508, %f507, %f76, %p94;
	fma.rn.f32 	%f1143, %f506, %f508, %f508;
	@%p93 bra 	$L__BB5_41;
	ex2.approx.ftz.f32 	%f509, %f1143;
	mov.f32 	%f510, 0f3F800000;
	sub.f32 	%f511, %f510, %f509;
	copysign.f32 	%f1143, %f76, %f511;
$L__BB5_41:
	sub.f32 	%f512, %f1142, %f1143;
	mul.f32 	%f513, %f512, 0f3F000000;
	mul.f32 	%f514, %f41, %f513;
	ld.global.f32 	%f515, [%rd4];
	fma.rn.f32 	%f516, %f1136, %f514, %f515;
	st.global.f32 	[%rd4], %f516;
$L__BB5_42:
	add.s32 	%r205, %r205, 1;
	add.s32 	%r204, %r204, 1;
	setp.ne.s32 	%p95, %r204, 0;
	add.s32 	%r203, %r203, %r2;
	@%p95 bra 	$L__BB5_13;
$L__BB5_43:
	@%p3 bra 	$L__BB5_76;
	ld.param.f32 	%f1131, [joseph3d_fwd_tof_lm_cuda_kernel_param_11];
	ld.param.f32 	%f1123, [joseph3d_fwd_tof_lm_cuda_kernel_param_8];
	sqrt.rn.f32 	%f80, %f33;
	fma.rn.f32 	%f517, %f20, %f30, %f8;
	sub.f32 	%f518, %f517, %f17;
	div.rn.f32 	%f519, %f518, %f14;
	fma.rn.f32 	%f520, %f20, %f31, %f8;
	sub.f32 	%f521, %f520, %f17;
	div.rn.f32 	%f522, %f521, %f14;
	setp.gt.f32 	%p96, %f519, %f522;
	selp.f32 	%f523, %f522, %f519, %p96;
	selp.f32 	%f524, %f519, %f522, %p96;
	cvt.rmi.f32.f32 	%f525, %f523;
	cvt.rzi.s32.f32 	%r95, %f525;
	cvt.rpi.f32.f32 	%f526, %f524;
	cvt.rzi.s32.f32 	%r96, %f526;
	sub.f32 	%f527, %f8, %f17;
	div.rn.f32 	%f528, %f527, %f14;
	sub.f32 	%f529, %f11, %f17;
	div.rn.f32 	%f530, %f529, %f14;
	setp.gt.f32 	%p97, %f528, %f530;
	selp.f32 	%f531, %f530, %f528, %p97;
	selp.f32 	%f532, %f528, %f530, %p97;
	cvt.rmi.f32.f32 	%f533, %f531;
	cvt.rzi.s32.f32 	%r97, %f533;
	max.s32 	%r98, %r95, %r97;
	cvt.rpi.f32.f32 	%f534, %f532;
	cvt.rzi.s32.f32 	%r99, %f534;
	min.s32 	%r100, %r96, %r99;
	cvt.rn.f32.s16 	%f535, %rs1;
	mul.f32 	%f536, %f1123, %f535;
	mul.f32 	%f537, %f1131, %f1133;
	sub.f32 	%f538, %f536, %f537;
	fma.rn.f32 	%f539, %f538, %f36, %f39;
	sub.f32 	%f540, %f539, %f17;
	div.rn.f32 	%f541, %f540, %f14;
	add.f32 	%f542, %f536, %f537;
	fma.rn.f32 	%f543, %f542, %f36, %f39;
	sub.f32 	%f544, %f543, %f17;
	div.rn.f32 	%f545, %f544, %f14;
	setp.gt.f32 	%p98, %f541, %f545;
	selp.f32 	%f546, %f545, %f541, %p98;
	selp.f32 	%f547, %f541, %f545, %p98;
	cvt.rmi.f32.f32 	%f548, %f546;
	cvt.rzi.s32.f32 	%r101, %f548;
	cvt.rpi.f32.f32 	%f549, %f547;
	cvt.rzi.s32.f32 	%r102, %f549;
	max.s32 	%r103, %r101, %r98;
	min.s32 	%r104, %r102, %r100;
	max.s32 	%r207, %r103, 0;
	min.s32 	%r17, %r104, %r2;
	setp.ge.s32 	%p99, %r207, %r17;
	@%p99 bra 	$L__BB5_76;
	sub.s32 	%r206, %r207, %r17;
	div.rn.f32 	%f81, %f14, %f80;
$L__BB5_46:
	cvt.rn.f32.u32 	%f551, %r207;
	fma.rn.f32 	%f82, %f14, %f551, %f17;
	sub.f32 	%f552, %f82, %f8;
	mul.f32 	%f553, %f19, %f552;
	div.rn.f32 	%f554, %f553, %f20;
	add.f32 	%f83, %f7, %f554;
	sub.f32 	%f555, %f12, %f9;
	mul.f32 	%f556, %f555, %f552;
	div.rn.f32 	%f557, %f556, %f20;
	add.f32 	%f84, %f9, %f557;
	sub.f32 	%f558, %f83, %f16;
	div.rn.f32 	%f559, %f558, %f13;
	cvt.rmi.f32.f32 	%f560, %f559;
	cvt.rzi.s32.f32 	%r105, %f560;
	sub.f32 	%f561, %f84, %f18;
	div.rn.f32 	%f562, %f561, %f15;
	cvt.rmi.f32.f32 	%f563, %f562;
	cvt.rzi.s32.f32 	%r106, %f563;
	cvt.rn.f32.s32 	%f564, %r105;
	fma.rn.f32 	%f565, %f13, %f564, %f16;
	sub.f32 	%f566, %f83, %f565;
	div.rn.f32 	%f85, %f566, %f13;
	cvt.rn.f32.s32 	%f567, %r106;
	fma.rn.f32 	%f568, %f15, %f567, %f18;
	sub.f32 	%f569, %f84, %f568;
	div.rn.f32 	%f86, %f569, %f15;
	setp.gt.s32 	%p100, %r105, -1;
	setp.lt.s32 	%p101, %r105, %r1;
	and.pred  	%p7, %p100, %p101;
	not.pred 	%p102, %p7;
	setp.lt.s32 	%p103, %r106, 0;
	or.pred  	%p104, %p102, %p103;
	setp.ge.s32 	%p105, %r106, %r3;
	mov.f32 	%f1145, 0f00000000;
	or.pred  	%p106, %p104, %p105;
	@%p106 bra 	$L__BB5_48;
	ld.param.u64 	%rd63, [joseph3d_fwd_tof_lm_cuda_kernel_param_2];
	mad.lo.s32 	%r107, %r105, %r2, %r207;
	mad.lo.s32 	%r108, %r107, %r3, %r106;
	cvta.to.global.u64 	%rd44, %rd63;
	mul.wide.s32 	%rd45, %r108, 4;
	add.s64 	%rd46, %rd44, %rd45;
	ld.global.f32 	%f570, [%rd46];
	mov.f32 	%f571, 0f3F800000;
	sub.f32 	%f572, %f571, %f85;
	mul.f32 	%f573, %f572, %f570;
	sub.f32 	%f574, %f571, %f86;
	fma.rn.f32 	%f1145, %f574, %f573, 0f00000000;
$L__BB5_48:
	ld.param.u64 	%rd64, [joseph3d_fwd_tof_lm_cuda_kernel_param_2];
	add.s32 	%r109, %r105, 1;
	setp.ge.s32 	%p107, %r106, %r3;
	setp.lt.s32 	%p108, %r106, 0;
	setp.gt.s32 	%p109, %r105, -2;
	setp.lt.s32 	%p110, %r109, %r1;
	and.pred  	%p8, %p109, %p110;
	not.pred 	%p111, %p8;
	or.pred  	%p112, %p111, %p108;
	mad.lo.s32 	%r110, %r2, %r105, %r2;
	add.s32 	%r111, %r207, %r110;
	mad.lo.s32 	%r112, %r111, %r3, %r106;
	cvta.to.global.u64 	%rd47, %rd64;
	mul.wide.s32 	%rd48, %r112, 4;
	add.s64 	%rd6, %rd47, %rd48;
	or.pred  	%p113, %p112, %p107;
	@%p113 bra 	$L__BB5_50;
	ld.global.f32 	%f575, [%rd6];
	mul.f32 	%f576, %f85, %f575;
	mov.f32 	%f577, 0f3F800000;
	sub.f32 	%f578, %f577, %f86;
	fma.rn.f32 	%f1145, %f578, %f576, %f1145;
$L__BB5_50:
	setp.lt.s32 	%p114, %r106, -1;
	or.pred  	%p116, %p102, %p114;
	add.s32 	%r113, %r106, 1;
	setp.ge.s32 	%p117, %r113, %r3;
	or.pred  	%p118, %p116, %p117;
	@%p118 bra 	$L__BB5_52;
	ld.param.u64 	%rd65, [joseph3d_fwd_tof_lm_cuda_kernel_param_2];
	mad.lo.s32 	%r114, %r105, %r2, %r207;
	mad.lo.s32 	%r115, %r114, %r3, %r106;
	cvta.to.global.u64 	%rd49, %rd65;
	mul.wide.s32 	%rd50, %r115, 4;
	add.s64 	%rd51, %rd49, %rd50;
	ld.global.f32 	%f579, [%rd51+4];
	mov.f32 	%f580, 0f3F800000;
	sub.f32 	%f581, %f580, %f85;
	mul.f32 	%f582, %f581, %f579;
	fma.rn.f32 	%f1145, %f86, %f582, %f1145;
$L__BB5_52:
	add.s32 	%r116, %r106, 1;
	setp.ge.s32 	%p119, %r116, %r3;
	or.pred  	%p122, %p111, %p114;
	or.pred  	%p123, %p122, %p119;
	@%p123 bra 	$L__BB5_54;
	ld.global.f32 	%f583, [%rd6+4];
	mul.f32 	%f584, %f85, %f583;
	fma.rn.f32 	%f1145, %f86, %f584, %f1145;
$L__BB5_54:
	setp.eq.f32 	%p124, %f1145, 0f00000000;
	@%p124 bra 	$L__BB5_75;
	ld.param.f32 	%f1124, [joseph3d_fwd_tof_lm_cuda_kernel_param_8];
	fma.rn.f32 	%f587, %f1124, %f535, %f1134;
	fma.rn.f32 	%f588, %f587, %f35, %f38;
	sub.f32 	%f95, %f588, %f83;
	setp.eq.f32 	%p125, %f95, 0f3F800000;
	mov.f32 	%f1148, 0f3F800000;
	@%p125 bra 	$L__BB5_60;
	abs.f32 	%f589, %f95;
	setp.num.f32 	%p126, %f589, %f589;
	@%p126 bra 	$L__BB5_58;
	mov.f32 	%f647, 0f40000000;
	add.rn.f32 	%f1148, %f95, %f647;
	bra.uni 	$L__BB5_60;
$L__BB5_58:
	abs.f32 	%f590, %f95;
	setp.lt.f32 	%p127, %f590, 0f00800000;
	mul.f32 	%f592, %f590, 0f4B800000;
	selp.f32 	%f593, %f592, %f590, %p127;
	mov.b32 	%r117, %f593;
	add.s32 	%r118, %r117, -1060439283;
	and.b32  	%r119, %r118, -8388608;
	sub.s32 	%r120, %r117, %r119;
	mov.b32 	%f594, %r120;
	cvt.rn.f32.s32 	%f595, %r119;
	selp.f32 	%f596, 0fC1C00000, 0f00000000, %p127;
	fma.rn.f32 	%f597, %f595, 0f34000000, %f596;
	add.f32 	%f598, %f594, 0fBF800000;
	add.f32 	%f599, %f594, 0f3F800000;
	rcp.approx.ftz.f32 	%f600, %f599;
	add.f32 	%f601, %f598, %f598;
	mul.f32 	%f602, %f601, %f600;
	mul.f32 	%f603, %f602, %f602;
	neg.f32 	%f604, %f602;
	sub.f32 	%f605, %f598, %f602;
	add.f32 	%f606, %f605, %f605;
	fma.rn.f32 	%f607, %f604, %f598, %f606;
	mul.rn.f32 	%f608, %f600, %f607;
	fma.rn.f32 	%f609, %f603, 0f3A2C32E4, 0f3B52E7DB;
	fma.rn.f32 	%f610, %f609, %f603, 0f3C93BB73;
	fma.rn.f32 	%f611, %f610, %f603, 0f3DF6384F;
	mul.rn.f32 	%f612, %f611, %f603;
	fma.rn.f32 	%f613, %f602, 0f3FB8AA3B, %f597;
	mul.f32 	%f614, %f612, 0f40400000;
	sub.f32 	%f615, %f597, %f613;
	fma.rn.f32 	%f616, %f602, 0f3FB8AA3B, %f615;
	fma.rn.f32 	%f617, %f608, 0f3FB8AA3B, %f616;
	fma.rn.f32 	%f618, %f602, 0f32A55E34, %f617;
	fma.rn.f32 	%f619, %f614, %f608, %f618;
	fma.rn.f32 	%f620, %f612, %f602, %f619;
	add.rn.f32 	%f621, %f613, %f620;
	mov.f32 	%f622, 0f40000000;
	mul.rn.f32 	%f623, %f621, %f622;
	cvt.rni.f32.f32 	%f624, %f623;
	sub.f32 	%f625, %f623, %f624;
	neg.f32 	%f626, %f623;
	fma.rn.f32 	%f627, %f621, 0f40000000, %f626;
	neg.f32 	%f628, %f613;
	add.rn.f32 	%f629, %f621, %f628;
	neg.f32 	%f630, %f629;
	add.rn.f32 	%f631, %f620, %f630;
	fma.rn.f32 	%f632, %f631, 0f40000000, %f627;
	add.f32 	%f633, %f625, %f632;
	setp.gt.f32 	%p128, %f624, 0f00000000;
	selp.b32 	%r121, 0, -2097152000, %p128;
	setp.neu.f32 	%p129, %f95, 0f00000000;
	setp.neu.f32 	%p130, %f590, 0f7F800000;
	setp.lt.f32 	%p131, %f623, 0f00000000;
	selp.f32 	%f634, 0f00000000, 0f7F800000, %p131;
	abs.f32 	%f635, %f623;
	setp.gt.f32 	%p132, %f635, 0f43180000;
	cvt.rzi.s32.f32 	%r122, %f624;
	shl.b32 	%r123, %r122, 23;
	sub.s32 	%r124, %r123, %r121;
	mov.b32 	%f636, %r124;
	add.s32 	%r125, %r121, 2130706432;
	mov.b32 	%f637, %r125;
	fma.rn.f32 	%f638, %f633, 0f391FCB8E, 0f3AAF85ED;
	fma.rn.f32 	%f639, %f638, %f633, 0f3C1D9856;
	fma.rn.f32 	%f640, %f639, %f633, 0f3D6357BB;
	fma.rn.f32 	%f641, %f640, %f633, 0f3E75FDEC;
	fma.rn.f32 	%f642, %f641, %f633, 0f3F317218;
	fma.rn.f32 	%f643, %f642, %f633, 0f3F800000;
	mul.f32 	%f644, %f643, %f637;
	mul.f32 	%f645, %f644, %f636;
	selp.f32 	%f1148, %f634, %f645, %p132;
	and.pred  	%p133, %p129, %p130;
	@%p133 bra 	$L__BB5_60;
	add.f32 	%f646, %f95, %f95;
	mov.b32 	%r126, %f646;
	and.b32  	%r127, %r126, 2147483647;
	mov.b32 	%f1148, %r127;
$L__BB5_60:
	ld.param.f32 	%f1125, [joseph3d_fwd_tof_lm_cuda_kernel_param_8];
	fma.rn.f32 	%f650, %f1125, %f535, %f1134;
	fma.rn.f32 	%f651, %f650, %f36, %f39;
	sub.f32 	%f100, %f651, %f82;
	setp.eq.f32 	%p134, %f100, 0f3F800000;
	mov.f32 	%f1149, 0f3F800000;
	@%p134 bra 	$L__BB5_65;
	abs.f32 	%f652, %f100;
	setp.num.f32 	%p135, %f652, %f652;
	@%p135 bra 	$L__BB5_63;
	mov.f32 	%f710, 0f40000000;
	add.rn.f32 	%f1149, %f100, %f710;
	bra.uni 	$L__BB5_65;
$L__BB5_63:
	abs.f32 	%f653, %f100;
	setp.lt.f32 	%p136, %f653, 0f00800000;
	mul.f32 	%f655, %f653, 0f4B800000;
	selp.f32 	%f656, %f655, %f653, %p136;
	mov.b32 	%r128, %f656;
	add.s32 	%r129, %r128, -1060439283;
	and.b32  	%r130, %r129, -8388608;
	sub.s32 	%r131, %r128, %r130;
	mov.b32 	%f657, %r131;
	cvt.rn.f32.s32 	%f658, %r130;
	selp.f32 	%f659, 0fC1C00000, 0f00000000, %p136;
	fma.rn.f32 	%f660, %f658, 0f34000000, %f659;
	add.f32 	%f661, %f657, 0fBF800000;
	add.f32 	%f662, %f657, 0f3F800000;
	rcp.approx.ftz.f32 	%f663, %f662;
	add.f32 	%f664, %f661, %f661;
	mul.f32 	%f665, %f664, %f663;
	mul.f32 	%f666, %f665, %f665;
	neg.f32 	%f667, %f665;
	sub.f32 	%f668, %f661, %f665;
	add.f32 	%f669, %f668, %f668;
	fma.rn.f32 	%f670, %f667, %f661, %f669;
	mul.rn.f32 	%f671, %f663, %f670;
	fma.rn.f32 	%f672, %f666, 0f3A2C32E4, 0f3B52E7DB;
	fma.rn.f32 	%f673, %f672, %f666, 0f3C93BB73;
	fma.rn.f32 	%f674, %f673, %f666, 0f3DF6384F;
	mul.rn.f32 	%f675, %f674, %f666;
	fma.rn.f32 	%f676, %f665, 0f3FB8AA3B, %f660;
	mul.f32 	%f677, %f675, 0f40400000;
	sub.f32 	%f678, %f660, %f676;
	fma.rn.f32 	%f679, %f665, 0f3FB8AA3B, %f678;
	fma.rn.f32 	%f680, %f671, 0f3FB8AA3B, %f679;
	fma.rn.f32 	%f681, %f665, 0f32A55E34, %f680;
	fma.rn.f32 	%f682, %f677, %f671, %f681;
	fma.rn.f32 	%f683, %f675, %f665, %f682;
	add.rn.f32 	%f684, %f676, %f683;
	mov.f32 	%f685, 0f40000000;
	mul.rn.f32 	%f686, %f684, %f685;
	cvt.rni.f32.f32 	%f687, %f686;
	sub.f32 	%f688, %f686, %f687;
	neg.f32 	%f689, %f686;
	fma.rn.f32 	%f690, %f684, 0f40000000, %f689;
	neg.f32 	%f691, %f676;
	add.rn.f32 	%f692, %f684, %f691;
	neg.f32 	%f693, %f692;
	add.rn.f32 	%f694, %f683, %f693;
	fma.rn.f32 	%f695, %f694, 0f40000000, %f690;
	add.f32 	%f696, %f688, %f695;
	setp.gt.f32 	%p137, %f687, 0f00000000;
	selp.b32 	%r132, 0, -2097152000, %p137;
	setp.neu.f32 	%p138, %f100, 0f00000000;
	setp.neu.f32 	%p139, %f653, 0f7F800000;
	setp.lt.f32 	%p140, %f686, 0f00000000;
	selp.f32 	%f697, 0f00000000, 0f7F800000, %p140;
	abs.f32 	%f698, %f686;
	setp.gt.f32 	%p141, %f698, 0f43180000;
	cvt.rzi.s32.f32 	%r133, %f687;
	shl.b32 	%r134, %r133, 23;
	sub.s32 	%r135, %r134, %r132;
	mov.b32 	%f699, %r135;
	add.s32 	%r136, %r132, 2130706432;
	mov.b32 	%f700, %r136;
	fma.rn.f32 	%f701, %f696, 0f391FCB8E, 0f3AAF85ED;
	fma.rn.f32 	%f702, %f701, %f696, 0f3C1D9856;
	fma.rn.f32 	%f703, %f702, %f696, 0f3D6357BB;
	fma.rn.f32 	%f704, %f703, %f696, 0f3E75FDEC;
	fma.rn.f32 	%f705, %f704, %f696, 0f3F317218;
	fma.rn.f32 	%f706, %f705, %f696, 0f3F800000;
	mul.f32 	%f707, %f706, %f700;
	mul.f32 	%f708, %f707, %f699;
	selp.f32 	%f1149, %f697, %f708, %p141;
	and.pred  	%p142, %p138, %p139;
	@%p142 bra 	$L__BB5_65;
	add.f32 	%f709, %f100, %f100;
	mov.b32 	%r137, %f709;
	and.b32  	%r138, %r137, 2147483647;
	mov.b32 	%f1149, %r138;
$L__BB5_65:
	ld.param.f32 	%f1126, [joseph3d_fwd_tof_lm_cuda_kernel_param_8];
	add.f32 	%f105, %f1148, %f1149;
	add.f32 	%f712, %f9, %f12;
	fma.rn.f32 	%f714, %f1126, %f535, %f1134;
	mul.f32 	%f715, %f714, %f37;
	fma.rn.f32 	%f716, %f712, 0f3F000000, %f715;
	sub.f32 	%f106, %f716, %f84;
	setp.eq.f32 	%p143, %f106, 0f3F800000;
	mov.f32 	%f1150, 0f3F800000;
	@%p143 bra 	$L__BB5_70;
	abs.f32 	%f717, %f106;
	setp.num.f32 	%p144, %f717, %f717;
	@%p144 bra 	$L__BB5_68;
	mov.f32 	%f775, 0f40000000;
	add.rn.f32 	%f1150, %f106, %f775;
	bra.uni 	$L__BB5_70;
$L__BB5_68:
	abs.f32 	%f718, %f106;
	setp.lt.f32 	%p145, %f718, 0f00800000;
	mul.f32 	%f720, %f718, 0f4B800000;
	selp.f32 	%f721, %f720, %f718, %p145;
	mov.b32 	%r139, %f721;
	add.s32 	%r140, %r139, -1060439283;
	and.b32  	%r141, %r140, -8388608;
	sub.s32 	%r142, %r139, %r141;
	mov.b32 	%f722, %r142;
	cvt.rn.f32.s32 	%f723, %r141;
	selp.f32 	%f724, 0fC1C00000, 0f00000000, %p145;
	fma.rn.f32 	%f725, %f723, 0f34000000, %f724;
	add.f32 	%f726, %f722, 0fBF800000;
	add.f32 	%f727, %f722, 0f3F800000;
	rcp.approx.ftz.f32 	%f728, %f727;
	add.f32 	%f729, %f726, %f726;
	mul.f32 	%f730, %f729, %f728;
	mul.f32 	%f731, %f730, %f730;
	neg.f32 	%f732, %f730;
	sub.f32 	%f733, %f726, %f730;
	add.f32 	%f734, %f733, %f733;
	fma.rn.f32 	%f735, %f732, %f726, %f734;
	mul.rn.f32 	%f736, %f728, %f735;
	fma.rn.f32 	%f737, %f731, 0f3A2C32E4, 0f3B52E7DB;
	fma.rn.f32 	%f738, %f737, %f731, 0f3C93BB73;
	fma.rn.f32 	%f739, %f738, %f731, 0f3DF6384F;
	mul.rn.f32 	%f740, %f739, %f731;
	fma.rn.f32 	%f741, %f730, 0f3FB8AA3B, %f725;
	mul.f32 	%f742, %f740, 0f40400000;
	sub.f32 	%f743, %f725, %f741;
	fma.rn.f32 	%f744, %f730, 0f3FB8AA3B, %f743;
	fma.rn.f32 	%f745, %f736, 0f3FB8AA3B, %f744;
	fma.rn.f32 	%f746, %f730, 0f32A55E34, %f745;
	fma.rn.f32 	%f747, %f742, %f736, %f746;
	fma.rn.f32 	%f748, %f740, %f730, %f747;
	add.rn.f32 	%f749, %f741, %f748;
	mov.f32 	%f750, 0f40000000;
	mul.rn.f32 	%f751, %f749, %f750;
	cvt.rni.f32.f32 	%f752, %f751;
	sub.f32 	%f753, %f751, %f752;
	neg.f32 	%f754, %f751;
	fma.rn.f32 	%f755, %f749, 0f40000000, %f754;
	neg.f32 	%f756, %f741;
	add.rn.f32 	%f757, %f749, %f756;
	neg.f32 	%f758, %f757;
	add.rn.f32 	%f759, %f748, %f758;
	fma.rn.f32 	%f760, %f759, 0f40000000, %f755;
	add.f32 	%f761, %f753, %f760;
	setp.gt.f32 	%p146, %f752, 0f00000000;
	selp.b32 	%r143, 0, -2097152000, %p146;
	setp.neu.f32 	%p147, %f106, 0f00000000;
	setp.neu.f32 	%p148, %f718, 0f7F800000;
	setp.lt.f32 	%p149, %f751, 0f00000000;
	selp.f32 	%f762, 0f00000000, 0f7F800000, %p149;
	abs.f32 	%f763, %f751;
	setp.gt.f32 	%p150, %f763, 0f43180000;
	cvt.rzi.s32.f32 	%r144, %f752;
	shl.b32 	%r145, %r144, 23;
	sub.s32 	%r146, %r145, %r143;
	mov.b32 	%f764, %r146;
	add.s32 	%r147, %r143, 2130706432;
	mov.b32 	%f765, %r147;
	fma.rn.f32 	%f766, %f761, 0f391FCB8E, 0f3AAF85ED;
	fma.rn.f32 	%f767, %f766, %f761, 0f3C1D9856;
	fma.rn.f32 	%f768, %f767, %f761, 0f3D6357BB;
	fma.rn.f32 	%f769, %f768, %f761, 0f3E75FDEC;
	fma.rn.f32 	%f770, %f769, %f761, 0f3F317218;
	fma.rn.f32 	%f771, %f770, %f761, 0f3F800000;
	mul.f32 	%f772, %f771, %f765;
	mul.f32 	%f773, %f772, %f764;
	selp.f32 	%f1150, %f762, %f773, %p150;
	and.pred  	%p151, %p147, %p148;
	@%p151 bra 	$L__BB5_70;
	add.f32 	%f774, %f106, %f106;
	mov.b32 	%r148, %f774;
	and.b32  	%r149, %r148, 2147483647;
	mov.b32 	%f1150, %r149;
$L__BB5_70:
	ld.param.f32 	%f1127, [joseph3d_fwd_tof_lm_cuda_kernel_param_8];
	add.f32 	%f776, %f105, %f1150;
	sqrt.rn.f32 	%f111, %f776;
	mul.f32 	%f112, %f1127, 0f3F000000;
	add.f32 	%f777, %f112, %f111;
	mul.f32 	%f778, %f1133, 0f3FB504F3;
	div.rn.f32 	%f113, %f777, %f778;
	abs.f32 	%f779, %f113;
	setp.ltu.f32 	%p152, %f779, 0f3F8060FE;
	setp.ge.f32 	%p153, %f779, 0f3F8060FE;
	mul.f32 	%f780, %f113, %f113;
	selp.f32 	%f781, %f779, %f780, %p153;
	selp.f32 	%f782, 0f38EB4C3A, 0f38B1E96A, %p153;
	selp.f32 	%f783, 0fBAAE005B, 0fBA574D20, %p153;
	fma.rn.f32 	%f784, %f782, %f781, %f783;
	selp.f32 	%f785, 0f3C09919F, 0f3BAAD5EA, %p153;
	fma.rn.f32 	%f786, %f784, %f781, %f785;
	selp.f32 	%f787, 0fBD24D99A, 0fBCDC1BE7, %p153;
	fma.rn.f32 	%f788, %f786, %f781, %f787;
	selp.f32 	%f789, 0f3E235519, 0f3DE718AF, %p153;
	fma.rn.f32 	%f790, %f788, %f781, %f789;
	selp.f32 	%f791, 0f3F69B4F9, 0fBEC093AC, %p153;
	fma.rn.f32 	%f792, %f790, %f781, %f791;
	selp.f32 	%f793, 0f3F210A14, 0f3E0375D3, %p153;
	fma.rn.f32 	%f794, %f792, %f781, %f793;
	neg.f32 	%f795, %f781;
	selp.f32 	%f796, %f795, %f113, %p153;
	fma.rn.f32 	%f1151, %f794, %f796, %f796;
	@%p152 bra 	$L__BB5_72;
	ex2.approx.ftz.f32 	%f797, %f1151;
	mov.f32 	%f798, 0f3F800000;
	sub.f32 	%f799, %f798, %f797;
	copysign.f32 	%f1151, %f113, %f799;
$L__BB5_72:
	sub.f32 	%f800, %f111, %f112;
	div.rn.f32 	%f117, %f800, %f778;
	abs.f32 	%f802, %f117;
	setp.ltu.f32 	%p154, %f802, 0f3F8060FE;
	setp.ge.f32 	%p155, %f802, 0f3F8060FE;
	mul.f32 	%f803, %f117, %f117;
	selp.f32 	%f804, %f802, %f803, %p155;
	selp.f32 	%f805, 0f38EB4C3A, 0f38B1E96A, %p155;
	selp.f32 	%f806, 0fBAAE005B, 0fBA574D20, %p155;
	fma.rn.f32 	%f807, %f805, %f804, %f806;
	selp.f32 	%f808, 0f3C09919F, 0f3BAAD5EA, %p155;
	fma.rn.f32 	%f809, %f807, %f804, %f808;
	selp.f32 	%f810, 0fBD24D99A, 0fBCDC1BE7, %p155;
	fma.rn.f32 	%f811, %f809, %f804, %f810;
	selp.f32 	%f812, 0f3E235519, 0f3DE718AF, %p155;
	fma.rn.f32 	%f813, %f811, %f804, %f812;
	selp.f32 	%f814, 0f3F69B4F9, 0fBEC093AC, %p155;
	fma.rn.f32 	%f815, %f813, %f804, %f814;
	selp.f32 	%f816, 0f3F210A14, 0f3E0375D3, %p155;
	fma.rn.f32 	%f817, %f815, %f804, %f816;
	neg.f32 	%f818, %f804;
	selp.f32 	%f819, %f818, %f117, %p155;
	fma.rn.f32 	%f1152, %f817, %f819, %f819;
	@%p154 bra 	$L__BB5_74;
	ex2.approx.ftz.f32 	%f820, %f1152;
	mov.f32 	%f821, 0f3F800000;
	sub.f32 	%f822, %f821, %f820;
	copysign.f32 	%f1152, %f117, %f822;
$L__BB5_74:
	sub.f32 	%f823, %f1151, %f1152;
	mul.f32 	%f824, %f823, 0f3F000000;
	mul.f32 	%f825, %f81, %f824;
	ld.global.f32 	%f826, [%rd4];
	fma.rn.f32 	%f827, %f1145, %f825, %f826;
	st.global.f32 	[%rd4], %f827;
$L__BB5_75:
	add.s32 	%r207, %r207, 1;
	add.s32 	%r206, %r206, 1;
	setp.ne.s32 	%p156, %r206, 0;
	@%p156 bra 	$L__BB5_46;
$L__BB5_76:
	and.pred  	%p157, %p3, %p4;
	not.pred 	%p158, %p157;
	@%p158 bra 	$L__BB5_110;
	ld.param.f32 	%f1132, [joseph3d_fwd_tof_lm_cuda_kernel_param_11];
	ld.param.f32 	%f1128, [joseph3d_fwd_tof_lm_cuda_kernel_param_8];
	sqrt.rn.f32 	%f121, %f34;
	sub.f32 	%f122, %f12, %f9;
	fma.rn.f32 	%f828, %f122, %f30, %f9;
	sub.f32 	%f829, %f828, %f18;
	div.rn.f32 	%f830, %f829, %f15;
	fma.rn.f32 	%f831, %f122, %f31, %f9;
	sub.f32 	%f832, %f831, %f18;
	div.rn.f32 	%f833, %f832, %f15;
	setp.gt.f32 	%p159, %f830, %f833;
	selp.f32 	%f834, %f833, %f830, %p159;
	selp.f32 	%f835, %f830, %f833, %p159;
	cvt.rmi.f32.f32 	%f836, %f834;
	cvt.rzi.s32.f32 	%r150, %f836;
	cvt.rpi.f32.f32 	%f837, %f835;
	cvt.rzi.s32.f32 	%r151, %f837;
	sub.f32 	%f838, %f9, %f18;
	div.rn.f32 	%f839, %f838, %f15;
	sub.f32 	%f840, %f12, %f18;
	div.rn.f32 	%f841, %f840, %f15;
	setp.gt.f32 	%p160, %f839, %f841;
	selp.f32 	%f842, %f841, %f839, %p160;
	selp.f32 	%f843, %f839, %f841, %p160;
	cvt.rmi.f32.f32 	%f844, %f842;
	cvt.rzi.s32.f32 	%r152, %f844;
	max.s32 	%r153, %r150, %r152;
	cvt.rpi.f32.f32 	%f845, %f843;
	cvt.rzi.s32.f32 	%r154, %f845;
	min.s32 	%r155, %r151, %r154;
	cvt.rn.f32.s16 	%f846, %rs1;
	mul.f32 	%f123, %f1128, %f846;
	mul.f32 	%f847, %f1132, %f1133;
	sub.f32 	%f848, %f123, %f847;
	add.f32 	%f849, %f9, %f12;
	mul.f32 	%f124, %f849, 0f3F000000;
	fma.rn.f32 	%f850, %f848, %f37, %f124;
	sub.f32 	%f851, %f850, %f18;
	div.rn.f32 	%f852, %f851, %f15;
	add.f32 	%f853, %f123, %f847;
	fma.rn.f32 	%f854, %f853, %f37, %f124;
	sub.f32 	%f855, %f854, %f18;
	div.rn.f32 	%f856, %f855, %f15;
	setp.gt.f32 	%p161, %f852, %f856;
	selp.f32 	%f857, %f856, %f852, %p161;
	selp.f32 	%f858, %f852, %f856, %p161;
	cvt.rmi.f32.f32 	%f859, %f857;
	cvt.rzi.s32.f32 	%r156, %f859;
	cvt.rpi.f32.f32 	%f860, %f858;
	cvt.rzi.s32.f32 	%r157, %f860;
	max.s32 	%r158, %r156, %r153;
	min.s32 	%r159, %r157, %r155;
	max.s32 	%r209, %r158, 0;
	min.s32 	%r26, %r159, %r3;
	setp.ge.s32 	%p162, %r209, %r26;
	@%p162 bra 	$L__BB5_110;
	ld.param.f32 	%f1129, [joseph3d_fwd_tof_lm_cuda_kernel_param_8];
	add.f32 	%f861, %f123, %f1134;
	fma.rn.f32 	%f125, %f861, %f35, %f38;
	fma.rn.f32 	%f126, %f861, %f36, %f39;
	fma.rn.f32 	%f127, %f861, %f37, %f124;
	mul.f32 	%f128, %f1129, 0f3F000000;
	mul.f32 	%f129, %f1133, 0f3FB504F3;
	sub.s32 	%r208, %r209, %r26;
	div.rn.f32 	%f130, %f15, %f121;
$L__BB5_79:
	ld.param.u64 	%rd66, [joseph3d_fwd_tof_lm_cuda_kernel_param_2];
	cvta.to.global.u64 	%rd7, %rd66;
	cvt.rn.f32.u32 	%f863, %r209;
	fma.rn.f32 	%f131, %f15, %f863, %f18;
	sub.f32 	%f864, %f131, %f9;
	mul.f32 	%f865, %f19, %f864;
	div.rn.f32 	%f866, %f865, %f122;
	add.f32 	%f132, %f7, %f866;
	mul.f32 	%f867, %f20, %f864;
	div.rn.f32 	%f868, %f867, %f122;
	add.f32 	%f133, %f8, %f868;
	sub.f32 	%f869, %f132, %f16;
	div.rn.f32 	%f870, %f869, %f13;
	cvt.rmi.f32.f32 	%f871, %f870;
	cvt.rzi.s32.f32 	%r160, %f871;
	add.s32 	%r31, %r160, 1;
	sub.f32 	%f872, %f133, %f17;
	div.rn.f32 	%f873, %f872, %f14;
	cvt.rmi.f32.f32 	%f874, %f873;
	cvt.rzi.s32.f32 	%r161, %f874;
	add.s32 	%r33, %r161, 1;
	cvt.rn.f32.s32 	%f875, %r160;
	fma.rn.f32 	%f876, %f13, %f875, %f16;
	sub.f32 	%f877, %f132, %f876;
	div.rn.f32 	%f134, %f877, %f13;
	cvt.rn.f32.s32 	%f878, %r161;
	fma.rn.f32 	%f879, %f14, %f878, %f17;
	sub.f32 	%f880, %f133, %f879;
	div.rn.f32 	%f135, %f880, %f14;
	setp.gt.s32 	%p163, %r160, -1;
	setp.lt.s32 	%p164, %r160, %r1;
	and.pred  	%p9, %p163, %p164;
	not.pred 	%p165, %p9;
	setp.lt.s32 	%p166, %r161, 0;
	or.pred  	%p167, %p165, %p166;
	setp.ge.s32 	%p168, %r161, %r2;
	mov.f32 	%f1156, 0f00000000;
	or.pred  	%p169, %p167, %p168;
	@%p169 bra 	$L__BB5_81;
	mad.lo.s32 	%r162, %r160, %r2, %r161;
	mad.lo.s32 	%r163, %r162, %r3, %r209;
	mul.wide.s32 	%rd52, %r163, 4;
	add.s64 	%rd53, %rd7, %rd52;
	ld.global.f32 	%f881, [%rd53];
	mov.f32 	%f882, 0f3F800000;
	sub.f32 	%f883, %f882, %f134;
	mul.f32 	%f884, %f883, %f881;
	sub.f32 	%f885, %f882, %f135;
	fma.rn.f32 	%f1156, %f885, %f884, 0f00000000;
$L__BB5_81:
	setp.gt.s32 	%p172, %r160, -2;
	setp.lt.s32 	%p173, %r31, %r1;
	and.pred  	%p10, %p172, %p173;
	not.pred 	%p174, %p10;
	or.pred  	%p175, %p174, %p166;
	or.pred  	%p176, %p175, %p168;
	@%p176 bra 	$L__BB5_83;
	mad.lo.s32 	%r164, %r31, %r2, %r161;
	mad.lo.s32 	%r165, %r164, %r3, %r209;
	mul.wide.s32 	%rd54, %r165, 4;
	add.s64 	%rd55, %rd7, %rd54;
	ld.global.f32 	%f886, [%rd55];
	mul.f32 	%f887, %f134, %f886;
	mov.f32 	%f888, 0f3F800000;
	sub.f32 	%f889, %f888, %f135;
	fma.rn.f32 	%f1156, %f889, %f887, %f1156;
$L__BB5_83:
	@%p165 bra 	$L__BB5_86;
	setp.lt.s32 	%p178, %r161, -1;
	setp.ge.s32 	%p179, %r33, %r2;
	or.pred  	%p180, %p178, %p179;
	@%p180 bra 	$L__BB5_86;
	mad.lo.s32 	%r166, %r160, %r2, %r33;
	mad.lo.s32 	%r167, %r166, %r3, %r209;
	mul.wide.s32 	%rd56, %r167, 4;
	add.s64 	%rd57, %rd7, %rd56;
	ld.global.f32 	%f890, [%rd57];
	mov.f32 	%f891, 0f3F800000;
	sub.f32 	%f892, %f891, %f134;
	mul.f32 	%f893, %f892, %f890;
	fma.rn.f32 	%f1156, %f135, %f893, %f1156;
$L__BB5_86:
	setp.lt.s32 	%p181, %r161, -1;
	or.pred  	%p183, %p174, %p181;
	setp.ge.s32 	%p184, %r33, %r2;
	or.pred  	%p185, %p183, %p184;
	@%p185 bra 	$L__BB5_88;
	mad.lo.s32 	%r168, %r31, %r2, %r33;
	mad.lo.s32 	%r169, %r168, %r3, %r209;
	mul.wide.s32 	%rd58, %r169, 4;
	add.s64 	%rd59, %rd7, %rd58;
	ld.global.f32 	%f894, [%rd59];
	mul.f32 	%f895, %f134, %f894;
	fma.rn.f32 	%f1156, %f135, %f895, %f1156;
$L__BB5_88:
	setp.eq.f32 	%p186, %f1156, 0f00000000;
	@%p186 bra 	$L__BB5_109;
	sub.f32 	%f144, %f125, %f132;
	abs.f32 	%f145, %f144;
	setp.eq.f32 	%p187, %f144, 0f3F800000;
	mov.f32 	%f1157, 0f3F800000;
	@%p187 bra 	$L__BB5_94;
	setp.num.f32 	%p188, %f145, %f145;
	@%p188 bra 	$L__BB5_92;
	mov.f32 	%f952, 0f40000000;
	add.rn.f32 	%f1157, %f144, %f952;
	bra.uni 	$L__BB5_94;
$L__BB5_92:
	setp.lt.f32 	%p189, %f145, 0f00800000;
	mul.f32 	%f897, %f145, 0f4B800000;
	selp.f32 	%f898, %f897, %f145, %p189;
	mov.b32 	%r170, %f898;
	add.s32 	%r171, %r170, -1060439283;
	and.b32  	%r172, %r171, -8388608;
	sub.s32 	%r173, %r170, %r172;
	mov.b32 	%f899, %r173;
	cvt.rn.f32.s32 	%f900, %r172;
	selp.f32 	%f901, 0fC1C00000, 0f00000000, %p189;
	fma.rn.f32 	%f902, %f900, 0f34000000, %f901;
	add.f32 	%f903, %f899, 0fBF800000;
	add.f32 	%f904, %f899, 0f3F800000;
	rcp.approx.ftz.f32 	%f905, %f904;
	add.f32 	%f906, %f903, %f903;
	mul.f32 	%f907, %f906, %f905;
	mul.f32 	%f908, %f907, %f907;
	neg.f32 	%f909, %f907;
	sub.f32 	%f910, %f903, %f907;
	add.f32 	%f911, %f910, %f910;
	fma.rn.f32 	%f912, %f909, %f903, %f911;
	mul.rn.f32 	%f913, %f905, %f912;
	fma.rn.f32 	%f914, %f908, 0f3A2C32E4, 0f3B52E7DB;
	fma.rn.f32 	%f915, %f914, %f908, 0f3C93BB73;
	fma.rn.f32 	%f916, %f915, %f908, 0f3DF6384F;
	mul.rn.f32 	%f917, %f916, %f908;
	fma.rn.f32 	%f918, %f907, 0f3FB8AA3B, %f902;
	mul.f32 	%f919, %f917, 0f40400000;
	sub.f32 	%f920, %f902, %f918;
	fma.rn.f32 	%f921, %f907, 0f3FB8AA3B, %f920;
	fma.rn.f32 	%f922, %f913, 0f3FB8AA3B, %f921;
	fma.rn.f32 	%f923, %f907, 0f32A55E34, %f922;
	fma.rn.f32 	%f924, %f919, %f913, %f923;
	fma.rn.f32 	%f925, %f917, %f907, %f924;
	add.rn.f32 	%f926, %f918, %f925;
	mov.f32 	%f927, 0f40000000;
	mul.rn.f32 	%f928, %f926, %f927;
	cvt.rni.f32.f32 	%f929, %f928;
	sub.f32 	%f930, %f928, %f929;
	neg.f32 	%f931, %f928;
	fma.rn.f32 	%f932, %f926, 0f40000000, %f931;
	neg.f32 	%f933, %f918;
	add.rn.f32 	%f934, %f926, %f933;
	neg.f32 	%f935, %f934;
	add.rn.f32 	%f936, %f925, %f935;
	fma.rn.f32 	%f937, %f936, 0f40000000, %f932;
	add.f32 	%f938, %f930, %f937;
	setp.gt.f32 	%p190, %f929, 0f00000000;
	selp.b32 	%r174, 0, -2097152000, %p190;
	setp.neu.f32 	%p191, %f144, 0f00000000;
	setp.neu.f32 	%p192, %f145, 0f7F800000;
	setp.lt.f32 	%p193, %f928, 0f00000000;
	selp.f32 	%f939, 0f00000000, 0f7F800000, %p193;
	abs.f32 	%f940, %f928;
	setp.gt.f32 	%p194, %f940, 0f43180000;
	cvt.rzi.s32.f32 	%r175, %f929;
	shl.b32 	%r176, %r175, 23;
	sub.s32 	%r177, %r176, %r174;
	mov.b32 	%f941, %r177;
	add.s32 	%r178, %r174, 2130706432;
	mov.b32 	%f942, %r178;
	fma.rn.f32 	%f943, %f938, 0f391FCB8E, 0f3AAF85ED;
	fma.rn.f32 	%f944, %f943, %f938, 0f3C1D9856;
	fma.rn.f32 	%f945, %f944, %f938, 0f3D6357BB;
	fma.rn.f32 	%f946, %f945, %f938, 0f3E75FDEC;
	fma.rn.f32 	%f947, %f946, %f938, 0f3F317218;
	fma.rn.f32 	%f948, %f947, %f938, 0f3F800000;
	mul.f32 	%f949, %f948, %f942;
	mul.f32 	%f950, %f949, %f941;
	selp.f32 	%f1157, %f939, %f950, %p194;
	and.pred  	%p195, %p191, %p192;
	@%p195 bra 	$L__BB5_94;
	add.f32 	%f951, %f144, %f144;
	mov.b32 	%r179, %f951;
	and.b32  	%r180, %r179, 2147483647;
	mov.b32 	%f1157, %r180;
$L__BB5_94:
	sub.f32 	%f150, %f126, %f133;
	abs.f32 	%f151, %f150;
	setp.eq.f32 	%p196, %f150, 0f3F800000;
	mov.f32 	%f1158, 0f3F800000;
	@%p196 bra 	$L__BB5_99;
	setp.num.f32 	%p197, %f151, %f151;
	@%p197 bra 	$L__BB5_97;
	mov.f32 	%f1009, 0f40000000;
	add.rn.f32 	%f1158, %f150, %f1009;
	bra.uni 	$L__BB5_99;
$L__BB5_97:
	setp.lt.f32 	%p198, %f151, 0f00800000;
	mul.f32 	%f954, %f151, 0f4B800000;
	selp.f32 	%f955, %f954, %f151, %p198;
	mov.b32 	%r181, %f955;
	add.s32 	%r182, %r181, -1060439283;
	and.b32  	%r183, %r182, -8388608;
	sub.s32 	%r184, %r181, %r183;
	mov.b32 	%f956, %r184;
	cvt.rn.f32.s32 	%f957, %r183;
	selp.f32 	%f958, 0fC1C00000, 0f00000000, %p198;
	fma.rn.f32 	%f959, %f957, 0f34000000, %f958;
	add.f32 	%f960, %f956, 0fBF800000;
	add.f32 	%f961, %f956, 0f3F800000;
	rcp.approx.ftz.f32 	%f962, %f961;
	add.f32 	%f963, %f960, %f960;
	mul.f32 	%f964, %f963, %f962;
	mul.f32 	%f965, %f964, %f964;
	neg.f32 	%f966, %f964;
	sub.f32 	%f967, %f960, %f964;
	add.f32 	%f968, %f967, %f967;
	fma.rn.f32 	%f969, %f966, %f960, %f968;
	mul.rn.f32 	%f970, %f962, %f969;
	fma.rn.f32 	%f971, %f965, 0f3A2C32E4, 0f3B52E7DB;
	fma.rn.f32 	%f972, %f971, %f965, 0f3C93BB73;
	fma.rn.f32 	%f973, %f972, %f965, 0f3DF6384F;
	mul.rn.f32 	%f974, %f973, %f965;
	fma.rn.f32 	%f975, %f964, 0f3FB8AA3B, %f959;
	mul.f32 	%f976, %f974, 0f40400000;
	sub.f32 	%f977, %f959, %f975;
	fma.rn.f32 	%f978, %f964, 0f3FB8AA3B, %f977;
	fma.rn.f32 	%f979, %f970, 0f3FB8AA3B, %f978;
	fma.rn.f32 	%f980, %f964, 0f32A55E34, %f979;
	fma.rn.f32 	%f981, %f976, %f970, %f980;
	fma.rn.f32 	%f982, %f974, %f964, %f981;
	add.rn.f32 	%f983, %f975, %f982;
	mov.f32 	%f984, 0f40000000;
	mul.rn.f32 	%f985, %f983, %f984;
	cvt.rni.f32.f32 	%f986, %f985;
	sub.f32 	%f987, %f985, %f986;
	neg.f32 	%f988, %f985;
	fma.rn.f32 	%f989, %f983, 0f40000000, %f988;
	neg.f32 	%f990, %f975;
	add.rn.f32 	%f991, %f983, %f990;
	neg.f32 	%f992, %f991;
	add.rn.f32 	%f993, %f982, %f992;
	fma.rn.f32 	%f994, %f993, 0f40000000, %f989;
	add.f32 	%f995, %f987, %f994;
	setp.gt.f32 	%p199, %f986, 0f00000000;
	selp.b32 	%r185, 0, -2097152000, %p199;
	setp.neu.f32 	%p200, %f150, 0f00000000;
	setp.neu.f32 	%p201, %f151, 0f7F800000;
	setp.lt.f32 	%p202, %f985, 0f00000000;
	selp.f32 	%f996, 0f00000000, 0f7F800000, %p202;
	abs.f32 	%f997, %f985;
	setp.gt.f32 	%p203, %f997, 0f43180000;
	cvt.rzi.s32.f32 	%r186, %f986;
	shl.b32 	%r187, %r186, 23;
	sub.s32 	%r188, %r187, %r185;
	mov.b32 	%f998, %r188;
	add.s32 	%r189, %r185, 2130706432;
	mov.b32 	%f999, %r189;
	fma.rn.f32 	%f1000, %f995, 0f391FCB8E, 0f3AAF85ED;
	fma.rn.f32 	%f1001, %f1000, %f995, 0f3C1D9856;
	fma.rn.f32 	%f1002, %f1001, %f995, 0f3D6357BB;
	fma.rn.f32 	%f1003, %f1002, %f995, 0f3E75FDEC;
	fma.rn.f32 	%f1004, %f1003, %f995, 0f3F317218;
	fma.rn.f32 	%f1005, %f1004, %f995, 0f3F800000;
	mul.f32 	%f1006, %f1005, %f999;
	mul.f32 	%f1007, %f1006, %f998;
	selp.f32 	%f1158, %f996, %f1007, %p203;
	and.pred  	%p204, %p200, %p201;
	@%p204 bra 	$L__BB5_99;
	add.f32 	%f1008, %f150, %f150;
	mov.b32 	%r190, %f1008;
	and.b32  	%r191, %r190, 2147483647;
	mov.b32 	%f1158, %r191;
$L__BB5_99:
	add.f32 	%f156, %f1157, %f1158;
	sub.f32 	%f157, %f127, %f131;
	abs.f32 	%f158, %f157;
	setp.eq.f32 	%p205, %f157, 0f3F800000;
	mov.f32 	%f1159, 0f3F800000;
	@%p205 bra 	$L__BB5_104;
	setp.num.f32 	%p206, %f158, %f158;
	@%p206 bra 	$L__BB5_102;
	mov.f32 	%f1066, 0f40000000;
	add.rn.f32 	%f1159, %f157, %f1066;
	bra.uni 	$L__BB5_104;
$L__BB5_102:
	setp.lt.f32 	%p207, %f158, 0f00800000;
	mul.f32 	%f1011, %f158, 0f4B800000;
	selp.f32 	%f1012, %f1011, %f158, %p207;
	mov.b32 	%r192, %f1012;
	add.s32 	%r193, %r192, -1060439283;
	and.b32  	%r194, %r193, -8388608;
	sub.s32 	%r195, %r192, %r194;
	mov.b32 	%f1013, %r195;
	cvt.rn.f32.s32 	%f1014, %r194;
	selp.f32 	%f1015, 0fC1C00000, 0f00000000, %p207;
	fma.rn.f32 	%f1016, %f1014, 0f34000000, %f1015;
	add.f32 	%f1017, %f1013, 0fBF800000;
	add.f32 	%f1018, %f1013, 0f3F800000;
	rcp.approx.ftz.f32 	%f1019, %f1018;
	add.f32 	%f1020, %f1017, %f1017;
	mul.f32 	%f1021, %f1020, %f1019;
	mul.f32 	%f1022, %f1021, %f1021;
	neg.f32 	%f1023, %f1021;
	sub.f32 	%f1024, %f1017, %f1021;
	add.f32 	%f1025, %f1024, %f1024;
	fma.rn.f32 	%f1026, %f1023, %f1017, %f1025;
	mul.rn.f32 	%f1027, %f1019, %f1026;
	fma.rn.f32 	%f1028, %f1022, 0f3A2C32E4, 0f3B52E7DB;
	fma.rn.f32 	%f1029, %f1028, %f1022, 0f3C93BB73;
	fma.rn.f32 	%f1030, %f1029, %f1022, 0f3DF6384F;
	mul.rn.f32 	%f1031, %f1030, %f1022;
	fma.rn.f32 	%f1032, %f1021, 0f3FB8AA3B, %f1016;
	mul.f32 	%f1033, %f1031, 0f40400000;
	sub.f32 	%f1034, %f1016, %f1032;
	fma.rn.f32 	%f1035, %f1021, 0f3FB8AA3B, %f1034;
	fma.rn.f32 	%f1036, %f1027, 0f3FB8AA3B, %f1035;
	fma.rn.f32 	%f1037, %f1021, 0f32A55E34, %f1036;
	fma.rn.f32 	%f1038, %f1033, %f1027, %f1037;
	fma.rn.f32 	%f1039, %f1031, %f1021, %f1038;
	add.rn.f32 	%f1040, %f1032, %f1039;
	mov.f32 	%f1041, 0f40000000;
	mul.rn.f32 	%f1042, %f1040, %f1041;
	cvt.rni.f32.f32 	%f1043, %f1042;
	sub.f32 	%f1044, %f1042, %f1043;
	neg.f32 	%f1045, %f1042;
	fma.rn.f32 	%f1046, %f1040, 0f40000000, %f1045;
	neg.f32 	%f1047, %f1032;
	add.rn.f32 	%f1048, %f1040, %f1047;
	neg.f32 	%f1049, %f1048;
	add.rn.f32 	%f1050, %f1039, %f1049;
	fma.rn.f32 	%f1051, %f1050, 0f40000000, %f1046;
	add.f32 	%f1052, %f1044, %f1051;
	setp.gt.f32 	%p208, %f1043, 0f00000000;
	selp.b32 	%r196, 0, -2097152000, %p208;
	setp.neu.f32 	%p209, %f157, 0f00000000;
	setp.neu.f32 	%p210, %f158, 0f7F800000;
	setp.lt.f32 	%p211, %f1042, 0f00000000;
	selp.f32 	%f1053, 0f00000000, 0f7F800000, %p211;
	abs.f32 	%f1054, %f1042;
	setp.gt.f32 	%p212, %f1054, 0f43180000;
	cvt.rzi.s32.f32 	%r197, %f1043;
	shl.b32 	%r198, %r197, 23;
	sub.s32 	%r199, %r198, %r196;
	mov.b32 	%f1055, %r199;
	add.s32 	%r200, %r196, 2130706432;
	mov.b32 	%f1056, %r200;
	fma.rn.f32 	%f1057, %f1052, 0f391FCB8E, 0f3AAF85ED;
	fma.rn.f32 	%f1058, %f1057, %f1052, 0f3C1D9856;
	fma.rn.f32 	%f1059, %f1058, %f1052, 0f3D6357BB;
	fma.rn.f32 	%f1060, %f1059, %f1052, 0f3E75FDEC;
	fma.rn.f32 	%f1061, %f1060, %f1052, 0f3F317218;
	fma.rn.f32 	%f1062, %f1061, %f1052, 0f3F800000;
	mul.f32 	%f1063, %f1062, %f1056;
	mul.f32 	%f1064, %f1063, %f1055;
	selp.f32 	%f1159, %f1053, %f1064, %p212;
	and.pred  	%p213, %p209, %p210;
	@%p213 bra 	$L__BB5_104;
	add.f32 	%f1065, %f157, %f157;
	mov.b32 	%r201, %f1065;
	and.b32  	%r202, %r201, 2147483647;
	mov.b32 	%f1159, %r202;
$L__BB5_104:
	add.f32 	%f1067, %f156, %f1159;
	sqrt.rn.f32 	%f163, %f1067;
	add.f32 	%f1068, %f128, %f163;
	div.rn.f32 	%f164, %f1068, %f129;
	abs.f32 	%f1069, %f164;
	setp.ltu.f32 	%p214, %f1069, 0f3F8060FE;
	setp.ge.f32 	%p215, %f1069, 0f3F8060FE;
	mul.f32 	%f1070, %f164, %f164;
	selp.f32 	%f1071, %f1069, %f1070, %p215;
	selp.f32 	%f1072, 0f38EB4C3A, 0f38B1E96A, %p215;
	selp.f32 	%f1073, 0fBAAE005B, 0fBA574D20, %p215;
	fma.rn.f32 	%f1074, %f1072, %f1071, %f1073;
	selp.f32 	%f1075, 0f3C09919F, 0f3BAAD5EA, %p215;
	fma.rn.f32 	%f1076, %f1074, %f1071, %f1075;
	selp.f32 	%f1077, 0fBD24D99A, 0fBCDC1BE7, %p215;
	fma.rn.f32 	%f1078, %f1076, %f1071, %f1077;
	selp.f32 	%f1079, 0f3E235519, 0f3DE718AF, %p215;
	fma.rn.f32 	%f1080, %f1078, %f1071, %f1079;
	selp.f32 	%f1081, 0f3F69B4F9, 0fBEC093AC, %p215;
	fma.rn.f32 	%f1082, %f1080, %f1071, %f1081;
	selp.f32 	%f1083, 0f3F210A14, 0f3E0375D3, %p215;
	fma.rn.f32 	%f1084, %f1082, %f1071, %f1083;
	neg.f32 	%f1085, %f1071;
	selp.f32 	%f1086, %f1085, %f164, %p215;
	fma.rn.f32 	%f1160, %f1084, %f1086, %f1086;
	@%p214 bra 	$L__BB5_106;
	ex2.approx.ftz.f32 	%f1087, %f1160;
	mov.f32 	%f1088, 0f3F800000;
	sub.f32 	%f1089, %f1088, %f1087;
	copysign.f32 	%f1160, %f164, %f1089;
$L__BB5_106:
	sub.f32 	%f1090, %f163, %f128;
	div.rn.f32 	%f168, %f1090, %f129;
	abs.f32 	%f1091, %f168;
	setp.ltu.f32 	%p216, %f1091, 0f3F8060FE;
	setp.ge.f32 	%p217, %f1091, 0f3F8060FE;
	mul.f32 	%f1092, %f168, %f168;
	selp.f32 	%f1093, %f1091, %f1092, %p217;
	selp.f32 	%f1094, 0f38EB4C3A, 0f38B1E96A, %p217;
	selp.f32 	%f1095, 0fBAAE005B, 0fBA574D20, %p217;
	fma.rn.f32 	%f1096, %f1094, %f1093, %f1095;
	selp.f32 	%f1097, 0f3C09919F, 0f3BAAD5EA, %p217;
	fma.rn.f32 	%f1098, %f1096, %f1093, %f1097;
	selp.f32 	%f1099, 0fBD24D99A, 0fBCDC1BE7, %p217;
	fma.rn.f32 	%f1100, %f1098, %f1093, %f1099;
	selp.f32 	%f1101, 0f3E235519, 0f3DE718AF, %p217;
	fma.rn.f32 	%f1102, %f1100, %f1093, %f1101;
	selp.f32 	%f1103, 0f3F69B4F9, 0fBEC093AC, %p217;
	fma.rn.f32 	%f1104, %f1102, %f1093, %f1103;
	selp.f32 	%f1105, 0f3F210A14, 0f3E0375D3, %p217;
	fma.rn.f32 	%f1106, %f1104, %f1093, %f1105;
	neg.f32 	%f1107, %f1093;
	selp.f32 	%f1108, %f1107, %f168, %p217;
	fma.rn.f32 	%f1161, %f1106, %f1108, %f1108;
	@%p216 bra 	$L__BB5_108;
	ex2.approx.ftz.f32 	%f1109, %f1161;
	mov.f32 	%f1110, 0f3F800000;
	sub.f32 	%f1111, %f1110, %f1109;
	copysign.f32 	%f1161, %f168, %f1111;
$L__BB5_108:
	sub.f32 	%f1112, %f1160, %f1161;
	mul.f32 	%f1113, %f1112, 0f3F000000;
	mul.f32 	%f1114, %f130, %f1113;
	ld.global.f32 	%f1115, [%rd4];
	fma.rn.f32 	%f1116, %f1156, %f1114, %f1115;
	st.global.f32 	[%rd4], %f1116;
$L__BB5_109:
	add.s32 	%r209, %r209, 1;
	add.s32 	%r208, %r208, 1;
	setp.ne.s32 	%p218, %r208, 0;
	@%p218 bra 	$L__BB5_79;
$L__BB5_110:
	ret;

}


// ===== COMPILED SASS (sm_100) =====

	.target	sm_100

	.elftype	@"ET_EXEC"


//--------------------- .note.nv.tkinfo           --------------------------
	.section	.note.nv.tkinfo,"",@"SHT_NOTE"
	.sectionflags	@"SHF_NOTE_NV_TKINFO"
	.tkinfo
        /*0018*/ 	.word	0x00000002
        /*0030*/ 	.string	""
        /*0030*/ 	.string	"ptxas"
        /*0030*/ 	.string	"Cuda compilation tools, release 13.0, V13.0.88"
        /*0030*/ 	.string	"Build cuda_13.0.r13.0/compiler.36424714_0"
        /*0030*/ 	.string	"-arch sm_100 -m 64 "



//--------------------- .note.nv.cuinfo           --------------------------
	.section	.note.nv.cuinfo,"",@"SHT_NOTE"
	.sectionflags	@"SHF_NOTE_NV_CUINFO"
        /*0018*/ 	.short	0x0002
        /*001a*/ 	.short	0x0064
        /*001c*/ 	.short	0x0082
	.zero		2


//--------------------- .nv.info                  --------------------------
	.section	.nv.info,"",@"SHT_CUDA_INFO"
	.align	4


	//----- nvinfo : EIATTR_REGCOUNT
	.align		4
        /*0000*/ 	.byte	0x04, 0x2f
        /*0002*/ 	.short	(.L_1 - .L_0)
	.align		4
.L_0:
        /*0004*/ 	.word	index@(joseph3d_back_cuda_kernel)
        /*0008*/ 	.word	0x00000024


	//----- nvinfo : EIATTR_FRAME_SIZE
	.align		4
.L_1:
        /*000c*/ 	.byte	0x04, 0x11
        /*000e*/ 	.short	(.L_3 - .L_2)
	.align		4
.L_2:
        /*0010*/ 	.word	index@($__internal_17_$__cuda_sm3x_div_rn_noftz_f32_slowpath)
        /*0014*/ 	.word	0x00000000


	//----- nvinfo : EIATTR_FRAME_SIZE
	.align		4
.L_3:
        /*0018*/ 	.byte	0x04, 0x11
        /*001a*/ 	.short	(.L_5 - .L_4)
	.align		4
.L_4:
        /*001c*/ 	.word	index@($__internal_16_$__cuda_sm20_sqrt_rn_f32_slowpath)
        /*0020*/ 	.word	0x00000000


	//----- nvinfo : EIATTR_FRAME_SIZE
	.align		4
.L_5:
        /*0024*/ 	.byte	0x04, 0x11
        /*0026*/ 	.short	(.L_7 - .L_6)
	.align		4
.L_6:
        /*0028*/ 	.word	index@($__internal_15_$__cuda_sm20_rcp_rn_f32_slowpath)
        /*002c*/ 	.word	0x00000000


	//----- nvinfo : EIATTR_FRAME_SIZE
	.align		4
.L_7:
        /*0030*/ 	.byte	0x04, 0x11
        /*0032*/ 	.short	(.L_9 - .L_8)
	.align		4
.L_8:
        /*0034*/ 	.word	index@(joseph3d_back_cuda_kernel)
        /*0038*/ 	.word	0x00000000


	//----- nvinfo : EIATTR_REGCOUNT
	.align		4
.L_9:
        /*003c*/ 	.byte	0x04, 0x2f
        /*003e*/ 	.short	(.L_11 - .L_10)
	.align		4
.L_10:
        /*0040*/ 	.word	index@(joseph3d_fwd_cuda_kernel)
        /*0044*/ 	.word	0x00000022


	//----- nvinfo : EIATTR_FRAME_SIZE
	.align		4
.L_11:
        /*0048*/ 	.byte	0x04, 0x11
        /*004a*/ 	.short	(.L_13 - .L_12)
	.align		4
.L_12:
        /*004c*/ 	.word	index@($__internal_14_$__cuda_sm3x_div_rn_noftz_f32_slowpath)
        /*0050*/ 	.word	0x00000000


	//----- nvinfo : EIATTR_FRAME_SIZE
	.align		4
.L_13:
        /*0054*/ 	.byte	0x04, 0x11
        /*0056*/ 	.short	(.L_15 - .L_14)
	.align		4
.L_14:
        /*0058*/ 	.word	index@($__internal_13_$__cuda_sm20_sqrt_rn_f32_slowpath)
        /*005c*/ 	.word	0x00000000


	//----- nvinfo : EIATTR_FRAME_SIZE
	.align		4
.L_15:
        /*0060*/ 	.byte	0x04, 0x11
        /*0062*/ 	.short	(.L_17 - .L_16)
	.align		4
.L_16:
        /*0064*/ 	.word	index@($__internal_12_$__cuda_sm20_rcp_rn_f32_slowpath)
        /*0068*/ 	.word	0x00000000


	//----- nvinfo : EIATTR_FRAME_SIZE
	.align		4
.L_17:
        /*006c*/ 	.byte	0x04, 0x11
        /*006e*/ 	.short	(.L_19 - .L_18)
	.align		4
.L_18:
        /*0070*/ 	.word	index@(joseph3d_fwd_cuda_kernel)
        /*0074*/ 	.word	0x00000000


	//----- nvinfo : EIATTR_REGCOUNT
	.align		4
.L_19:
        /*0078*/ 	.byte	0x04, 0x2f
        /*007a*/ 	.short	(.L_21 - .L_20)
	.align		4
.L_20:
        /*007c*/ 	.word	index@(joseph3d_back_tof_sino_cuda_kernel)
        /*0080*/ 	.word	0x00000043


	//----- nvinfo : EIATTR_FRAME_SIZE
	.align		4
.L_21:
        /*0084*/ 	.byte	0x04, 0x11
        /*0086*/ 	.short	(.L_23 - .L_22)
	.align		4
.L_22:
        /*0088*/ 	.word	index@($__internal_11_$__cuda_sm3x_div_rn_noftz_f32_slowpath)
        /*008c*/ 	.word	0x00000000


	//----- nvinfo : EIATTR_FRAME_SIZE
	.align		4
.L_23:
        /*0090*/ 	.byte	0x04, 0x11
        /*0092*/ 	.short	(.L_25 - .L_24)
	.align		4
.L_24:
        /*0094*/ 	.word	index@($__internal_10_$__cuda_sm20_sqrt_rn_f32_slowpath)
        /*0098*/ 	.word	0x00000000


	//----- nvinfo : EIATTR_FRAME_SIZE
	.align		4
.L_25:
        /*009c*/ 	.byte	0x04, 0x11
        /*009e*/ 	.short	(.L_27 - .L_26)
	.align		4
.L_26:
        /*00a0*/ 	.word	index@($__internal_9_$__cuda_sm20_rcp_rn_f32_slowpath)
        /*00a4*/ 	.word	0x00000000


	//----- nvinfo : EIATTR_FRAME_SIZE
	.align		4
.L_27:
        /*00a8*/ 	.byte	0x04, 0x11
        /*00aa*/ 	.short	(.L_29 - .L_28)
	.align		4
.L_28:
        /*00ac*/ 	.word	index@(joseph3d_back_tof_sino_cuda_kernel)
        /*00b0*/ 	.word	0x00000000


	//----- nvinfo : EIATTR_REGCOUNT
	.align		4
.L_29:
        /*00b4*/ 	.byte	0x04, 0x2f
        /*00b6*/ 	.short	(.L_31 - .L_30)
	.align		4
.L_30:
        /*00b8*/ 	.word	index@(joseph3d_fwd_tof_sino_cuda_kernel)
        /*00bc*/ 	.word	0x00000036


	//----- nvinfo : EIATTR_FRAME_SIZE
	.align		4
.L_31:
        /*00c0*/ 	.byte	0x04, 0x11
        /*00c2*/ 	.short	(.L_33 - .L_32)
	.align		4
.L_32:
        /*00c4*/ 	.word	index@($__internal_8_$__cuda_sm3x_div_rn_noftz_f32_slowpath)
        /*00c8*/ 	.word	0x00000000


	//----- nvinfo : EIATTR_FRAME_SIZE
	.align		4
.L_33:
        /*00cc*/ 	.byte	0x04, 0x11
        /*00ce*/ 	.short	(.L_35 - .L_34)
	.align		4
.L_34:
        /*00d0*/ 	.word	index@($__internal_7_$__cuda_sm20_sqrt_rn_f32_slowpath)
        /*00d4*/ 	.word	0x00000000


	//----- nvinfo : EIATTR_FRAME_SIZE
	.align		4
.L_35:
        /*00d8*/ 	.byte	0x04, 0x11
        /*00da*/ 	.short	(.L_37 - .L_36)
	.align		4
.L_36:
        /*00dc*/ 	.word	index@($__internal_6_$__cuda_sm20_rcp_rn_f32_slowpath)
        /*00e0*/ 	.word	0x00000000


	//----- nvinfo : EIATTR_FRAME_SIZE
	.align		4
.L_37:
        /*00e4*/ 	.byte	0x04, 0x11
        /*00e6*/ 	.short	(.L_39 - .L_38)
	.align		4
.L_38:
        /*00e8*/ 	.word	index@(joseph3d_fwd_tof_sino_cuda_kernel)
        /*00ec*/ 	.word	0x00000000


	//----- nvinfo : EIATTR_REGCOUNT
	.align		4
.L_39:
        /*00f0*/ 	.byte	0x04, 0x2f
        /*00f2*/ 	.short	(.L_41 - .L_40)
	.align		4
.L_40:
        /*00f4*/ 	.word	index@(joseph3d_back_tof_lm_cuda_kernel)
        /*00f8*/ 	.word	0x00000030


	//----- nvinfo : EIATTR_FRAME_SIZE
	.align		4
.L_41:
        /*00fc*/ 	.byte	0x04, 0x11
        /*00fe*/ 	.short	(.L_43 - .L_42)
	.align		4
.L_42:
        /*0100*/ 	.word	index@($__internal_5_$__cuda_sm3x_div_rn_noftz_f32_slowpath)
        /*0104*/ 	.word	0x00000000


	//----- nvinfo : EIATTR_FRAME_SIZE
	.align		4
.L_43:
        /*0108*/ 	.byte	0x04, 0x11
        /*010a*/ 	.short	(.L_45 - .L_44)
	.align		4
.L_44:
        /*010c*/ 	.word	index@($__internal_4_$__cuda_sm20_sqrt_rn_f32_slowpath)
        /*0110*/ 	.word	0x00000000


	//----- nvinfo : EIATTR_FRAME_SIZE
	.align		4
.L_45:
        /*0114*/ 	.byte	0x04, 0x11
        /*0116*/ 	.short	(.L_47 - .L_46)
	.align		4
.L_46:
        /*0118*/ 	.word	index@($__internal_3_$__cuda_sm20_rcp_rn_f32_slowpath)
        /*011c*/ 	.word	0x00000000


	//----- nvinfo : EIATTR_FRAME_SIZE
	.align		4
.L_47:
        /*0120*/ 	.byte	0x04, 0x11
        /*0122*/ 	.short	(.L_49 - .L_48)
	.align		4
.L_48:
        /*0124*/ 	.word	index@(joseph3d_back_tof_lm_cuda_kernel)
        /*0128*/ 	.word	0x00000000


	//----- nvinfo : EIATTR_REGCOUNT
	.align		4
.L_49:
        /*012c*/ 	.byte	0x04, 0x2f
        /*012e*/ 	.short	(.L_51 - .L_50)
	.align		4
.L_50:
        /*0130*/ 	.word	index@(joseph3d_fwd_tof_lm_cuda_kernel)
        /*0134*/ 	.word	0x0000002e


	//----- nvinfo : EIATTR_FRAME_SIZE
	.align		4
.L_51:
        /*0138*/ 	.byte	0x04, 0x11
        /*013a*/ 	.short	(.L_53 - .L_52)
	.align		4
.L_52:
        /*013c*/ 	.word	index@($__internal_2_$__cuda_sm3x_div_rn_noftz_f32_slowpath)
        /*0140*/ 	.word	0x00000000


	//----- nvinfo : EIATTR_FRAME_SIZE
	.align		4
.L_53:
        /*0144*/ 	.byte	0x04, 0x11
        /*0146*/ 	.short	(.L_55 - .L_54)
	.align		4
.L_54:
        /*0148*/ 	.word	index@($__internal_1_$__cuda_sm20_sqrt_rn_f32_slowpath)
        /*014c*/ 	.word	0x00000000


	//----- nvinfo : EIATTR_FRAME_SIZE
	.align		4
.L_55:
        /*0150*/ 	.byte	0x04, 0x11
        /*0152*/ 	.short	(.L_57 - .L_56)
	.align		4
.L_56:
        /*0154*/ 	.word	index@($__internal_0_$__cuda_sm20_rcp_rn_f32_slowpath)
        /*0158*/ 	.word	0x00000000


	//----- nvinfo : EIATTR_FRAME_SIZE
	.align		4
.L_57:
        /*015c*/ 	.byte	0x04, 0x11
        /*015e*/ 	.short	(.L_59 - .L_58)
	.align		4
.L_58:
        /*0160*/ 	.word	index@(joseph3d_fwd_tof_lm_cuda_kernel)
        /*0164*/ 	.word	0x00000000


	//----- nvinfo : EIATTR_MIN_STACK_SIZE
	.align		4
.L_59:
        /*0168*/ 	.byte	0x04, 0x12
        /*016a*/ 	.short	(.L_61 - .L_60)
	.align		4
.L_60:
        /*016c*/ 	.word	index@(joseph3d_fwd_tof_lm_cuda_kernel)
        /*0170*/ 	.word	0x00000000


	//----- nvinfo : EIATTR_MIN_STACK_SIZE
	.align		4
.L_61:
        /*0174*/ 	.byte	0x04, 0x12
        /*0176*/ 	.short	(.L_63 - .L_62)
	.align		4
.L_62:
        /*0178*/ 	.word	index@(joseph3d_back_tof_lm_cuda_kernel)
        /*017c*/ 	.word	0x00000000


	//----- nvinfo : EIATTR_MIN_STACK_SIZE
	.align		4
.L_63:
        /*0180*/ 	.byte	0x04, 0x12
        /*0182*/ 	.short	(.L_65 - .L_64)
	.align		4
.L_64:
        /*0184*/ 	.word	index@(joseph3d_fwd_tof_sino_cuda_kernel)
        /*0188*/ 	.word	0x00000000


	//----- nvinfo : EIATTR_MIN_STACK_SIZE
	.align		4
.L_65:
        /*018c*/ 	.byte	0x04, 0x12
        /*018e*/ 	.short	(.L_67 - .L_66)
	.align		4
.L_66:
        /*0190*/ 	.word	index@(joseph3d_back_tof_sino_cuda_kernel)
        /*0194*/ 	.word	0x00000000


	//----- nvinfo : EIATTR_MIN_STACK_SIZE
	.align		4
.L_67:
        /*0198*/ 	.byte	0x04, 0x12
        /*019a*/ 	.short	(.L_69 - .L_68)
	.align		4
.L_68:
        /*019c*/ 	.word	index@(joseph3d_fwd_cuda_kernel)
        /*01a0*/ 	.word	0x00000000


	//----- nvinfo : EIATTR_MIN_STACK_SIZE
	.align		4
.L_69:
        /*01a4*/ 	.byte	0x04, 0x12
        /*01a6*/ 	.short	(.L_71 - .L_70)
	.align		4
.L_70:
        /*01a8*/ 	.word	index@(joseph3d_back_cuda_kernel)
        /*01ac*/ 	.word	0x00000000
.L_71:


//--------------------- .nv.compat                --------------------------
	.section	.nv.compat,"",@"SHT_CUDA_COMPAT_INFO"
	.align	4
        /*0000*/ 	.byte	0x02, 0x09, 0x00, 0x00, 0x02, 0x02, 0x01, 0x00, 0x02, 0x05, 0x05, 0x00, 0x03, 0x07, 0x01, 0x01
        /*0010*/ 	.byte	0x02, 0x03, 0x00, 0x00, 0x02, 0x06, 0x01, 0x00, 0x04, 0x0b, 0x08, 0x00, 0x01, 0x00, 0x00, 0x00
        /*0020*/ 	.byte	0x00, 0x00, 0x00, 0x00


//--------------------- .nv.info.joseph3d_fwd_tof_lm_cuda_kernel --------------------------
	.section	.nv.info.joseph3d_fwd_tof_lm_cuda_kernel,"",@"SHT_CUDA_INFO"
	.sectionflags	@""
	.align	4


	//----- nvinfo : EIATTR_CUDA_API_VERSION
	.align		4
        /*0000*/ 	.byte	0x04, 0x37
        /*0002*/ 	.short	(.L_73 - .L_72)
.L_72:
        /*0004*/ 	.word	0x00000082


	//----- nvinfo : EIATTR_KPARAM_INFO
	.align		4
.L_73:
        /*0008*/ 	.byte	0x04, 0x17
        /*000a*/ 	.short	(.L_75 - .L_74)
.L_74:
        /*000c*/ 	.word	0x00000000
        /*0010*/ 	.short	0x000e
        /*0012*/ 	.short	0x0069
        /*0014*/ 	.byte	0x00, 0xf0, 0x05, 0x00


	//----- nvinfo : EIATTR_KPARAM_INFO
	.align		4
.L_75:
        /*0018*/ 	.byte	0x04, 0x17
        /*001a*/ 	.short	(.L_77 - .L_76)
.L_76:
        /*001c*/ 	.word	0x00000000
        /*0020*/ 	.short	0x000d
        /*0022*/ 	.short	0x0068
        /*0024*/ 	.byte	0x00, 0xf0, 0x05, 0x00


	//----- nvinfo : EIATTR_KPARAM_INFO
	.align		4
.L_77:
        /*0028*/ 	.byte	0x04, 0x17
        /*002a*/ 	.short	(.L_79 - .L_78)
.L_78:
        /*002c*/ 	.word	0x00000000
        /*0030*/ 	.short	0x000c
        /*0032*/ 	.short	0x0060
        /*0034*/ 	.byte	0x00, 0xf5, 0x21, 0x00


	//----- nvinfo : EIATTR_KPARAM_INFO
	.align		4
.L_79:
        /*0038*/ 	.byte	0x04, 0x17
        /*003a*/ 	.short	(.L_81 - .L_80)
.L_80:
        /*003c*/ 	.word	0x00000000
        /*0040*/ 	.short	0x000b
        /*0042*/ 	.short	0x0058
        /*0044*/ 	.byte	0x00, 0xf0, 0x11, 0x00


	//----- nvinfo : EIATTR_KPARAM_INFO
	.align		4
.L_81:
        /*0048*/ 	.byte	0x04, 0x17
        /*004a*/ 	.short	(.L_83 - .L_82)
.L_82:
        /*004c*/ 	.word	0x00000000
        /*0050*/ 	.short	0x000a
        /*0052*/ 	.short	0x0050
        /*0054*/ 	.byte	0x00, 0xf5, 0x21, 0x00


	//----- nvinfo : EIATTR_KPARAM_INFO
	.align		4
.L_83:
        /*0058*/ 	.byte	0x04, 0x17
        /*005a*/ 	.short	(.L_85 - .L_84)
.L_84:
        /*005c*/ 	.word	0x00000000
        /*0060*/ 	.short	0x0009
        /*0062*/ 	.short	0x0048
        /*0064*/ 	.byte	0x00, 0xf5, 0x21, 0x00


	//----- nvinfo : EIATTR_KPARAM_INFO
	.align		4
.L_85:
        /*0068*/ 	.byte	0x04, 0x17
        /*006a*/ 	.short	(.L_87 - .L_86)
.L_86:
        /*006c*/ 	.word	0x00000000
        /*0070*/ 	.short	0x0008
        /*0072*/ 	.short	0x0040
        /*0074*/ 	.byte	0x00, 0xf0, 0x11, 0x00


	//----- nvinfo : EIATTR_KPARAM_INFO
	.align		4
.L_87:
        /*0078*/ 	.byte	0x04, 0x17
        /*007a*/ 	.short	(.L_89 - .L_88)
.L_88:
        /*007c*/ 	.word	0x00000000
        /*0080*/ 	.short	0x0007
        /*0082*/ 	.short	0x0038
        /*0084*/ 	.byte	0x00, 0xf5, 0x21, 0x00


	//----- nvinfo : EIATTR_KPARAM_INFO
	.align		4
.L_89:
        /*0088*/ 	.byte	0x04, 0x17
        /*008a*/ 	.short	(.L_91 - .L_90)
.L_90:
        /*008c*/ 	.word	0x00000000
        /*0090*/ 	.short	0x0006
        /*0092*/ 	.short	0x0030
        /*0094*/ 	.byte	0x00, 0xf0, 0x21, 0x00


	//----- nvinfo : EIATTR_KPARAM_INFO
	.align		4
.L_91:
        /*0098*/ 	.byte	0x04, 0x17
        /*009a*/ 	.short	(.L_93 - .L_92)
.L_92:
        /*009c*/ 	.word	0x00000000
        /*00a0*/ 	.short	0x0005
        /*00a2*/ 	.short	0x0028
        /*00a4*/ 	.byte	0x00, 0xf5, 0x21, 0x00


	//----- nvinfo : EIATTR_KPARAM_INFO
	.align		4
.L_93:
        /*00a8*/ 	.byte	0x04, 0x17
        /*00aa*/ 	.short	(.L_95 - .L_94)
.L_94:
        /*00ac*/ 	.word	0x00000000
        /*00b0*/ 	.short	0x0004
        /*00b2*/ 	.short	0x0020
        /*00b4*/ 	.byte	0x00, 0xf5, 0x21, 0x00


	//----- nvinfo : EIATTR_KPARAM_INFO
	.align		4
.L_95:
        /*00b8*/ 	.byte	0x04, 0x17
        /*00ba*/ 	.short	(.L_97 - .L_96)
.L_96:
        /*00bc*/ 	.word	0x00000000
        /*00c0*/ 	.short	0x0003
        /*00c2*/ 	.short	0x0018
        /*00c4*/ 	.byte	0x00, 0xf5, 0x21, 0x00


	//----- nvinfo : EIATTR_KPARAM_INFO
	.align		4
.L_97:
        /*00c8*/ 	.byte	0x04, 0x17
        /*00ca*/ 	.short	(.L_99 - .L_98)
.L_98:
        /*00cc*/ 	.word	0x00000000
        /*00d0*/ 	.short	0x0002
        /*00d2*/ 	.short	0x0010
        /*00d4*/ 	.byte	0x00, 0xf5, 0x21, 0x00


	//----- nvinfo : EIATTR_KPARAM_INFO
	.align		4
.L_99:
        /*00d8*/ 	.byte	0x04, 0x17
        /*00da*/ 	.short	(.L_101 - .L_100)
.L_100:
        /*00dc*/ 	.word	0x00000000
        /*00e0*/ 	.short	0x0001
        /*00e2*/ 	.short	0x0008
        /*00e4*/ 	.byte	0x00, 0xf5, 0x21, 0x00


	//----- nvinfo : EIATTR_KPARAM_INFO
	.align		4
.L_101:
        /*00e8*/ 	.byte	0x04, 0x17
        /*00ea*/ 	.short	(.L_103 - .L_102)
.L_102:
        /*00ec*/ 	.word	0x00000000
        /*00f0*/ 	.short	0x0000
        /*00f2*/ 	.short	0x0000
        /*00f4*/ 	.byte	0x00, 0xf5, 0x21, 0x00


	//----- nvinfo : EIATTR_SPARSE_MMA_MASK
	.align		4
.L_103:
        /*00f8*/ 	.byte	0x03, 0x50
        /*00fa*/ 	.short	0x0000


	//----- nvinfo : EIATTR_MAXREG_COUNT
	.align		4
        /*00fc*/ 	.byte	0x03, 0x1b
        /*00fe*/ 	.short	0x00ff


	//----- nvinfo : EIATTR_MERCURY_ISA_VERSION
	.align		4
        /*0100*/ 	.byte	0x03, 0x5f
        /*0102*/ 	.short	0x0101


	//----- nvinfo : EIATTR_VRC_CTA_INIT_COUNT
	.align		4
        /*0104*/ 	.byte	0x02, 0x4a
	.zero		1
	.zero		1


	//----- nvinfo : EIATTR_EXIT_INSTR_OFFSETS
	.align		4
        /*0108*/ 	.byte	0x04, 0x1c
        /*010a*/ 	.short	(.L_105 - .L_104)


	//   ....[0]....
.L_104:
        /*010c*/ 	.word	0x00000080


	//   ....[1]....
        /*0110*/ 	.word	0x000009f0


	//   ....[2]....
        /*0114*/ 	.word	0x00006420


	//   ....[3]....
        /*0118*/ 	.word	0x00006d50


	//   ....[4]....
        /*011c*/ 	.word	0x00008d80


	//----- nvinfo : EIATTR_CRS_STACK_SIZE
	.align		4
.L_105:
        /*0120*/ 	.byte	0x04, 0x1e
        /*0122*/ 	.short	(.L_107 - .L_106)
.L_106:
        /*0124*/ 	.word	0x00000000


	//----- nvinfo : EIATTR_CBANK_PARAM_SIZE
	.align		4
.L_107:
        /*0128*/ 	.byte	0x03, 0x19
        /*012a*/ 	.short	0x006a


	//----- nvinfo : EIATTR_PARAM_CBANK
	.align		4
        /*012c*/ 	.byte	0x04, 0x0a
        /*012e*/ 	.short	(.L_109 - .L_108)
	.align		4
.L_108:
        /*0130*/ 	.word	index@(.nv.constant0.joseph3d_fwd_tof_lm_cuda_kernel)
        /*0134*/ 	.short	0x0380
        /*0136*/ 	.short	0x006a


	//----- nvinfo : EIATTR_SW_WAR
	.align		4
.L_109:
        /*0138*/ 	.byte	0x04, 0x36
        /*013a*/ 	.short	(.L_111 - .L_110)
.L_110:
        /*013c*/ 	.word	0x00000008
.L_111:


//--------------------- .nv.info.joseph3d_back_tof_lm_cuda_kernel --------------------------
	.section	.nv.info.joseph3d_back_tof_lm_cuda_kernel,"",@"SHT_CUDA_INFO"
	.sectionflags	@""
	.align	4


	//----- nvinfo : EIATTR_CUDA_API_VERSION
	.align		4
        /*0000*/ 	.byte	0x04, 0x37
        /*0002*/ 	.short	(.L_113 - .L_112)
.L_112:
        /*0004*/ 	.word	0x00000082


	//----- nvinfo : EIATTR_KPARAM_INFO
	.align		4
.L_113:
        /*0008*/ 	.byte	0x04, 0x17
        /*000a*/ 	.short	(.L_115 - .L_114)
.L_114:
        /*000c*/ 	.word	0x00000000
        /*0010*/ 	.short	0x000e
        /*0012*/ 	.short	0x0069
        /*0014*/ 	.byte	0x00, 0xf0, 0x05, 0x00


	//----- nvinfo : EIATTR_KPARAM_INFO
	.align		4
.L_115:
        /*0018*/ 	.byte	0x04, 0x17
        /*001a*/ 	.short	(.L_117 - .L_116)
.L_116:
        /*001c*/ 	.word	0x00000000
        /*0020*/ 	.short	0x000d
        /*0022*/ 	.short	0x0068
        /*0024*/ 	.byte	0x00, 0xf0, 0x05, 0x00


	//----- nvinfo : EIATTR_KPARAM_INFO
	.align		4
.L_117:
        /*0028*/ 	.byte	0x04, 0x17
        /*002a*/ 	.short	(.L_119 - .L_118)
.L_118:
        /*002c*/ 	.word	0x00000000
        /*0030*/ 	.short	0x000c
        /*0032*/ 	.short	0x0060
        /*0034*/ 	.byte	0x00, 0xf5, 0x21, 0x00


	//----- nvinfo : EIATTR_KPARAM_INFO
	.align		4
.L_119:
        /*0038*/ 	.byte	0x04, 0x17
        /*003a*/ 	.short	(.L_121 - .L_120)
.L_120:
        /*003c*/ 	.word	0x00000000
        /*0040*/ 	.short	0x000b
        /*0042*/ 	.short	0x0058
        /*0044*/ 	.byte	0x00, 0xf0, 0x11, 0x00


	//----- nvinfo : EIATTR_KPARAM_INFO
	.align		4
.L_121:
        /*0048*/ 	.byte	0x04, 0x17
        /*004a*/ 	.short	(.L_123 - .L_122)
.L_122:
        /*004c*/ 	.word	0x00000000
        /*0050*/ 	.short	0x000a
        /*0052*/ 	.short	0x0050
        /*0054*/ 	.byte	0x00, 0xf5, 0x21, 0x00


	//----- nvinfo : EIATTR_KPARAM_INFO
	.align		4
.L_123:
        /*0058*/ 	.byte	0x04, 0x17
        /*005a*/ 	.short	(.L_125 - .L_124)
.L_124:
        /*005c*/ 	.word	0x00000000
        /*0060*/ 	.short	0x0009
        /*0062*/ 	.short	0x0048
        /*0064*/ 	.byte	0x00, 0xf5, 0x21, 0x00


	//----- nvinfo : EIATTR_KPARAM_INFO
	.align		4
.L_125:
        /*0068*/ 	.byte	0x04, 0x17
        /*006a*/ 	.short	(.L_127 - .L_126)
.L_126:
        /*006c*/ 	.word	0x00000000
        /*0070*/ 	.short	0x0008
        /*0072*/ 	.short	0x0040
        /*0074*/ 	.byte	0x00, 0xf0, 0x11, 0x00


	//----- nvinfo : EIATTR_KPARAM_INFO
	.align		4
.L_127:
        /*0078*/ 	.byte	0x04, 0x17
        /*007a*/ 	.short	(.L_129 - .L_128)
.L_128:
        /*007c*/ 	.word	0x00000000
        /*0080*/ 	.short	0x0007
        /*0082*/ 	.short	0x0038
        /*0084*/ 	.byte	0x00, 0xf5, 0x21, 0x00


	//----- nvinfo : EIATTR_KPARAM_INFO
	.align		4
.L_129:
        /*0088*/ 	.byte	0x04, 0x17
        /*008a*/ 	.short	(.L_131 - .L_130)
.L_130:
        /*008c*/ 	.word	0x00000000
        /*0090*/ 	.short	0x0006
        /*0092*/ 	.short	0x0030
        /*0094*/ 	.byte	0x00, 0xf0, 0x21, 0x00


	//----- nvinfo : EIATTR_KPARAM_INFO
	.align		4
.L_131:
        /*0098*/ 	.byte	0x04, 0x17
        /*009a*/ 	.short	(.L_133 - .L_132)
.L_132:
        /*009c*/ 	.word	0x00000000
        /*00a0*/ 	.short	0x0005
        /*00a2*/ 	.short	0x0028
        /*00a4*/ 	.byte	0x00, 0xf5, 0x21, 0x00


	//----- nvinfo : EIATTR_KPARAM_INFO
	.align		4
.L_133:
        /*00a8*/ 	.byte	0x04, 0x17
        /*00aa*/ 	.short	(.L_135 - .L_134)
.L_134:
        /*00ac*/ 	.word	0x00000000
        /*00b0*/ 	.short	0x0004
        /*00b2*/ 	.short	0x0020
        /*00b4*/ 	.byte	0x00, 0xf5, 0x21, 0x00


	//----- nvinfo : EIATTR_KPARAM_INFO
	.align		4
.L_135:
        /*00b8*/ 	.byte	0x04, 0x17
        /*00ba*/ 	.short	(.L_137 - .L_136)
.L_136:
        /*00bc*/ 	.word	0x00000000
        /*00c0*/ 	.short	0x0003
        /*00c2*/ 	.short	0x0018
        /*00c4*/ 	.byte	0x00, 0xf5, 0x21, 0x00


	//----- nvinfo : EIATTR_KPARAM_INFO
	.align		4
.L_137:
        /*00c8*/ 	.byte	0x04, 0x17
        /*00ca*/ 	.short	(.L_139 - .L_138)
.L_138:
        /*00cc*/ 	.word	0x00000000
        /*00d0*/ 	.short	0x0002
        /*00d2*/ 	.short	0x0010
        /*00d4*/ 	.byte	0x00, 0xf5, 0x21, 0x00


	//----- nvinfo : EIATTR_KPARAM_INFO
	.align		4
.L_139:
        /*00d8*/ 	.byte	0x04, 0x17
        /*00da*/ 	.short	(.L_141 - .L_140)
.L_140:
        /*00dc*/ 	.word	0x00000000
        /*00e0*/ 	.short	0x0001
        /*00e2*/ 	.short	0x0008
        /*00e4*/ 	.byte	0x00, 0xf5, 0x21, 0x00


	//----- nvinfo : EIATTR_KPARAM_INFO
	.align		4
.L_141:
        /*00e8*/ 	.byte	0x04, 0x17
        /*00ea*/ 	.short	(.L_143 - .L_142)
.L_142:
        /*00ec*/ 	.word	0x00000000
        /*00f0*/ 	.short	0x0000
        /*00f2*/ 	.short	0x0000
        /*00f4*/ 	.byte	0x00, 0xf5, 0x21, 0x00


	//----- nvinfo : EIATTR_SPARSE_MMA_MASK
	.align		4
.L_143:
        /*00f8*/ 	.byte	0x03, 0x50
        /*00fa*/ 	.short	0x0000


	//----- nvinfo : EIATTR_MAXREG_COUNT
	.align		4
        /*00fc*/ 	.byte	0x03, 0x1b
        /*00fe*/ 	.short	0x00ff


	//----- nvinfo : EIATTR_MERCURY_ISA_VERSION
	.align		4
        /*0100*/ 	.byte	0x03, 0x5f
        /*0102*/ 	.short	0x0101


	//----- nvinfo : EIATTR_VRC_CTA_INIT_COUNT
	.align		4
        /*0104*/ 	.byte	0x02, 0x4a
	.zero		1
	.zero		1


	//----- nvinfo : EIATTR_EXIT_INSTR_OFFSETS
	.align		4
        /*0108*/ 	.byte	0x04, 0x1c
        /*010a*/ 	.short	(.L_145 - .L_144)


	//   ....[0]....
.L_144:
        /*010c*/ 	.word	0x00000080


	//   ....[1]....
        /*0110*/ 	.word	0x000009e0


	//   ....[2]....
        /*0114*/ 	.word	0x00006ce0


	//   ....[3]....
        /*0118*/ 	.word	0x00007710


	//   ....[4]....
        /*011c*/ 	.word	0x000098b0


	//----- nvinfo : EIATTR_CRS_STACK_SIZE
	.align		4
.L_145:
        /*0120*/ 	.byte	0x04, 0x1e
        /*0122*/ 	.short	(.L_147 - .L_146)
.L_146:
        /*0124*/ 	.word	0x00000000


	//----- nvinfo : EIATTR_CBANK_PARAM_SIZE
	.align		4
.L_147:
        /*0128*/ 	.byte	0x03, 0x19
        /*012a*/ 	.short	0x006a


	//----- nvinfo : EIATTR_PARAM_CBANK
	.align		4
        /*012c*/ 	.byte	0x04, 0x0a
        /*012e*/ 	.short	(.L_149 - .L_148)
	.align		4
.L_148:
        /*0130*/ 	.word	index@(.nv.constant0.joseph3d_back_tof_lm_cuda_kernel)
        /*0134*/ 	.short	0x0380
        /*0136*/ 	.short	0x006a


	//----- nvinfo : EIATTR_SW_WAR
	.align		4
.L_149:
        /*0138*/ 	.byte	0x04, 0x36
        /*013a*/ 	.short	(.L_151 - .L_150)
.L_150:
        /*013c*/ 	.word	0x00000008
.L_151:


//--------------------- .nv.info.joseph3d_fwd_tof_sino_cuda_kernel --------------------------
	.section	.nv.info.joseph3d_fwd_tof_sino_cuda_kernel,"",@"SHT_CUDA_INFO"
	.sectionflags	@""
	.align	4


	//----- nvinfo : EIATTR_CUDA_API_VERSION
	.align		4
        /*0000*/ 	.byte	0x04, 0x37
        /*0002*/ 	.short	(.L_153 - .L_152)
.L_152:
        /*0004*/ 	.word	0x00000082


	//----- nvinfo : EIATTR_KPARAM_INFO
	.align		4
.L_153:
        /*0008*/ 	.byte	0x04, 0x17
        /*000a*/ 	.short	(.L_155 - .L_154)
.L_154:
        /*000c*/ 	.word	0x00000000
        /*0010*/ 	.short	0x000e
        /*0012*/ 	.short	0x005d
        /*0014*/ 	.byte	0x00, 0xf0, 0x05, 0x00


	//----- nvinfo : EIATTR_KPARAM_INFO
	.align		4
.L_155:
        /*0018*/ 	.byte	0x04, 0x17
        /*001a*/ 	.short	(.L_157 - .L_156)
.L_156:
        /*001c*/ 	.word	0x00000000
        /*0020*/ 	.short	0x000d
        /*0022*/ 	.short	0x005c
        /*0024*/ 	.byte	0x00, 0xf0, 0x05, 0x00


	//----- nvinfo : EIATTR_KPARAM_INFO
	.align		4
.L_157:
        /*0028*/ 	.byte	0x04, 0x17
        /*002a*/ 	.short	(.L_159 - .L_158)
.L_158:
        /*002c*/ 	.word	0x00000000
        /*0030*/ 	.short	0x000c
        /*0032*/ 	.short	0x0058
        /*0034*/ 	.byte	0x00, 0xf0, 0x11, 0x00


	//----- nvinfo : EIATTR_KPARAM_INFO
	.align		4
.L_159:
        /*0038*/ 	.byte	0x04, 0x17
        /*003a*/ 	.short	(.L_161 - .L_160)
.L_160:
        /*003c*/ 	.word	0x00000000
        /*0040*/ 	.short	0x000b
        /*0042*/ 	.short	0x0050
        /*0044*/ 	.byte	0x00, 0xf5, 0x21, 0x00


	//----- nvinfo : EIATTR_KPARAM_INFO
	.align		4
.L_161:
        /*0048*/ 	.byte	0x04, 0x17
        /*004a*/ 	.short	(.L_163 - .L_162)
.L_162:
        /*004c*/ 	.word	0x00000000
        /*0050*/ 	.short	0x000a
        /*0052*/ 	.short	0x0048
        /*0054*/ 	.byte	0x00, 0xf5, 0x21, 0x00


	//----- nvinfo : EIATTR_KPARAM_INFO
	.align		4
.L_163:
        /*0058*/ 	.byte	0x04, 0x17
        /*005a*/ 	.short	(.L_165 - .L_164)
.L_164:
        /*005c*/ 	.word	0x00000000
        /*0060*/ 	.short	0x0009
        /*0062*/ 	.short	0x0044
        /*0064*/ 	.byte	0x00, 0xf0, 0x11, 0x00


	//----- nvinfo : EIATTR_KPARAM_INFO
	.align		4
.L_165:
        /*0068*/ 	.byte	0x04, 0x17
        /*006a*/ 	.short	(.L_167 - .L_166)
.L_166:
        /*006c*/ 	.word	0x00000000
        /*0070*/ 	.short	0x0008
        /*0072*/ 	.short	0x0040
        /*0074*/ 	.byte	0x00, 0xf0, 0x09, 0x00


	//----- nvinfo : EIATTR_KPARAM_INFO
	.align		4
.L_167:
        /*0078*/ 	.byte	0x04, 0x17
        /*007a*/ 	.short	(.L_169 - .L_168)
.L_168:
        /*007c*/ 	.word	0x00000000
        /*0080*/ 	.short	0x0007
        /*0082*/ 	.short	0x0038
        /*0084*/ 	.byte	0x00, 0xf5, 0x21, 0x00


	//----- nvinfo : EIATTR_KPARAM_INFO
	.align		4
.L_169:
        /*0088*/ 	.byte	0x04, 0x17
        /*008a*/ 	.short	(.L_171 - .L_170)
.L_170:
        /*008c*/ 	.word	0x00000000
        /*0090*/ 	.short	0x0006
        /*0092*/ 	.short	0x0030
        /*0094*/ 	.byte	0x00, 0xf0, 0x21, 0x00


	//----- nvinfo : EIATTR_KPARAM_INFO
	.align		4
.L_171:
        /*0098*/ 	.byte	0x04, 0x17
        /*009a*/ 	.short	(.L_173 - .L_172)
.L_172:
        /*009c*/ 	.word	0x00000000
        /*00a0*/ 	.short	0x0005
        /*00a2*/ 	.short	0x0028
        /*00a4*/ 	.byte	0x00, 0xf5, 0x21, 0x00


	//----- nvinfo : EIATTR_KPARAM_INFO
	.align		4
.L_173:
        /*00a8*/ 	.byte	0x04, 0x17
        /*00aa*/ 	.short	(.L_175 - .L_174)
.L_174:
        /*00ac*/ 	.word	0x00000000
        /*00b0*/ 	.short	0x0004
        /*00b2*/ 	.short	0x0020
        /*00b4*/ 	.byte	0x00, 0xf5, 0x21, 0x00


	//----- nvinfo : EIATTR_KPARAM_INFO
	.align		4
.L_175:
        /*00b8*/ 	.byte	0x04, 0x17
        /*00ba*/ 	.short	(.L_177 - .L_176)
.L_176:
        /*00bc*/ 	.word	0x00000000
        /*00c0*/ 	.short	0x0003
        /*00c2*/ 	.short	0x0018
        /*00c4*/ 	.byte	0x00, 0xf5, 0x21, 0x00


	//----- nvinfo : EIATTR_KPARAM_INFO
	.align		4
.L_177:
        /*00c8*/ 	.byte	0x04, 0x17
        /*00ca*/ 	.short	(.L_179 - .L_178)
.L_178:
        /*00cc*/ 	.word	0x00000000
        /*00d0*/ 	.short	0x0002
        /*00d2*/ 	.short	0x0010
        /*00d4*/ 	.byte	0x00, 0xf5, 0x21, 0x00


	//----- nvinfo : EIATTR_KPARAM_INFO
	.align		4
.L_179:
        /*00d8*/ 	.byte	0x04, 0x17
        /*00da*/ 	.short	(.L_181 - .L_180)
.L_180:
        /*00dc*/ 	.word	0x00000000
        /*00e0*/ 	.short	0x0001
        /*00e2*/ 	.short	0x0008
        /*00e4*/ 	.byte	0x00, 0xf5, 0x21, 0x00


	//----- nvinfo : EIATTR_KPARAM_INFO
	.align		4
.L_181:
        /*00e8*/ 	.byte	0x04, 0x17
        /*00ea*/ 	.short	(.L_183 - .L_182)
.L_182:
        /*00ec*/ 	.word	0x00000000
        /*00f0*/ 	.short	0x0000
        /*00f2*/ 	.short	0x0000
        /*00f4*/ 	.byte	0x00, 0xf5, 0x21, 0x00


	//----- nvinfo : EIATTR_SPARSE_MMA_MASK
	.align		4
.L_183:
        /*00f8*/ 	.byte	0x03, 0x50
        /*00fa*/ 	.short	0x0000


	//----- nvinfo : EIATTR_MAXREG_COUNT
	.align		4
        /*00fc*/ 	.byte	0x03, 0x1b
        /*00fe*/ 	.short	0x00ff


	//----- nvinfo : EIATTR_MERCURY_ISA_VERSION
	.align		4
        /*0100*/ 	.byte	0x03, 0x5f
        /*0102*/ 	.short	0x0101


	//----- nvinfo : EIATTR_VRC_CTA_INIT_COUNT
	.align		4
        /*0104*/ 	.byte	0x02, 0x4a
	.zero		1
	.zero		1


	//----- nvinfo : EIATTR_EXIT_INSTR_OFFSETS
	.align		4
        /*0108*/ 	.byte	0x04, 0x1c
        /*010a*/ 	.short	(.L_185 - .L_184)


	//   ....[0]....
.L_184:
        /*010c*/ 	.word	0x00000080


	//   ....[1]....
        /*0110*/ 	.word	0x000009a0


	//   ....[2]....
        /*0114*/ 	.word	0x00006c90


	//   ....[3]....
        /*0118*/ 	.word	0x000072a0


	//   ....[4]....
        /*011c*/ 	.word	0x00009b10


	//----- nvinfo : EIATTR_CRS_STACK_SIZE
	.align		4
.L_185:
        /*0120*/ 	.byte	0x04, 0x1e
        /*0122*/ 	.short	(.L_187 - .L_186)
.L_186:
        /*0124*/ 	.word	0x00000000


	//----- nvinfo : EIATTR_CBANK_PARAM_SIZE
	.align		4
.L_187:
        /*0128*/ 	.byte	0x03, 0x19
        /*012a*/ 	.short	0x005e


	//----- nvinfo : EIATTR_PARAM_CBANK
	.align		4
        /*012c*/ 	.byte	0x04, 0x0a
        /*012e*/ 	.short	(.L_189 - .L_188)
	.align		4
.L_188:
        /*0130*/ 	.word	index@(.nv.constant0.joseph3d_fwd_tof_sino_cuda_kernel)
        /*0134*/ 	.short	0x0380
        /*0136*/ 	.short	0x005e


	//----- nvinfo : EIATTR_SW_WAR
	.align		4
.L_189:
        /*0138*/ 	.byte	0x04, 0x36
        /*013a*/ 	.short	(.L_191 - .L_190)
.L_190:
        /*013c*/ 	.word	0x00000008
.L_191:


//--------------------- .nv.info.joseph3d_back_tof_sino_cuda_kernel --------------------------
	.section	.nv.info.joseph3d_back_tof_sino_cuda_kernel,"",@"SHT_CUDA_INFO"
	.sectionflags	@""
	.align	4


	//----- nvinfo : EIATTR_CUDA_API_VERSION
	.align		4
        /*0000*/ 	.byte	0x04, 0x37
        /*0002*/ 	.short	(.L_193 - .L_192)
.L_192:
        /*0004*/ 	.word	0x00000082


	//----- nvinfo : EIATTR_KPARAM_INFO
	.align		4
.L_193:
        /*0008*/ 	.byte	0x04, 0x17
        /*000a*/ 	.short	(.L_195 - .L_194)
.L_194:
        /*000c*/ 	.word	0x00000000
        /*0010*/ 	.short	0x000e
        /*0012*/ 	.short	0x005d
        /*0014*/ 	.byte	0x00, 0xf0, 0x05, 0x00


	//----- nvinfo : EIATTR_KPARAM_INFO
	.align		4
.L_195:
        /*0018*/ 	.byte	0x04, 0x17
        /*001a*/ 	.short	(.L_197 - .L_196)
.L_196:
        /*001c*/ 	.word	0x00000000
        /*0020*/ 	.short	0x000d
        /*0022*/ 	.short	0x005c
        /*0024*/ 	.byte	0x00, 0xf0, 0x05, 0x00


	//----- nvinfo : EIATTR_KPARAM_INFO
	.align		4
.L_197:
        /*0028*/ 	.byte	0x04, 0x17
        /*002a*/ 	.short	(.L_199 - .L_198)
.L_198:
        /*002c*/ 	.word	0x00000000
        /*0030*/ 	.short	0x000c
        /*0032*/ 	.short	0x0058
        /*0034*/ 	.byte	0x00, 0xf0, 0x11, 0x00


	//----- nvinfo : EIATTR_KPARAM_INFO
	.align		4
.L_199:
        /*0038*/ 	.byte	0x04, 0x17
        /*003a*/ 	.short	(.L_201 - .L_200)
.L_200:
        /*003c*/ 	.word	0x00000000
        /*0040*/ 	.short	0x000b
        /*0042*/ 	.short	0x0050
        /*0044*/ 	.byte	0x00, 0xf5, 0x21, 0x00


	//----- nvinfo : EIATTR_KPARAM_INFO
	.align		4
.L_201:
        /*0048*/ 	.byte	0x04, 0x17
        /*004a*/ 	.short	(.L_203 - .L_202)
.L_202:
        /*004c*/ 	.word	0x00000000
        /*0050*/ 	.short	0x000a
        /*0052*/ 	.short	0x0048
        /*0054*/ 	.byte	0x00, 0xf5, 0x21, 0x00


	//----- nvinfo : EIATTR_KPARAM_INFO
	.align		4
.L_203:
        /*0058*/ 	.byte	0x04, 0x17
        /*005a*/ 	.short	(.L_205 - .L_204)
.L_204:
        /*005c*/ 	.word	0x00000000
        /*0060*/ 	.short	0x0009
        /*0062*/ 	.short	0x0044
        /*0064*/ 	.byte	0x00, 0xf0, 0x11, 0x00


	//----- nvinfo : EIATTR_KPARAM_INFO
	.align		4
.L_205:
        /*0068*/ 	.byte	0x04, 0x17
        /*006a*/ 	.short	(.L_207 - .L_206)
.L_206:
        /*006c*/ 	.word	0x00000000
        /*0070*/ 	.short	0x0008
        /*0072*/ 	.short	0x0040
        /*0074*/ 	.byte	0x00, 0xf0, 0x09, 0x00


	//----- nvinfo : EIATTR_KPARAM_INFO
	.align		4
.L_207:
        /*0078*/ 	.byte	0x04, 0x17
        /*007a*/ 	.short	(.L_209 - .L_208)
.L_208:
        /*007c*/ 	.word	0x00000000
        /*0080*/ 	.short	0x0007
        /*0082*/ 	.short	0x0038
        /*0084*/ 	.byte	0x00, 0xf5, 0x21, 0x00


	//----- nvinfo : EIATTR_KPARAM_INFO
	.align		4
.L_209:
        /*0088*/ 	.byte	0x04, 0x17
        /*008a*/ 	.short	(.L_211 - .L_210)
.L_210:
        /*008c*/ 	.word	0x00000000
        /*0090*/ 	.short	0x0006
        /*0092*/ 	.short	0x0030
        /*0094*/ 	.byte	0x00, 0xf0, 0x21, 0x00


	//----- nvinfo : EIATTR_KPARAM_INFO
	.align		4
.L_211:
        /*0098*/ 	.byte	0x04, 0x17
        /*009a*/ 	.short	(.L_213 - .L_212)
.L_212:
        /*009c*/ 	.word	0x00000000
        /*00a0*/ 	.short	0x0005
        /*00a2*/ 	.short	0x0028
        /*00a4*/ 	.byte	0x00, 0xf5, 0x21, 0x00


	//----- nvinfo : EIATTR_KPARAM_INFO
	.align		4
.L_213:
        /*00a8*/ 	.byte	0x04, 0x17
        /*00aa*/ 	.short	(.L_215 - .L_214)
.L_214:
        /*00ac*/ 	.word	0x00000000
        /*00b0*/ 	.short	0x0004
        /*00b2*/ 	.short	0x0020
        /*00b4*/ 	.byte	0x00, 0xf5, 0x21, 0x00


	//----- nvinfo : EIATTR_KPARAM_INFO
	.align		4
.L_215:
        /*00b8*/ 	.byte	0x04, 0x17
        /*00ba*/ 	.short	(.L_217 - .L_216)
.L_216:
        /*00bc*/ 	.word	0x00000000
        /*00c0*/ 	.short	0x0003
        /*00c2*/ 	.short	0x0018
        /*00c4*/ 	.byte	0x00, 0xf5, 0x21, 0x00


	//----- nvinfo : EIATTR_KPARAM_INFO
	.align		4
.L_217:
        /*00c8*/ 	.byte	0x04, 0x17
        /*00ca*/ 	.short	(.L_219 - .L_218)
.L_218:
        /*00cc*/ 	.word	0x00000000
        /*00d0*/ 	.short	0x0002
        /*00d2*/ 	.short	0x0010
        /*00d4*/ 	.byte	0x00, 0xf5, 0x21, 0x00


	//----- nvinfo : EIATTR_KPARAM_INFO
	.align		4
.L_219:
        /*00d8*/ 	.byte	0x04, 0x17
        /*00da*/ 	.short	(.L_221 - .L_220)
.L_220:
        /*00dc*/ 	.word	0x00000000
        /*00e0*/ 	.short	0x0001
        /*00e2*/ 	.short	0x0008
        /*00e4*/ 	.byte	0x00, 0xf5, 0x21, 0x00


	//----- nvinfo : EIATTR_KPARAM_INFO
	.align		4
.L_221:
        /*00e8*/ 	.byte	0x04, 0x17
        /*00ea*/ 	.short	(.L_223 - .L_222)
.L_222:
        /*00ec*/ 	.word	0x00000000
        /*00f0*/ 	.short	0x0000
        /*00f2*/ 	.short	0x0000
        /*00f4*/ 	.byte	0x00, 0xf5, 0x21, 0x00


	//----- nvinfo : EIATTR_SPARSE_MMA_MASK
	.align		4
.L_223:
        /*00f8*/ 	.byte	0x03, 0x50
        /*00fa*/ 	.short	0x0000


	//----- nvinfo : EIATTR_MAXREG_COUNT
	.align		4
        /*00fc*/ 	.byte	0x03, 0x1b
        /*00fe*/ 	.short	0x00ff


	//----- nvinfo : EIATTR_MERCURY_ISA_VERSION
	.align		4
        /*0100*/ 	.byte	0x03, 0x5f
        /*0102*/ 	.short	0x0101


	//----- nvinfo : EIATTR_VRC_CTA_INIT_COUNT
	.align		4
        /*0104*/ 	.byte	0x02, 0x4a
	.zero		1
	.zero		1


	//----- nvinfo : EIATTR_EXIT_INSTR_OFFSETS
	.align		4
        /*0108*/ 	.byte	0x04, 0x1c
        /*010a*/ 	.short	(.L_225 - .L_224)


	//   ....[0]....
.L_224:
        /*010c*/ 	.word	0x00000080


	//   ....[1]....
        /*0110*/ 	.word	0x000009a0


	//   ....[2]....
        /*0114*/ 	.word	0x00007110


	//   ....[3]....
        /*0118*/ 	.word	0x00007810


	//   ....[4]....
        /*011c*/ 	.word	0x0000a130


	//----- nvinfo : EIATTR_CRS_STACK_SIZE
	.align		4
.L_225:
        /*0120*/ 	.byte	0x04, 0x1e
        /*0122*/ 	.short	(.L_227 - .L_226)
.L_226:
        /*0124*/ 	.word	0x00000000


	//----- nvinfo : EIATTR_CBANK_PARAM_SIZE
	.align		4
.L_227:
        /*0128*/ 	.byte	0x03, 0x19
        /*012a*/ 	.short	0x005e


	//----- nvinfo : EIATTR_PARAM_CBANK
	.align		4
        /*012c*/ 	.byte	0x04, 0x0a
        /*012e*/ 	.short	(.L_229 - .L_228)
	.align		4
.L_228:
        /*0130*/ 	.word	index@(.nv.constant0.joseph3d_back_tof_sino_cuda_kernel)
        /*0134*/ 	.short	0x0380
        /*0136*/ 	.short	0x005e


	//----- nvinfo : EIATTR_SW_WAR
	.align		4
.L_229:
        /*0138*/ 	.byte	0x04, 0x36
        /*013a*/ 	.short	(.L_231 - .L_230)
.L_230:
        /*013c*/ 	.word	0x00000008
.L_231:


//--------------------- .nv.info.joseph3d_fwd_cuda_kernel --------------------------
	.section	.nv.info.joseph3d_fwd_cuda_kernel,"",@"SHT_CUDA_INFO"
	.sectionflags	@""
	.align	4


	//----- nvinfo : EIATTR_CUDA_API_VERSION
	.align		4
        /*0000*/ 	.byte	0x04, 0x37
        /*0002*/ 	.short	(.L_233 - .L_232)
.L_232:
        /*0004*/ 	.word	0x00000082


	//----- nvinfo : EIATTR_KPARAM_INFO
	.align		4
.L_233:
        /*0008*/ 	.byte	0x04, 0x17
        /*000a*/ 	.short	(.L_235 - .L_234)
.L_234:
        /*000c*/ 	.word	0x00000000
        /*0010*/ 	.short	0x0007
        /*0012*/ 	.short	0x0038
        /*0014*/ 	.byte	0x00, 0xf5, 0x21, 0x00


	//----- nvinfo : EIATTR_KPARAM_INFO
	.align		4
.L_235:
        /*0018*/ 	.byte	0x04, 0x17
        /*001a*/ 	.short	(.L_237 - .L_236)
.L_236:
        /*001c*/ 	.word	0x00000000
        /*0020*/ 	.short	0x0006
        /*0022*/ 	.short	0x0030
        /*0024*/ 	.byte	0x00, 0xf0, 0x21, 0x00


	//----- nvinfo : EIATTR_KPARAM_INFO
	.align		4
.L_237:
        /*0028*/ 	.byte	0x04, 0x17
        /*002a*/ 	.short	(.L_239 - .L_238)
.L_238:
        /*002c*/ 	.word	0x00000000
        /*0030*/ 	.short	0x0005
        /*0032*/ 	.short	0x0028
        /*0034*/ 	.byte	0x00, 0xf5, 0x21, 0x00


	//----- nvinfo : EIATTR_KPARAM_INFO
	.align		4
.L_239:
        /*0038*/ 	.byte	0x04, 0x17
        /*003a*/ 	.short	(.L_241 - .L_240)
.L_240:
        /*003c*/ 	.word	0x00000000
        /*0040*/ 	.short	0x0004
        /*0042*/ 	.short	0x0020
        /*0044*/ 	.byte	0x00, 0xf5, 0x21, 0x00


	//----- nvinfo : EIATTR_KPARAM_INFO
	.align		4
.L_241:
        /*0048*/ 	.byte	0x04, 0x17
        /*004a*/ 	.short	(.L_243 - .L_242)
.L_242:
        /*004c*/ 	.word	0x00000000
        /*0050*/ 	.short	0x0003
        /*0052*/ 	.short	0x0018
        /*0054*/ 	.byte	0x00, 0xf5, 0x21, 0x00


	//----- nvinfo : EIATTR_KPARAM_INFO
	.align		4
.L_243:
        /*0058*/ 	.byte	0x04, 0x17
        /*005a*/ 	.short	(.L_245 - .L_244)
.L_244:
        /*005c*/ 	.word	0x00000000
        /*0060*/ 	.short	0x0002
        /*0062*/ 	.short	0x0010
        /*0064*/ 	.byte	0x00, 0xf5, 0x21, 0x00


	//----- nvinfo : EIATTR_KPARAM_INFO
	.align		4
.L_245:
        /*0068*/ 	.byte	0x04, 0x17
        /*006a*/ 	.short	(.L_247 - .L_246)
.L_246:
        /*006c*/ 	.word	0x00000000
        /*0070*/ 	.short	0x0001
        /*0072*/ 	.short	0x0008
        /*0074*/ 	.byte	0x00, 0xf5, 0x21, 0x00


	//----- nvinfo : EIATTR_KPARAM_INFO
	.align		4
.L_247:
        /*0078*/ 	.byte	0x04, 0x17
        /*007a*/ 	.short	(.L_249 - .L_248)
.L_248:
        /*007c*/ 	.word	0x00000000
        /*0080*/ 	.short	0x0000
        /*0082*/ 	.short	0x0000
        /*0084*/ 	.byte	0x00, 0xf5, 0x21, 0x00


	//----- nvinfo : EIATTR_SPARSE_MMA_MASK
	.align		4
.L_249:
        /*0088*/ 	.byte	0x03, 0x50
        /*008a*/ 	.short	0x0000


	//----- nvinfo : EIATTR_MAXREG_COUNT
	.align		4
        /*008c*/ 	.byte	0x03, 0x1b
        /*008e*/ 	.short	0x00ff


	//----- nvinfo : EIATTR_MERCURY_ISA_VERSION
	.align		4
        /*0090*/ 	.byte	0x03, 0x5f
        /*0092*/ 	.short	0x0101


	//----- nvinfo : EIATTR_VRC_CTA_INIT_COUNT
	.align		4
        /*0094*/ 	.byte	0x02, 0x4a
	.zero		1
	.zero		1


	//----- nvinfo : EIATTR_EXIT_INSTR_OFFSETS
	.align		4
        /*0098*/ 	.byte	0x04, 0x1c
        /*009a*/ 	.short	(.L_251 - .L_250)


	//   ....[0]....
.L_250:
        /*009c*/ 	.word	0x00000080


	//   ....[1]....
        /*00a0*/ 	.word	0x00000880


	//   ....[2]....
        /*00a4*/ 	.word	0x00002e10


	//   ....[3]....
        /*00a8*/ 	.word	0x000033f0


	//   ....[4]....
        /*00ac*/ 	.word	0x00003f50


	//----- nvinfo : EIATTR_CRS_STACK_SIZE
	.align		4
.L_251:
        /*00b0*/ 	.byte	0x04, 0x1e
        /*00b2*/ 	.short	(.L_253 - .L_252)
.L_252:
        /*00b4*/ 	.word	0x00000000


	//----- nvinfo : EIATTR_CBANK_PARAM_SIZE
	.align		4
.L_253:
        /*00b8*/ 	.byte	0x03, 0x19
        /*00ba*/ 	.short	0x0040


	//----- nvinfo : EIATTR_PARAM_CBANK
	.align		4
        /*00bc*/ 	.byte	0x04, 0x0a
        /*00be*/ 	.short	(.L_255 - .L_254)
	.align		4
.L_254:
        /*00c0*/ 	.word	index@(.nv.constant0.joseph3d_fwd_cuda_kernel)
        /*00c4*/ 	.short	0x0380
        /*00c6*/ 	.short	0x0040


	//----- nvinfo : EIATTR_SW_WAR
	.align		4
.L_255:
        /*00c8*/ 	.byte	0x04, 0x36
        /*00ca*/ 	.short	(.L_257 - .L_256)
.L_256:
        /*00cc*/ 	.word	0x00000008
.L_257:


//--------------------- .nv.info.joseph3d_back_cuda_kernel --------------------------
	.section	.nv.info.joseph3d_back_cuda_kernel,"",@"SHT_CUDA_INFO"
	.sectionflags	@""
	.align	4


	//----- nvinfo : EIATTR_CUDA_API_VERSION
	.align		4
        /*0000*/ 	.byte	0x04, 0x37
        /*0002*/ 	.short	(.L_259 - .L_258)
.L_258:
        /*0004*/ 	.word	0x00000082


	//----- nvinfo : EIATTR_KPARAM_INFO
	.align		4
.L_259:
        /*0008*/ 	.byte	0x04, 0x17
        /*000a*/ 	.short	(.L_261 - .L_260)
.L_260:
        /*000c*/ 	.word	0x00000000
        /*0010*/ 	.short	0x0007
        /*0012*/ 	.short	0x0038
        /*0014*/ 	.byte	0x00, 0xf5, 0x21, 0x00


	//----- nvinfo : EIATTR_KPARAM_INFO
	.align		4
.L_261:
        /*0018*/ 	.byte	0x04, 0x17
        /*001a*/ 	.short	(.L_263 - .L_262)
.L_262:
        /*001c*/ 	.word	0x00000000
        /*0020*/ 	.short	0x0006
        /*0022*/ 	.short	0x0030
        /*0024*/ 	.byte	0x00, 0xf0, 0x21, 0x00


	//----- nvinfo : EIATTR_KPARAM_INFO
	.align		4
.L_263:
        /*0028*/ 	.byte	0x04, 0x17
        /*002a*/ 	.short	(.L_265 - .L_264)
.L_264:
        /*002c*/ 	.word	0x00000000
        /*0030*/ 	.short	0x0005
        /*0032*/ 	.short	0x0028
        /*0034*/ 	.byte	0x00, 0xf5, 0x21, 0x00


	//----- nvinfo : EIATTR_KPARAM_INFO
	.align		4
.L_265:
        /*0038*/ 	.byte	0x04, 0x17
        /*003a*/ 	.short	(.L_267 - .L_266)
.L_266:
        /*003c*/ 	.word	0x00000000
        /*0040*/ 	.short	0x0004
        /*0042*/ 	.short	0x0020
        /*0044*/ 	.byte	0x00, 0xf5, 0x21, 0x00


	//----- nvinfo : EIATTR_KPARAM_INFO
	.align		4
.L_267:
        /*0048*/ 	.byte	0x04, 0x17
        /*004a*/ 	.short	(.L_269 - .L_268)
.L_268:
        /*004c*/ 	.word	0x00000000
        /*0050*/ 	.short	0x0003
        /*0052*/ 	.short	0x0018
        /*0054*/ 	.byte	0x00, 0xf5, 0x21, 0x00


	//----- nvinfo : EIATTR_KPARAM_INFO
	.align		4
.L_269:
        /*0058*/ 	.byte	0x04, 0x17
        /*005a*/ 	.short	(.L_271 - .L_270)
.L_270:
        /*005c*/ 	.word	0x00000000
        /*0060*/ 	.short	0x0002
        /*0062*/ 	.short	0x0010
        /*0064*/ 	.byte	0x00, 0xf5, 0x21, 0x00


	//----- nvinfo : EIATTR_KPARAM_INFO
	.align		4
.L_271:
        /*0068*/ 	.byte	0x04, 0x17
        /*006a*/ 	.short	(.L_273 - .L_272)
.L_272:
        /*006c*/ 	.word	0x00000000
        /*0070*/ 	.short	0x0001
        /*0072*/ 	.short	0x0008
        /*0074*/ 	.byte	0x00, 0xf5, 0x21, 0x00


	//----- nvinfo : EIATTR_KPARAM_INFO
	.align		4
.L_273:
        /*0078*/ 	.byte	0x04, 0x17
        /*007a*/ 	.short	(.L_275 - .L_274)
.L_274:
        /*007c*/ 	.word	0x00000000
        /*0080*/ 	.short	0x0000
        /*0082*/ 	.short	0x0000
        /*0084*/ 	.byte	0x00, 0xf5, 0x21, 0x00


	//----- nvinfo : EIATTR_SPARSE_MMA_MASK
	.align		4
.L_275:
        /*0088*/ 	.byte	0x03, 0x50
        /*008a*/ 	.short	0x0000


	//----- nvinfo : EIATTR_MAXREG_COUNT
	.align		4
        /*008c*/ 	.byte	0x03, 0x1b
        /*008e*/ 	.short	0x00ff


	//----- nvinfo : EIATTR_MERCURY_ISA_VERSION
	.align		4
        /*0090*/ 	.byte	0x03, 0x5f
        /*0092*/ 	.short	0x0101


	//----- nvinfo : EIATTR_VRC_CTA_INIT_COUNT
	.align		4
        /*0094*/ 	.byte	0x02, 0x4a
	.zero		1
	.zero		1


	//----- nvinfo : EIATTR_EXIT_INSTR_OFFSETS
	.align		4
        /*0098*/ 	.byte	0x04, 0x1c
        /*009a*/ 	.short	(.L_277 - .L_276)


	//   ....[0]....
.L_276:
        /*009c*/ 	.word	0x00000080


	//   ....[1]....
        /*00a0*/ 	.word	0x000000f0


	//   ....[2]....
        /*00a4*/ 	.word	0x000008f0


	//   ....[3]....
        /*00a8*/ 	.word	0x00003450


	//   ....[4]....
        /*00ac*/ 	.word	0x00003b40


	//   ....[5]....
        /*00b0*/ 	.word	0x00004840


	//----- nvinfo : EIATTR_CRS_STACK_SIZE
	.align		4
.L_277:
        /*00b4*/ 	.byte	0x04, 0x1e
        /*00b6*/ 	.short	(.L_279 - .L_278)
.L_278:
        /*00b8*/ 	.word	0x00000000


	//----- nvinfo : EIATTR_CBANK_PARAM_SIZE
	.align		4
.L_279:
        /*00bc*/ 	.byte	0x03, 0x19
        /*00be*/ 	.short	0x0040


	//----- nvinfo : EIATTR_PARAM_CBANK
	.align		4
        /*00c0*/ 	.byte	0x04, 0x0a
        /*00c2*/ 	.short	(.L_281 - .L_280)
	.align		4
.L_280:
        /*00c4*/ 	.word	index@(.nv.constant0.joseph3d_back_cuda_kernel)
        /*00c8*/ 	.short	0x0380
        /*00ca*/ 	.short	0x0040


	//----- nvinfo : EIATTR_SW_WAR
	.align		4
.L_281:
        /*00cc*/ 	.byte	0x04, 0x36
        /*00ce*/ 	.short	(.L_283 - .L_282)
.L_282:
        /*00d0*/ 	.word	0x00000008
.L_283:


//--------------------- .nv.callgraph             --------------------------
	.section	.nv.callgraph,"",@"SHT_CUDA_CALLGRAPH"
	.align	4
	.sectionentsize	8
	.align		4
        /*0000*/ 	.word	0x00000000
	.align		4
        /*0004*/ 	.word	0xffffffff
	.align		4
        /*0008*/ 	.word	0x00000000
	.align		4
        /*000c*/ 	.word	0xfffffffe
	.align		4
        /*0010*/ 	.word	0x00000000
	.align		4
        /*0014*/ 	.word	0xfffffffd
	.align		4
        /*0018*/ 	.word	0x00000000
	.align		4
        /*001c*/ 	.word	0xfffffffc


//--------------------- .text.joseph3d_fwd_tof_lm_cuda_kernel --------------------------
	.section	.text.joseph3d_fwd_tof_lm_cuda_kernel,"ax",@progbits
	.align	128
        .global         joseph3d_fwd_tof_lm_cuda_kernel
        .type           joseph3d_fwd_tof_lm_cuda_kernel,@function
        .size           joseph3d_fwd_tof_lm_cuda_kernel,(.L_x_1050 - joseph3d_fwd_tof_lm_cuda_kernel)
        .other          joseph3d_fwd_tof_lm_cuda_kernel,@"STO_CUDA_ENTRY STV_DEFAULT"
joseph3d_fwd_tof_lm_cuda_kernel:
.text.joseph3d_fwd_tof_lm_cuda_kernel:
[----:B------:R-:W-:Y:S01]  /*0000*/  LDC R1, c[0x0][0x37c] ;  /* 0x0000df00ff017b82 */ /* 0x000fe20000000800 */
[----:B------:R-:W0:Y:S01]  /*0010*/  S2R R21, SR_CTAID.X ;  /* 0x0000000000157919 */ /* 0x000e220000002500 */
[----:B------:R-:W0:Y:S01]  /*0020*/  LDCU UR4, c[0x0][0x360] ;  /* 0x00006c00ff0477ac */ /* 0x000e220008000800 */
[----:B------:R-:W0:Y:S01]  /*0030*/  S2R R0, SR_TID.X ;  /* 0x0000000000007919 */ /* 0x000e220000002100 */
[----:B------:R-:W1:Y:S01]  /*0040*/  LDCU.64 UR6, c[0x0][0x3b0] ;  /* 0x00007600ff0677ac */ /* 0x000e620008000a00 */
[----:B0-----:R-:W-:-:S05]  /*0050*/  IMAD R21, R21, UR4, R0 ;  /* 0x0000000415157c24 */ /* 0x001fca000f8e0200 */
[----:B-1----:R-:W-:-:S04]  /*0060*/  ISETP.GE.U32.AND P0, PT, R21, UR6, PT ;  /* 0x0000000615007c0c */ /* 0x002fc8000bf06070 */
[----:B------:R-:W-:-:S13]  /*0070*/  ISETP.GE.AND.EX P0, PT, RZ, UR7, PT, P0 ;  /* 0x00000007ff007c0c */ /* 0x000fda000bf06300 */
[----:B------:R-:W-:Y:S05]  /*0080*/  @P0 EXIT ;  /* 0x000000000000094d */ /* 0x000fea0003800000 */
[----:B------:R-:W0:Y:S01]  /*0090*/  LDC.U8 R2, c[0x0][0x3e9] ;  /* 0x0000fa40ff027b82 */ /* 0x000e220000000000 */
[----:B------:R-:W1:Y:S07]  /*00a0*/  LDCU.64 UR14, c[0x0][0x358] ;  /* 0x00006b00ff0e77ac */ /* 0x000e6e0008000a00 */
[----:B------:R-:W2:Y:S08]  /*00b0*/  LDC.U8 R0, c[0x0][0x3e8] ;  /* 0x0000fa00ff007b82 */ /* 0x000eb00000000000 */
[----:B------:R-:W3:Y:S01]  /*00c0*/  LDC.64 R14, c[0x0][0x388] ;  /* 0x0000e200ff0e7b82 */ /* 0x000ee20000000a00 */
[----:B0-----:R-:W-:-:S04]  /*00d0*/  PRMT R2, R2, 0x9910, RZ ;  /* 0x0000991002027816 */ /* 0x001fc800000000ff */
[----:B------:R-:W-:-:S03]  /*00e0*/  ISETP.NE.AND P1, PT, R2, 0x1, PT ;  /* 0x000000010200780c */ /* 0x000fc60003f25270 */
[----:B------:R-:W0:Y:S01]  /*00f0*/  LDC.64 R2, c[0x0][0x380] ;  /* 0x0000e000ff027b82 */ /* 0x000e220000000a00 */
[----:B--2---:R-:W-:-:S04]  /*0100*/  PRMT R0, R0, 0x9910, RZ ;  /* 0x0000991000007816 */ /* 0x004fc800000000ff */
[----:B------:R-:W-:-:S05]  /*0110*/  ISETP.NE.AND P0, PT, R0, 0x1, PT ;  /* 0x000000010000780c */ /* 0x000fca0003f05270 */
[----:B------:R-:W2:Y:S08]  /*0120*/  @!P1 LDC.64 R6, c[0x0][0x3d0] ;  /* 0x0000f400ff069b82 */ /* 0x000eb00000000a00 */
[----:B------:R-:W4:Y:S01]  /*0130*/  @!P0 LDC.64 R4, c[0x0][0x3c8] ;  /* 0x0000f200ff048b82 */ /* 0x000f220000000a00 */
[----:B--2---:R-:W-:-:S04]  /*0140*/  @!P1 LEA R6, P3, R21, R6, 0x2 ;  /* 0x0000000615069211 */ /* 0x004fc800078610ff */
[----:B------:R-:W-:-:S03]  /*0150*/  @!P1 LEA.HI.X R7, R21, R7, RZ, 0x2, P3 ;  /* 0x0000000715079211 */ /* 0x000fc600018f14ff */
[----:B------:R-:W2:Y:S01]  /*0160*/  LDC.64 R12, c[0x0][0x3b8] ;  /* 0x0000ee00ff0c7b82 */ /* 0x000ea20000000a00 */
[C---:B0-----:R-:W-:Y:S01]  /*0170*/  IMAD.WIDE.U32 R2, R21.reuse, 0xc, R2 ;  /* 0x0000000c15027825 */ /* 0x041fe200078e0002 */
[----:B------:R-:W-:Y:S01]  /*0180*/  UMOV UR4, URZ ;  /* 0x000000ff00047c82 */ /* 0x000fe20008000000 */
[C---:B----4-:R-:W-:Y:S01]  /*0190*/  @!P0 LEA R4, P2, R21.reuse, R4, 0x2 ;  /* 0x0000000415048211 */ /* 0x050fe200078410ff */
[----:B-1----:R-:W5:Y:S01]  /*01a0*/  @!P1 LDG.E R7, desc[UR14][R6.64] ;  /* 0x0000000e06079981 */ /* 0x002f62000c1e1900 */
[----:B---3--:R-:W-:Y:S01]  /*01b0*/  IMAD.WIDE.U32 R14, R21, 0xc, R14 ;  /* 0x0000000c150e7825 */ /* 0x008fe200078e000e */
[----:B------:R-:W-:Y:S02]  /*01c0*/  IADD3 R3, PT, PT, R3, UR4, RZ ;  /* 0x0000000403037c10 */ /* 0x000fe4000fffe0ff */
[----:B------:R-:W-:Y:S02]  /*01d0*/  @!P0 LEA.HI.X R5, R21, R5, RZ, 0x2, P2 ;  /* 0x0000000515058211 */ /* 0x000fe400010f14ff */
[----:B------:R-:W-:Y:S01]  /*01e0*/  IADD3 R15, PT, PT, R15, UR4, RZ ;  /* 0x000000040f0f7c10 */ /* 0x000fe2000fffe0ff */
[----:B------:R-:W3:Y:S01]  /*01f0*/  LDG.E R9, desc[UR14][R2.64] ;  /* 0x0000000e02097981 */ /* 0x000ee2000c1e1900 */
[----:B------:R-:W0:Y:S01]  /*0200*/  LDC.64 R26, c[0x0][0x3a0] ;  /* 0x0000e800ff1a7b82 */ /* 0x000e220000000a00 */
[----:B------:R-:W1:Y:S02]  /*0210*/  LDCU.64 UR4, c[0x0][0x3e0] ;  /* 0x00007c00ff0477ac */ /* 0x000e640008000a00 */
[----:B------:R-:W3:Y:S04]  /*0220*/  LDG.E R24, desc[UR14][R14.64] ;  /* 0x0000000e0e187981 */ /* 0x000ee8000c1e1900 */
[----:B------:R4:W5:Y:S01]  /*0230*/  @!P0 LDG.E R5, desc[UR14][R4.64] ;  /* 0x0000000e04058981 */ /* 0x000962000c1e1900 */
[----:B------:R-:W4:Y:S03]  /*0240*/  LDC.64 R22, c[0x0][0x398] ;  /* 0x0000e600ff167b82 */ /* 0x000f260000000a00 */
[----:B--2---:R-:W2:Y:S04]  /*0250*/  LDG.E R6, desc[UR14][R12.64+0x4] ;  /* 0x0000040e0c067981 */ /* 0x004ea8000c1e1900 */
[----:B------:R-:W2:Y:S04]  /*0260*/  LDG.E R20, desc[UR14][R12.64+0x8] ;  /* 0x0000080e0c147981 */ /* 0x000ea8000c1e1900 */
[----:B------:R-:W2:Y:S01]  /*0270*/  LDG.E R4, desc[UR14][R12.64] ;  /* 0x0000000e0c047981 */ /* 0x000ea2000c1e1900 */
[----:B------:R-:W3:Y:S01]  /*0280*/  @P1 LDC.64 R16, c[0x0][0x3d0] ;  /* 0x0000f400ff101b82 */ /* 0x000ee20000000a00 */
[----:B-1----:R-:W-:-:S02]  /*0290*/  LEA R28, P2, R21, UR4, 0x1 ;  /* 0x00000004151c7c11 */ /* 0x002fc4000f8408ff */
[----:B------:R-:W2:Y:S02]  /*02a0*/  LDG.E R11, desc[UR14][R2.64+0x4] ;  /* 0x0000040e020b7981 */ /* 0x000ea4000c1e1900 */
[----:B------:R-:W-:Y:S02]  /*02b0*/  LEA.HI.X R29, R21, UR5, RZ, 0x1, P2 ;  /* 0x00000005151d7c11 */ /* 0x000fe400090f0cff */
[----:B0-----:R-:W2:Y:S04]  /*02c0*/  LDG.E R25, desc[UR14][R26.64] ;  /* 0x0000000e1a197981 */ /* 0x001ea8000c1e1900 */
[----:B------:R-:W2:Y:S04]  /*02d0*/  LDG.E R30, desc[UR14][R26.64+0x4] ;  /* 0x0000040e1a1e7981 */ /* 0x000ea8000c1e1900 */
[----:B------:R-:W2:Y:S04]  /*02e0*/  LDG.E R31, desc[UR14][R26.64+0x8] ;  /* 0x0000080e1a1f7981 */ /* 0x000ea8000c1e1900 */
[----:B----4-:R-:W4:Y:S04]  /*02f0*/  LDG.E R32, desc[UR14][R22.64] ;  /* 0x0000000e16207981 */ /* 0x010f28000c1e1900 */
[----:B------:R-:W4:Y:S04]  /*0300*/  LDG.E R33, desc[UR14][R22.64+0x4] ;  /* 0x0000040e16217981 */ /* 0x000f28000c1e1900 */
[----:B------:R-:W4:Y:S04]  /*0310*/  LDG.E R34, desc[UR14][R22.64+0x8] ;  /* 0x0000080e16227981 */ /* 0x000f28000c1e1900 */
[----:B------:R-:W4:Y:S04]  /*0320*/  LDG.E R8, desc[UR14][R14.64+0x4] ;  /* 0x0000040e0e087981 */ /* 0x000f28000c1e1900 */
[----:B------:R-:W5:Y:S04]  /*0330*/  LDG.E.U16 R10, desc[UR14][R28.64] ;  /* 0x0000000e1c0a7981 */ /* 0x000f68000c1e1500 */
[----:B------:R-:W5:Y:S01]  /*0340*/  LDG.E R13, desc[UR14][R14.64+0x8] ;  /* 0x0000080e0e0d7981 */ /* 0x000f62000c1e1900 */
[----:B------:R-:W0:Y:S01]  /*0350*/  @P0 LDC.64 R18, c[0x0][0x3c8] ;  /* 0x0000f200ff120b82 */ /* 0x000e220000000a00 */
[----:B------:R-:W-:Y:S02]  /*0360*/  BSSY.RECONVERGENT B0, `(.L_x_0) ;  /* 0x000001c000007945 */ /* 0x000fe40003800200 */
[----:B------:R1:W5:Y:S04]  /*0370*/  LDG.E R12, desc[UR14][R2.64+0x8] ;  /* 0x0000080e020c7981 */ /* 0x000368000c1e1900 */
[----:B---3--:R3:W5:Y:S01]  /*0380*/  @P1 LDG.E R7, desc[UR14][R16.64] ;  /* 0x0000000e10071981 */ /* 0x008762000c1e1900 */
[----:B------:R-:W-:-:S03]  /*0390*/  FADD R0, -R9, R24 ;  /* 0x0000001809007221 */ /* 0x000fc60000000100 */
[----:B0-----:R3:W5:Y:S01]  /*03a0*/  @P0 LDG.E R5, desc[UR14][R18.64] ;  /* 0x0000000e12050981 */ /* 0x001762000c1e1900 */
[----:B--2---:R-:W-:Y:S02]  /*03b0*/  R2UR UR4, R4 ;  /* 0x00000000040472ca */ /* 0x004fe400000e0000 */
[----:B------:R-:W-:-:S04]  /*03c0*/  IADD3 R4, PT, PT, R0, 0x1800000, RZ ;  /* 0x0180000000047810 */ /* 0x000fc80007ffe0ff */
[----:B------:R-:W-:-:S04]  /*03d0*/  LOP3.LUT R4, R4, 0x7f800000, RZ, 0xc0, !PT ;  /* 0x7f80000004047812 */ /* 0x000fc800078ec0ff */
[----:B------:R-:W-:Y:S02]  /*03e0*/  ISETP.GT.U32.AND P0, PT, R4, 0x1ffffff, PT ;  /* 0x01ffffff0400780c */ /* 0x000fe40003f04070 */
[----:B------:R-:W-:Y:S02]  /*03f0*/  R2UR UR5, R6 ;  /* 0x00000000060572ca */ /* 0x000fe400000e0000 */
[----:B------:R-:W-:Y:S02]  /*0400*/  R2UR UR6, R20 ;  /* 0x00000000140672ca */ /* 0x000fe400000e0000 */
[----:B------:R-:W-:Y:S02]  /*0410*/  R2UR UR7, R25 ;  /* 0x00000000190772ca */ /* 0x000fe400000e0000 */
[----:B------:R-:W-:Y:S02]  /*0420*/  R2UR UR8, R30 ;  /* 0x000000001e0872ca */ /* 0x000fe400000e0000 */
[----:B------:R-:W-:-:S02]  /*0430*/  R2UR UR9, R31 ;  /* 0x000000001f0972ca */ /* 0x000fc400000e0000 */
[----:B----4-:R-:W-:Y:S02]  /*0440*/  R2UR UR10, R32 ;  /* 0x00000000200a72ca */ /* 0x010fe400000e0000 */
[----:B------:R-:W-:Y:S02]  /*0450*/  R2UR UR11, R33 ;  /* 0x00000000210b72ca */ /* 0x000fe400000e0000 */
[----:B------:R-:W-:Y:S01]  /*0460*/  R2UR UR12, R34 ;  /* 0x00000000220c72ca */ /* 0x000fe200000e0000 */
[----:B-1----:R-:W-:Y:S01]  /*0470*/  FADD R2, -R11, R8 ;  /* 0x000000080b027221 */ /* 0x002fe20000000100 */
[----:B---3--:R-:W-:-:S13]  /*0480*/  @P0 BRA `(.L_x_1) ;  /* 0x0000000000140947 */ /* 0x008fda0003800000 */
[----:B------:R-:W-:Y:S02]  /*0490*/  MOV R3, R0 ;  /* 0x0000000000037202 */ /* 0x000fe40000000f00 */
[----:B------:R-:W-:-:S07]  /*04a0*/  MOV R26, 0x4c0 ;  /* 0x000004c0001a7802 */ /* 0x000fce0000000f00 */
[----:B-----5:R-:W-:Y:S05]  /*04b0*/  CALL.REL.NOINC `($__internal_0_$__cuda_sm20_rcp_rn_f32_slowpath) ;  /* 0x0000008800347944 */ /* 0x020fea0003c00000 */
[----:B------:R-:W-:Y:S01]  /*04c0*/  MOV R6, R23 ;  /* 0x0000001700067202 */ /* 0x000fe20000000f00 */
[----:B------:R-:W-:Y:S06]  /*04d0*/  BRA `(.L_x_2) ;  /* 0x0000000000107947 */ /* 0x000fec0003800000 */
.L_x_1:
[----:B------:R-:W0:Y:S02]  /*04e0*/  MUFU.RCP R3, R0 ;  /* 0x0000000000037308 */ /* 0x000e240000001000 */
[----:B0-----:R-:W-:-:S04]  /*04f0*/  FFMA R4, R0, R3, -1 ;  /* 0xbf80000000047423 */ /* 0x001fc80000000003 */
[----:B------:R-:W-:-:S04]  /*0500*/  FADD.FTZ R4, -R4, -RZ ;  /* 0x800000ff04047221 */ /* 0x000fc80000010100 */
[----:B------:R-:W-:-:S07]  /*0510*/  FFMA R6, R3, R4, R3 ;  /* 0x0000000403067223 */ /* 0x000fce0000000003 */
.L_x_2:
[----:B------:R-:W-:Y:S05]  /*0520*/  BSYNC.RECONVERGENT B0 ;  /* 0x0000000000007941 */ /* 0x000fea0003800200 */
.L_x_0:
[----:B------:R-:W-:Y:S01]  /*0530*/  IADD3 R3, PT, PT, R2, 0x1800000, RZ ;  /* 0x0180000002037810 */ /* 0x000fe20007ffe0ff */
[----:B------:R-:W-:Y:S01]  /*0540*/  BSSY.RECONVERGENT B0, `(.L_x_3) ;  /* 0x000000e000007945 */ /* 0x000fe20003800200 */
[----:B-----5:R-:W-:Y:S02]  /*0550*/  FADD R22, -R12, R13 ;  /* 0x0000000d0c167221 */ /* 0x020fe40000000100 */
[----:B------:R-:W-:-:S04]  /*0560*/  LOP3.LUT R3, R3, 0x7f800000, RZ, 0xc0, !PT ;  /* 0x7f80000003037812 */ /* 0x000fc800078ec0ff */
[----:B------:R-:W-:-:S13]  /*0570*/  ISETP.GT.U32.AND P0, PT, R3, 0x1ffffff, PT ;  /* 0x01ffffff0300780c */ /* 0x000fda0003f04070 */
[----:B------:R-:W-:Y:S05]  /*0580*/  @P0 BRA `(.L_x_4) ;  /* 0x0000000000140947 */ /* 0x000fea0003800000 */
[----:B------:R-:W-:Y:S02]  /*0590*/  MOV R3, R2 ;  /* 0x0000000200037202 */ /* 0x000fe40000000f00 */
[----:B------:R-:W-:-:S07]  /*05a0*/  MOV R26, 0x5c0 ;  /* 0x000005c0001a7802 */ /* 0x000fce0000000f00 */
[----:B------:R-:W-:Y:S05]  /*05b0*/  CALL.REL.NOINC `($__internal_0_$__cuda_sm20_rcp_rn_f32_slowpath) ;  /* 0x0000008400f47944 */ /* 0x000fea0003c00000 */
[----:B------:R-:W-:Y:S01]  /*05c0*/  MOV R14, R23 ;  /* 0x00000017000e7202 */ /* 0x000fe20000000f00 */
[----:B------:R-:W-:Y:S06]  /*05d0*/  BRA `(.L_x_5) ;  /* 0x0000000000107947 */ /* 0x000fec0003800000 */
.L_x_4:
[----:B------:R-:W0:Y:S02]  /*05e0*/  MUFU.RCP R3, R2 ;  /* 0x0000000200037308 */ /* 0x000e240000001000 */
[----:B0-----:R-:W-:-:S04]  /*05f0*/  FFMA R4, R2, R3, -1 ;  /* 0xbf80000002047423 */ /* 0x001fc80000000003 */
[----:B------:R-:W-:-:S04]  /*0600*/  FADD.FTZ R4, -R4, -RZ ;  /* 0x800000ff04047221 */ /* 0x000fc80000010100 */
[----:B------:R-:W-:-:S07]  /*0610*/  FFMA R14, R3, R4, R3 ;  /* 0x00000004030e7223 */ /* 0x000fce0000000003 */
.L_x_5:
[----:B------:R-:W-:Y:S05]  /*0620*/  BSYNC.RECONVERGENT B0 ;  /* 0x0000000000007941 */ /* 0x000fea0003800200 */
.L_x_3:
[----:B------:R-:W-:Y:S01]  /*0630*/  IADD3 R3, PT, PT, R22, 0x1800000, RZ ;  /* 0x0180000016037810 */ /* 0x000fe20007ffe0ff */
[----:B------:R-:W-:Y:S01]  /*0640*/  BSSY.RECONVERGENT B0, `(.L_x_6) ;  /* 0x000001c000007945 */ /* 0x000fe20003800200 */
[----:B------:R-:W-:Y:S02]  /*0650*/  I2FP.F32.S32 R17, UR4 ;  /* 0x0000000400117c45 */ /* 0x000fe40008201400 */
[----:B------:R-:W-:Y:S02]  /*0660*/  LOP3.LUT R3, R3, 0x7f800000, RZ, 0xc0, !PT ;  /* 0x7f80000003037812 */ /* 0x000fe400078ec0ff */
[----:B------:R-:W-:Y:S02]  /*0670*/  MOV R4, UR7 ;  /* 0x0000000700047c02 */ /* 0x000fe40008000f00 */
[----:B------:R-:W-:Y:S02]  /*0680*/  ISETP.GT.U32.AND P0, PT, R3, 0x1ffffff, PT ;  /* 0x01ffffff0300780c */ /* 0x000fe40003f04070 */
[----:B------:R-:W-:Y:S01]  /*0690*/  I2FP.F32.S32 R18, UR5 ;  /* 0x0000000500127c45 */ /* 0x000fe20008201400 */
[----:B------:R-:W-:Y:S01]  /*06a0*/  FFMA R17, R17, R4, UR10 ;  /* 0x0000000a11117e23 */ /* 0x000fe20008000004 */
[----:B------:R-:W-:-:S02]  /*06b0*/  MOV R3, UR8 ;  /* 0x0000000800037c02 */ /* 0x000fc40008000f00 */
[----:B------:R-:W-:Y:S02]  /*06c0*/  I2FP.F32.S32 R15, UR6 ;  /* 0x00000006000f7c45 */ /* 0x000fe40008201400 */
[----:B------:R-:W-:Y:S01]  /*06d0*/  MOV R4, UR9 ;  /* 0x0000000900047c02 */ /* 0x000fe20008000f00 */
[----:B------:R-:W-:Y:S01]  /*06e0*/  FFMA R18, R18, R3, UR11 ;  /* 0x0000000b12127e23 */ /* 0x000fe20008000003 */
[----:B------:R-:W-:Y:S02]  /*06f0*/  MOV R20, UR7 ;  /* 0x0000000700147c02 */ /* 0x000fe40008000f00 */
[----:B------:R-:W-:Y:S01]  /*0700*/  MOV R19, UR8 ;  /* 0x0000000800137c02 */ /* 0x000fe20008000f00 */
[----:B------:R-:W-:Y:S01]  /*0710*/  FFMA R15, R15, R4, UR12 ;  /* 0x0000000c0f0f7e23 */ /* 0x000fe20008000004 */
[----:B------:R-:W-:Y:S01]  /*0720*/  MOV R16, UR9 ;  /* 0x0000000900107c02 */ /* 0x000fe20008000f00 */
[----:B------:R-:W-:Y:S02]  /*0730*/  FADD R20, -R20, UR10 ;  /* 0x0000000a14147e21 */ /* 0x000fe40008000100 */
[----:B------:R-:W-:-:S02]  /*0740*/  FADD R19, -R19, UR11 ;  /* 0x0000000b13137e21 */ /* 0x000fc40008000100 */
[----:B------:R-:W-:Y:S01]  /*0750*/  FADD R16, -R16, UR12 ;  /* 0x0000000c10107e21 */ /* 0x000fe20008000100 */
[----:B------:R-:W-:Y:S06]  /*0760*/  @P0 BRA `(.L_x_7) ;  /* 0x0000000000140947 */ /* 0x000fec0003800000 */
[----:B------:R-:W-:Y:S02]  /*0770*/  MOV R3, R22 ;  /* 0x0000001600037202 */ /* 0x000fe40000000f00 */
[----:B------:R-:W-:-:S07]  /*0780*/  MOV R26, 0x7a0 ;  /* 0x000007a0001a7802 */ /* 0x000fce0000000f00 */
[----:B------:R-:W-:Y:S05]  /*0790*/  CALL.REL.NOINC `($__internal_0_$__cuda_sm20_rcp_rn_f32_slowpath) ;  /* 0x00000084007c7944 */ /* 0x000fea0003c00000 */
[----:B------:R-:W-:Y:S01]  /*07a0*/  MOV R3, R23 ;  /* 0x0000001700037202 */ /* 0x000fe20000000f00 */
[----:B------:R-:W-:Y:S06]  /*07b0*/  BRA `(.L_x_8) ;  /* 0x0000000000107947 */ /* 0x000fec0003800000 */
.L_x_7:
[----:B------:R-:W0:Y:S02]  /*07c0*/  MUFU.RCP R3, R22 ;  /* 0x0000001600037308 */ /* 0x000e240000001000 */
[----:B0-----:R-:W-:-:S04]  /*07d0*/  FFMA R4, R3, R22, -1 ;  /* 0xbf80000003047423 */ /* 0x001fc80000000016 */
[----:B------:R-:W-:-:S04]  /*07e0*/  FADD.FTZ R4, -R4, -RZ ;  /* 0x800000ff04047221 */ /* 0x000fc80000010100 */
[----:B------:R-:W-:-:S07]  /*07f0*/  FFMA R3, R3, R4, R3 ;  /* 0x0000000403037223 */ /* 0x000fce0000000003 */
.L_x_8:
[----:B------:R-:W-:Y:S05]  /*0800*/  BSYNC.RECONVERGENT B0 ;  /* 0x0000000000007941 */ /* 0x000fea0003800200 */
.L_x_6:
[----:B------:R-:W-:Y:S02]  /*0810*/  FSETP.GE.AND P1, PT, R6, RZ, PT ;  /* 0x000000ff0600720b */ /* 0x000fe40003f26000 */
[----:B------:R-:W-:Y:S02]  /*0820*/  FSETP.GE.AND P2, PT, R14, RZ, PT ;  /* 0x000000ff0e00720b */ /* 0x000fe40003f46000 */
[----:B------:R-:W-:Y:S02]  /*0830*/  FSEL R4, R17, R20, !P1 ;  /* 0x0000001411047208 */ /* 0x000fe40004800000 */
[----:B------:R-:W-:Y:S02]  /*0840*/  FSEL R26, R18, R19, !P2 ;  /* 0x00000013121a7208 */ /* 0x000fe40005000000 */
[----:B------:R-:W-:Y:S01]  /*0850*/  FSETP.GE.AND P3, PT, R3, RZ, PT ;  /* 0x000000ff0300720b */ /* 0x000fe20003f66000 */
[----:B------:R-:W-:Y:S01]  /*0860*/  FADD R23, -R9, R4 ;  /* 0x0000000409177221 */ /* 0x000fe20000000100 */
[----:B------:R-:W-:Y:S01]  /*0870*/  FSEL R20, R20, R17, !P1 ;  /* 0x0000001114147208 */ /* 0x000fe20004800000 */
[----:B------:R-:W-:Y:S01]  /*0880*/  FADD R25, -R11, R26 ;  /* 0x0000001a0b197221 */ /* 0x000fe20000000100 */
[----:B------:R-:W-:Y:S01]  /*0890*/  FSEL R27, R16, R15, !P3 ;  /* 0x0000000f101b7208 */ /* 0x000fe20005800000 */
[----:B------:R-:W-:Y:S01]  /*08a0*/  FMUL R23, R23, R6 ;  /* 0x0000000617177220 */ /* 0x000fe20000400000 */
[----:B------:R-:W-:Y:S01]  /*08b0*/  FSEL R18, R19, R18, !P2 ;  /* 0x0000001213127208 */ /* 0x000fe20005000000 */
[----:B------:R-:W-:Y:S01]  /*08c0*/  FMUL R26, R25, R14 ;  /* 0x0000000e191a7220 */ /* 0x000fe20000400000 */
[----:B------:R-:W-:Y:S01]  /*08d0*/  FADD R17, -R9, R20 ;  /* 0x0000001409117221 */ /* 0x000fe20000000100 */
[----:B------:R-:W-:Y:S01]  /*08e0*/  FADD R4, -R12, R27 ;  /* 0x0000001b0c047221 */ /* 0x000fe20000000100 */
[----:B------:R-:W-:Y:S01]  /*08f0*/  FSEL R15, R15, R16, !P3 ;  /* 0x000000100f0f7208 */ /* 0x000fe20005800000 */
[----:B------:R-:W-:Y:S01]  /*0900*/  FADD R19, -R11, R18 ;  /* 0x000000120b137221 */ /* 0x000fe20000000100 */
[----:B------:R-:W-:Y:S01]  /*0910*/  FSETP.GT.AND P0, PT, R26, R23, PT ;  /* 0x000000171a00720b */ /* 0x000fe20003f04000 */
[----:B------:R-:W-:Y:S01]  /*0920*/  FMUL R28, R4, R3 ;  /* 0x00000003041c7220 */ /* 0x000fe20000400000 */
[----:B------:R-:W-:Y:S01]  /*0930*/  FMUL R17, R17, R6 ;  /* 0x0000000611117220 */ /* 0x000fe20000400000 */
[----:B------:R-:W-:Y:S01]  /*0940*/  FMUL R14, R19, R14 ;  /* 0x0000000e130e7220 */ /* 0x000fe20000400000 */
[----:B------:R-:W-:Y:S01]  /*0950*/  FSEL R25, R26, R23, P0 ;  /* 0x000000171a197208 */ /* 0x000fe20000000000 */
[----:B------:R-:W-:Y:S01]  /*0960*/  FADD R4, -R12, R15 ;  /* 0x0000000f0c047221 */ /* 0x000fe20000000100 */
[----:B------:R-:W-:-:S02]  /*0970*/  PLOP3.LUT P1, PT, PT, PT, PT, 0x8, 0x80 ;  /* 0x000000000080781c */ /* 0x000fc40003f2e170 */
[----:B------:R-:W-:Y:S01]  /*0980*/  FSETP.GT.AND P2, PT, R25, R28, PT ;  /* 0x0000001c1900720b */ /* 0x000fe20003f44000 */
[----:B------:R-:W-:Y:S01]  /*0990*/  FMUL R20, R4, R3 ;  /* 0x0000000304147220 */ /* 0x000fe20000400000 */
[----:B------:R-:W-:-:S04]  /*09a0*/  FSETP.GEU.AND P0, PT, R14, R17, PT ;  /* 0x000000110e00720b */ /* 0x000fc80003f0e000 */
[----:B------:R-:W-:-:S07]  /*09b0*/  FSEL R19, R14, R17, !P0 ;  /* 0x000000110e137208 */ /* 0x000fce0004000000 */
[----:B------:R-:W-:-:S04]  /*09c0*/  @!P2 FSETP.GT.AND P0, PT, R23, R14, PT ;  /* 0x0000000e1700a20b */ /* 0x000fc80003f04000 */
[----:B------:R-:W-:-:S04]  /*09d0*/  @!P2 FSETP.LEU.AND P0, PT, R20, R19, !P0 ;  /* 0x000000131400a20b */ /* 0x000fc8000470b000 */
[----:B------:R-:W-:-:S13]  /*09e0*/  @!P2 FSETP.LEU.AND P1, PT, R26, R17, P0 ;  /* 0x000000111a00a20b */ /* 0x000fda000072b000 */
[----:B------:R-:W-:Y:S05]  /*09f0*/  @!P1 EXIT ;  /* 0x000000000000994d */ /* 0x000fea0003800000 */
[----:B------:R-:W-:Y:S01]  /*0a00*/  FMUL R4, R0, R0 ;  /* 0x0000000000047220 */ /* 0x000fe20000400000 */
[----:B------:R-:W-:Y:S01]  /*0a10*/  FMUL R18, R2, R2 ;  /* 0x0000000202127220 */ /* 0x000fe20000400000 */
[----:B------:R-:W-:Y:S01]  /*0a20*/  FMUL R16, R22, R22 ;  /* 0x0000001616107220 */ /* 0x000fe20000400000 */
[----:B------:R-:W-:Y:S01]  /*0a30*/  FSETP.GT.AND P0, PT, R20, R25, PT ;  /* 0x000000191400720b */ /* 0x000fe20003f04000 */
[----:B------:R-:W-:Y:S01]  /*0a40*/  BSSY.RECONVERGENT B2, `(.L_x_9) ;  /* 0x0000012000027945 */ /* 0x000fe20003800200 */
[----:B------:R-:W-:Y:S01]  /*0a50*/  FADD R23, R4, R18 ;  /* 0x0000001204177221 */ /* 0x000fe20000000000 */
[----:B------:R-:W-:Y:S02]  /*0a60*/  FSETP.GEU.AND P2, PT, R28, R19, PT ;  /* 0x000000131c00720b */ /* 0x000fe40003f4e000 */
[----:B------:R-:W-:Y:S01]  /*0a70*/  FSEL R15, R20, R25, P0 ;  /* 0x00000019140f7208 */ /* 0x000fe20000000000 */
[----:B------:R-:W-:Y:S01]  /*0a80*/  FADD R23, R16, R23 ;  /* 0x0000001710177221 */ /* 0x000fe20000000000 */
[----:B------:R-:W-:-:S03]  /*0a90*/  FSEL R17, R28, R19, !P2 ;  /* 0x000000131c117208 */ /* 0x000fc60005000000 */
[----:B------:R-:W0:Y:S08]  /*0aa0*/  MUFU.RCP R6, R23 ;  /* 0x0000001700067308 */ /* 0x000e300000001000 */
[----:B------:R-:W1:Y:S01]  /*0ab0*/  FCHK P1, R4, R23 ;  /* 0x0000001704007302 */ /* 0x000e620000020000 */
[----:B0-----:R-:W-:-:S04]  /*0ac0*/  FFMA R3, -R23, R6, 1 ;  /* 0x3f80000017037423 */ /* 0x001fc80000000106 */
[----:B------:R-:W-:-:S04]  /*0ad0*/  FFMA R3, R6, R3, R6 ;  /* 0x0000000306037223 */ /* 0x000fc80000000006 */
[----:B------:R-:W-:-:S04]  /*0ae0*/  FFMA R26, R4, R3, RZ ;  /* 0x00000003041a7223 */ /* 0x000fc800000000ff */
[----:B------:R-:W-:-:S04]  /*0af0*/  FFMA R6, -R23, R26, R4 ;  /* 0x0000001a17067223 */ /* 0x000fc80000000104 */
[----:B------:R-:W-:Y:S01]  /*0b00*/  FFMA R26, R3, R6, R26 ;  /* 0x00000006031a7223 */ /* 0x000fe2000000001a */
[----:B-1----:R-:W-:Y:S06]  /*0b10*/  @!P1 BRA `(.L_x_10) ;  /* 0x0000000000109947 */ /* 0x002fec0003800000 */
[----:B------:R-:W-:Y:S02]  /*0b20*/  MOV R3, R23 ;  /* 0x0000001700037202 */ /* 0x000fe40000000f00 */
[----:B------:R-:W-:-:S07]  /*0b30*/  MOV R6, 0xb50 ;  /* 0x00000b5000067802 */ /* 0x000fce0000000f00 */
[----:B------:R-:W-:Y:S05]  /*0b40*/  CALL.REL.NOINC `($__internal_2_$__cuda_sm3x_div_rn_noftz_f32_slowpath) ;  /* 0x0000008400b87944 */ /* 0x000fea0003c00000 */
[----:B------:R-:W-:-:S07]  /*0b50*/  MOV R26, R3 ;  /* 0x00000003001a7202 */ /* 0x000fce0000000f00 */
.L_x_10:
[----:B------:R-:W-:Y:S05]  /*0b60*/  BSYNC.RECONVERGENT B2 ;  /* 0x0000000000027941 */ /* 0x000fea0003800200 */
.L_x_9:
[----:B------:R-:W0:Y:S01]  /*0b70*/  MUFU.RCP R4, R23 ;  /* 0x0000001700047308 */ /* 0x000e220000001000 */
[----:B------:R-:W-:Y:S07]  /*0b80*/  BSSY.RECONVERGENT B2, `(.L_x_11) ;  /* 0x000000d000027945 */ /* 0x000fee0003800200 */
        /* <DEDUP_REMOVED lines=8> */
[----:B------:R-:W-:Y:S02]  /*0c10*/  MOV R3, R23 ;  /* 0x0000001700037202 */ /* 0x000fe40000000f00 */
[----:B------:R-:W-:-:S07]  /*0c20*/  MOV R6, 0xc40 ;  /* 0x00000c4000067802 */ /* 0x000fce0000000f00 */
[----:B------:R-:W-:Y:S05]  /*0c30*/  CALL.REL.NOINC `($__internal_2_$__cuda_sm3x_div_rn_noftz_f32_slowpath) ;  /* 0x00000084007c7944 */ /* 0x000fea0003c00000 */
[----:B------:R-:W-:-:S07]  /*0c40*/  MOV R14, R3 ;  /* 0x00000003000e7202 */ /* 0x000fce0000000f00 */
.L_x_12:
[----:B------:R-:W-:Y:S05]  /*0c50*/  BSYNC.RECONVERGENT B2 ;  /* 0x0000000000027941 */ /* 0x000fea0003800200 */
.L_x_11:
        /* <DEDUP_REMOVED lines=14> */
.L_x_14:
[----:B------:R-:W-:Y:S05]  /*0d40*/  BSYNC.RECONVERGENT B2 ;  /* 0x0000000000027941 */ /* 0x000fea0003800200 */
.L_x_13:
[----:B------:R-:W-:Y:S01]  /*0d50*/  IADD3 R3, PT, PT, R23, -0xd000000, RZ ;  /* 0xf300000017037810 */ /* 0x000fe20007ffe0ff */
[----:B------:R0:W1:Y:S01]  /*0d60*/  MUFU.RSQ R4, R23 ;  /* 0x0000001700047308 */ /* 0x0000620000001400 */
[C---:B------:R-:W-:Y:S01]  /*0d70*/  FSETP.GE.AND P0, PT, R14.reuse, R19, PT ;  /* 0x000000130e00720b */ /* 0x040fe20003f06000 */
[----:B------:R-:W-:Y:S01]  /*0d80*/  BSSY.RECONVERGENT B0, `(.L_x_15) ;  /* 0x000000f000007945 */ /* 0x000fe20003800200 */
[----:B------:R-:W-:Y:S02]  /*0d90*/  ISETP.GT.U32.AND P2, PT, R3, 0x727fffff, PT ;  /* 0x727fffff0300780c */ /* 0x000fe40003f44070 */
[C---:B------:R-:W-:Y:S02]  /*0da0*/  FSETP.GE.AND P1, PT, R19.reuse, R14, PT ;  /* 0x0000000e1300720b */ /* 0x040fe40003f26000 */
[-C--:B------:R-:W-:Y:S02]  /*0db0*/  FSETP.LTU.OR P0, PT, R14, R26.reuse, !P0 ;  /* 0x0000001a0e00720b */ /* 0x080fe40004709400 */
[----:B------:R-:W-:-:S07]  /*0dc0*/  FSETP.GE.AND P1, PT, R19, R26, P1 ;  /* 0x0000001a1300720b */ /* 0x000fce0000f26000 */
[----:B0-----:R-:W-:Y:S06]  /*0dd0*/  @!P2 BRA `(.L_x_16) ;  /* 0x000000000014a947 */ /* 0x001fec0003800000 */
[----:B------:R-:W-:Y:S02]  /*0de0*/  MOV R3, R23 ;  /* 0x0000001700037202 */ /* 0x000fe40000000f00 */
[----:B-1----:R-:W-:-:S07]  /*0df0*/  MOV R4, 0xe10 ;  /* 0x00000e1000047802 */ /* 0x002fce0000000f00 */
[----:B------:R-:W-:Y:S05]  /*0e00*/  CALL.REL.NOINC `($__internal_1_$__cuda_sm20_sqrt_rn_f32_slowpath) ;  /* 0x0000008000b07944 */ /* 0x000fea0003c00000 */
[----:B------:R-:W-:Y:S01]  /*0e10*/  MOV R23, R37 ;  /* 0x0000002500177202 */ /* 0x000fe20000000f00 */
[----:B------:R-:W-:Y:S06]  /*0e20*/  BRA `(.L_x_17) ;  /* 0x0000000000107947 */ /* 0x000fec0003800000 */
.L_x_16:
[----:B-1----:R-:W-:Y:S01]  /*0e30*/  FMUL.FTZ R6, R23, R4 ;  /* 0x0000000417067220 */ /* 0x002fe20000410000 */
[----:B------:R-:W-:-:S03]  /*0e40*/  FMUL.FTZ R4, R4, 0.5 ;  /* 0x3f00000004047820 */ /* 0x000fc60000410000 */
[----:B------:R-:W-:-:S04]  /*0e50*/  FFMA R23, -R6, R6, R23 ;  /* 0x0000000606177223 */ /* 0x000fc80000000117 */
[----:B------:R-:W-:-:S07]  /*0e60*/  FFMA R23, R23, R4, R6 ;  /* 0x0000000417177223 */ /* 0x000fce0000000006 */
.L_x_17:
[----:B------:R-:W-:Y:S05]  /*0e70*/  BSYNC.RECONVERGENT B0 ;  /* 0x0000000000007941 */ /* 0x000fea0003800200 */
.L_x_15:
[----:B------:R-:W0:Y:S01]  /*0e80*/  MUFU.RCP R4, R23 ;  /* 0x0000001700047308 */ /* 0x000e220000001000 */
[----:B------:R-:W-:Y:S07]  /*0e90*/  BSSY.RECONVERGENT B2, `(.L_x_18) ;  /* 0x000000d000027945 */ /* 0x000fee0003800200 */
[----:B------:R-:W1:Y:S01]  /*0ea0*/  FCHK P2, R0, R23 ;  /* 0x0000001700007302 */ /* 0x000e620000040000 */
[----:B0-----:R-:W-:-:S04]  /*0eb0*/  FFMA R3, R4, -R23, 1 ;  /* 0x3f80000004037423 */ /* 0x001fc80000000817 */
[----:B------:R-:W-:-:S04]  /*0ec0*/  FFMA R3, R4, R3, R4 ;  /* 0x0000000304037223 */ /* 0x000fc80000000004 */
[----:B------:R-:W-:-:S04]  /*0ed0*/  FFMA R16, R0, R3, RZ ;  /* 0x0000000300107223 */ /* 0x000fc800000000ff */
[----:B------:R-:W-:-:S04]  /*0ee0*/  FFMA R4, R16, -R23, R0 ;  /* 0x8000001710047223 */ /* 0x000fc80000000000 */
[----:B------:R-:W-:Y:S01]  /*0ef0*/  FFMA R16, R3, R4, R16 ;  /* 0x0000000403107223 */ /* 0x000fe20000000010 */
[----:B-1----:R-:W-:Y:S06]  /*0f00*/  @!P2 BRA `(.L_x_19) ;  /* 0x000000000014a947 */ /* 0x002fec0003800000 */
[----:B------:R-:W-:Y:S02]  /*0f10*/  MOV R4, R0 ;  /* 0x0000000000047202 */ /* 0x000fe40000000f00 */
[----:B------:R-:W-:Y:S02]  /*0f20*/  MOV R3, R23 ;  /* 0x0000001700037202 */ /* 0x000fe40000000f00 */
[----:B------:R-:W-:-:S07]  /*0f30*/  MOV R6, 0xf50 ;  /* 0x00000f5000067802 */ /* 0x000fce0000000f00 */
[----:B------:R-:W-:Y:S05]  /*0f40*/  CALL.REL.NOINC `($__internal_2_$__cuda_sm3x_div_rn_noftz_f32_slowpath) ;  /* 0x0000008000b87944 */ /* 0x000fea0003c00000 */
[----:B------:R-:W-:-:S07]  /*0f50*/  MOV R16, R3 ;  /* 0x0000000300107202 */ /* 0x000fce0000000f00 */
.L_x_19:
[----:B------:R-:W-:Y:S05]  /*0f60*/  BSYNC.RECONVERGENT B2 ;  /* 0x0000000000027941 */ /* 0x000fea0003800200 */
.L_x_18:
        /* <DEDUP_REMOVED lines=14> */
.L_x_21:
[----:B------:R-:W-:Y:S05]  /*1050*/  BSYNC.RECONVERGENT B2 ;  /* 0x0000000000027941 */ /* 0x000fea0003800200 */
.L_x_20:
        /* <DEDUP_REMOVED lines=14> */
.L_x_23:
[----:B------:R-:W-:Y:S05]  /*1140*/  BSYNC.RECONVERGENT B2 ;  /* 0x0000000000027941 */ /* 0x000fea0003800200 */
.L_x_22:
[----:B------:R-:W0:Y:S01]  /*1150*/  LDCU.64 UR16, c[0x0][0x3a8] ;  /* 0x00007500ff1077ac */ /* 0x000e220008000a00 */
[----:B------:R-:W-:Y:S01]  /*1160*/  PLOP3.LUT P2, PT, P0, P1, PT, 0x20, 0x2 ;  /* 0x000000000002781c */ /* 0x000fe20000742470 */
[----:B------:R-:W-:Y:S01]  /*1170*/  FADD R3, R9, R24 ;  /* 0x0000001809037221 */ /* 0x000fe20000000000 */
[----:B------:R-:W-:Y:S01]  /*1180*/  FADD R25, R11, R8 ;  /* 0x000000080b197221 */ /* 0x000fe20000000000 */
[----:B------:R-:W-:Y:S03]  /*1190*/  BSSY.RECONVERGENT B2, `(.L_x_24) ;  /* 0x0000294000027945 */ /* 0x000fe60003800200 */
[----:B------:R-:W-:Y:S01]  /*11a0*/  FMUL R25, R25, 0.5 ;  /* 0x3f00000019197820 */ /* 0x000fe20000400000 */
[----:B0-----:R-:W-:-:S04]  /*11b0*/  LEA R22, P3, R21, UR16, 0x2 ;  /* 0x0000001015167c11 */ /* 0x001fc8000f8610ff */
[----:B------:R-:W-:Y:S01]  /*11c0*/  LEA.HI.X R23, R21, UR17, RZ, 0x2, P3 ;  /* 0x0000001115177c11 */ /* 0x000fe200098f14ff */
[----:B------:R-:W-:Y:S01]  /*11d0*/  FMUL R21, R3, 0.5 ;  /* 0x3f00000003157820 */ /* 0x000fe20000400000 */
[----:B------:R-:W-:Y:S07]  /*11e0*/  @!P2 BRA `(.L_x_25) ;  /* 0x000000280038a947 */ /* 0x000fee0003800000 */
[----:B------:R-:W-:Y:S01]  /*11f0*/  IADD3 R3, PT, PT, R26, -0xd000000, RZ ;  /* 0xf30000001a037810 */ /* 0x000fe20007ffe0ff */
[----:B------:R0:W1:Y:S01]  /*1200*/  MUFU.RSQ R27, R26 ;  /* 0x0000001a001b7308 */ /* 0x0000620000001400 */
[----:B------:R-:W-:Y:S02]  /*1210*/  BSSY.RECONVERGENT B0, `(.L_x_26) ;  /* 0x000000c000007945 */ /* 0x000fe40003800200 */
[----:B------:R-:W-:-:S13]  /*1220*/  ISETP.GT.U32.AND P2, PT, R3, 0x727fffff, PT ;  /* 0x727fffff0300780c */ /* 0x000fda0003f44070 */
[----:B0-----:R-:W-:Y:S05]  /*1230*/  @!P2 BRA `(.L_x_27) ;  /* 0x000000000014a947 */ /* 0x001fea0003800000 */
[----:B------:R-:W-:Y:S02]  /*1240*/  MOV R3, R26 ;  /* 0x0000001a00037202 */ /* 0x000fe40000000f00 */
[----:B------:R-:W-:-:S07]  /*1250*/  MOV R4, 0x1270 ;  /* 0x0000127000047802 */ /* 0x000fce0000000f00 */
[----:B-1----:R-:W-:Y:S05]  /*1260*/  CALL.REL.NOINC `($__internal_1_$__cuda_sm20_sqrt_rn_f32_slowpath) ;  /* 0x0000007c00987944 */ /* 0x002fea0003c00000 */
[----:B------:R-:W-:Y:S01]  /*1270*/  MOV R30, R37 ;  /* 0x00000025001e7202 */ /* 0x000fe20000000f00 */
[----:B------:R-:W-:Y:S06]  /*1280*/  BRA `(.L_x_28) ;  /* 0x0000000000107947 */ /* 0x000fec0003800000 */
.L_x_27:
[C---:B-1----:R-:W-:Y:S01]  /*1290*/  FMUL.FTZ R3, R27.reuse, R26 ;  /* 0x0000001a1b037220 */ /* 0x042fe20000410000 */
[----:B------:R-:W-:-:S03]  /*12a0*/  FMUL.FTZ R30, R27, 0.5 ;  /* 0x3f0000001b1e7820 */ /* 0x000fc60000410000 */
[----:B------:R-:W-:-:S04]  /*12b0*/  FFMA R26, -R3, R3, R26 ;  /* 0x00000003031a7223 */ /* 0x000fc8000000011a */
[----:B------:R-:W-:-:S07]  /*12c0*/  FFMA R30, R26, R30, R3 ;  /* 0x0000001e1a1e7223 */ /* 0x000fce0000000003 */
.L_x_28:
[----:B------:R-:W-:Y:S05]  /*12d0*/  BSYNC.RECONVERGENT B0 ;  /* 0x0000000000007941 */ /* 0x000fea0003800200 */
.L_x_26:
[----:B------:R-:W0:Y:S01]  /*12e0*/  MUFU.RCP R3, UR7 ;  /* 0x0000000700037d08 */ /* 0x000e220008001000 */
[----:B------:R-:W-:Y:S01]  /*12f0*/  FFMA R4, R0, R15, R9 ;  /* 0x0000000f00047223 */ /* 0x000fe20000000009 */
[----:B------:R-:W-:Y:S01]  /*1300*/  MOV R6, UR7 ;  /* 0x0000000700067c02 */ /* 0x000fe20008000f00 */
[----:B------:R-:W-:Y:S02]  /*1310*/  BSSY.RECONVERGENT B3, `(.L_x_29) ;  /* 0x000000d000037945 */ /* 0x000fe40003800200 */
[----:B------:R-:W-:-:S04]  /*1320*/  FADD R4, R4, -UR10 ;  /* 0x8000000a04047e21 */ /* 0x000fc80008000000 */
[----:B------:R-:W1:Y:S01]  /*1330*/  FCHK P2, R4, UR7 ;  /* 0x0000000704007d02 */ /* 0x000e620008040000 */
[----:B0-----:R-:W-:-:S04]  /*1340*/  FFMA R6, R3, -R6, 1 ;  /* 0x3f80000003067423 */ /* 0x001fc80000000806 */
[----:B------:R-:W-:-:S04]  /*1350*/  FFMA R3, R3, R6, R3 ;  /* 0x0000000603037223 */ /* 0x000fc80000000003 */
[----:B------:R-:W-:-:S04]  /*1360*/  FFMA R26, R4, R3, RZ ;  /* 0x00000003041a7223 */ /* 0x000fc800000000ff */
[----:B------:R-:W-:-:S04]  /*1370*/  FFMA R6, R26, -UR7, R4 ;  /* 0x800000071a067c23 */ /* 0x000fc80008000004 */
[----:B------:R-:W-:Y:S01]  /*1380*/  FFMA R26, R3, R6, R26 ;  /* 0x00000006031a7223 */ /* 0x000fe2000000001a */
[----:B-1----:R-:W-:Y:S06]  /*1390*/  @!P2 BRA `(.L_x_30) ;  /* 0x000000000010a947 */ /* 0x002fec0003800000 */
[----:B------:R-:W-:Y:S02]  /*13a0*/  MOV R3, UR7 ;  /* 0x0000000700037c02 */ /* 0x000fe40008000f00 */
[----:B------:R-:W-:-:S07]  /*13b0*/  MOV R6, 0x13d0 ;  /* 0x000013d000067802 */ /* 0x000fce0000000f00 */
[----:B------:R-:W-:Y:S05]  /*13c0*/  CALL.REL.NOINC `($__internal_2_$__cuda_sm3x_div_rn_noftz_f32_slowpath) ;  /* 0x0000007c00987944 */ /* 0x000fea0003c00000 */
[----:B------:R-:W-:-:S07]  /*13d0*/  MOV R26, R3 ;  /* 0x00000003001a7202 */ /* 0x000fce0000000f00 */
.L_x_30:
[----:B------:R-:W-:Y:S05]  /*13e0*/  BSYNC.RECONVERGENT B3 ;  /* 0x0000000000037941 */ /* 0x000fea0003800200 */
.L_x_29:
        /* <DEDUP_REMOVED lines=12> */
[----:B------:R-:W-:Y:S02]  /*14b0*/  MOV R4, R29 ;  /* 0x0000001d00047202 */ /* 0x000fe40000000f00 */
[----:B------:R-:W-:Y:S02]  /*14c0*/  MOV R3, UR7 ;  /* 0x0000000700037c02 */ /* 0x000fe40008000f00 */
[----:B------:R-:W-:-:S07]  /*14d0*/  MOV R6, 0x14f0 ;  /* 0x000014f000067802 */ /* 0x000fce0000000f00 */
[----:B------:R-:W-:Y:S05]  /*14e0*/  CALL.REL.NOINC `($__internal_2_$__cuda_sm3x_div_rn_noftz_f32_slowpath) ;  /* 0x0000007c00507944 */ /* 0x000fea0003c00000 */
.L_x_32:
[----:B------:R-:W-:Y:S05]  /*14f0*/  BSYNC.RECONVERGENT B3 ;  /* 0x0000000000037941 */ /* 0x000fea0003800200 */
.L_x_31:
[----:B------:R-:W0:Y:S01]  /*1500*/  MUFU.RCP R29, UR7 ;  /* 0x00000007001d7d08 */ /* 0x000e220008001000 */
[CC--:B------:R-:W-:Y:S01]  /*1510*/  FSETP.GT.AND P2, PT, R26.reuse, R3.reuse, PT ;  /* 0x000000031a00720b */ /* 0x0c0fe20003f44000 */
[----:B------:R-:W-:Y:S01]  /*1520*/  FADD R4, R9, -UR10 ;  /* 0x8000000a09047e21 */ /* 0x000fe20008000000 */
[----:B------:R-:W-:Y:S01]  /*1530*/  MOV R6, UR7 ;  /* 0x0000000700067c02 */ /* 0x000fe20008000f00 */
[----:B------:R-:W-:Y:S01]  /*1540*/  BSSY.RECONVERGENT B3, `(.L_x_33) ;  /* 0x0000010000037945 */ /* 0x000fe20003800200 */
[----:B------:R-:W-:Y:S02]  /*1550*/  FSEL R28, R3, R26, P2 ;  /* 0x0000001a031c7208 */ /* 0x000fe40001000000 */
[----:B------:R-:W-:Y:S01]  /*1560*/  FSEL R26, R26, R3, P2 ;  /* 0x000000031a1a7208 */ /* 0x000fe20001000000 */
[----:B------:R-:W1:Y:S08]  /*1570*/  FCHK P3, R4, UR7 ;  /* 0x0000000704007d02 */ /* 0x000e700008060000 */
[----:B------:R-:W2:Y:S01]  /*1580*/  F2I.FLOOR.NTZ R28, R28 ;  /* 0x0000001c001c7305 */ /* 0x000ea20000207100 */
[----:B0-----:R-:W-:-:S04]  /*1590*/  FFMA R6, R29, -R6, 1 ;  /* 0x3f8000001d067423 */ /* 0x001fc80000000806 */
[----:B------:R-:W-:-:S03]  /*15a0*/  FFMA R29, R29, R6, R29 ;  /* 0x000000061d1d7223 */ /* 0x000fc6000000001d */
[----:B------:R-:W0:Y:S01]  /*15b0*/  F2I.CEIL.NTZ R26, R26 ;  /* 0x0000001a001a7305 */ /* 0x000e22000020b100 */
[----:B------:R-:W-:-:S04]  /*15c0*/  FFMA R3, R29, R4, RZ ;  /* 0x000000041d037223 */ /* 0x000fc800000000ff */
[----:B------:R-:W-:-:S04]  /*15d0*/  FFMA R6, R3, -UR7, R4 ;  /* 0x8000000703067c23 */ /* 0x000fc80008000004 */
[----:B------:R-:W-:Y:S01]  /*15e0*/  FFMA R29, R29, R6, R3 ;  /* 0x000000061d1d7223 */ /* 0x000fe20000000003 */
[----:B-12---:R-:W-:Y:S06]  /*15f0*/  @!P3 BRA `(.L_x_34) ;  /* 0x000000000010b947 */ /* 0x006fec0003800000 */
[----:B------:R-:W-:Y:S02]  /*1600*/  MOV R3, UR7 ;  /* 0x0000000700037c02 */ /* 0x000fe40008000f00 */
[----:B------:R-:W-:-:S07]  /*1610*/  MOV R6, 0x1630 ;  /* 0x0000163000067802 */ /* 0x000fce0000000f00 */
[----:B0-----:R-:W-:Y:S05]  /*1620*/  CALL.REL.NOINC `($__internal_2_$__cuda_sm3x_div_rn_noftz_f32_slowpath) ;  /* 0x0000007c00007944 */ /* 0x001fea0003c00000 */
[----:B------:R-:W-:-:S07]  /*1630*/  MOV R29, R3 ;  /* 0x00000003001d7202 */ /* 0x000fce0000000f00 */
.L_x_34:
[----:B------:R-:W-:Y:S05]  /*1640*/  BSYNC.RECONVERGENT B3 ;  /* 0x0000000000037941 */ /* 0x000fea0003800200 */
.L_x_33:
[----:B------:R-:W1:Y:S01]  /*1650*/  MUFU.RCP R3, UR7 ;  /* 0x0000000700037d08 */ /* 0x000e620008001000 */
[----:B------:R-:W-:Y:S01]  /*1660*/  MOV R6, UR7 ;  /* 0x0000000700067c02 */ /* 0x000fe20008000f00 */
[----:B------:R-:W-:Y:S01]  /*1670*/  FADD R4, R24, -UR10 ;  /* 0x8000000a18047e21 */ /* 0x000fe20008000000 */
[----:B------:R-:W-:Y:S05]  /*1680*/  BSSY.RECONVERGENT B3, `(.L_x_35) ;  /* 0x000000b000037945 */ /* 0x000fea0003800200 */
[----:B------:R-:W2:Y:S01]  /*1690*/  FCHK P2, R4, UR7 ;  /* 0x0000000704007d02 */ /* 0x000ea20008040000 */
[----:B-1----:R-:W-:-:S04]  /*16a0*/  FFMA R6, R3, -R6, 1 ;  /* 0x3f80000003067423 */ /* 0x002fc80000000806 */
[----:B------:R-:W-:-:S04]  /*16b0*/  FFMA R3, R3, R6, R3 ;  /* 0x0000000603037223 */ /* 0x000fc80000000003 */
[----:B------:R-:W-:-:S04]  /*16c0*/  FFMA R27, R3, R4, RZ ;  /* 0x00000004031b7223 */ /* 0x000fc800000000ff */
[----:B------:R-:W-:-:S04]  /*16d0*/  FFMA R6, R27, -UR7, R4 ;  /* 0x800000071b067c23 */ /* 0x000fc80008000004 */
[----:B------:R-:W-:Y:S01]  /*16e0*/  FFMA R3, R3, R6, R27 ;  /* 0x0000000603037223 */ /* 0x000fe2000000001b */
[----:B--2---:R-:W-:Y:S06]  /*16f0*/  @!P2 BRA `(.L_x_36) ;  /* 0x00000000000ca947 */ /* 0x004fec0003800000 */
[----:B------:R-:W-:Y:S02]  /*1700*/  MOV R3, UR7 ;  /* 0x0000000700037c02 */ /* 0x000fe40008000f00 */
[----:B------:R-:W-:-:S07]  /*1710*/  MOV R6, 0x1730 ;  /* 0x0000173000067802 */ /* 0x000fce0000000f00 */
[----:B0-----:R-:W-:Y:S05]  /*1720*/  CALL.REL.NOINC `($__internal_2_$__cuda_sm3x_div_rn_noftz_f32_slowpath) ;  /* 0x0000007800c07944 */ /* 0x001fea0003c00000 */
.L_x_36:
[----:B------:R-:W-:Y:S05]  /*1730*/  BSYNC.RECONVERGENT B3 ;  /* 0x0000000000037941 */ /* 0x000fea0003800200 */
.L_x_35:
[----:B------:R-:W1:Y:S01]  /*1740*/  LDCU UR13, c[0x0][0x3d8] ;  /* 0x00007b00ff0d77ac */ /* 0x000e620008000800 */
[----:B------:R-:W2:Y:S01]  /*1750*/  I2F.S16 R24, R10 ;  /* 0x0000000a00187306 */ /* 0x000ea20000101400 */
[----:B------:R-:W-:Y:S01]  /*1760*/  FSETP.GT.AND P2, PT, R29, R3, PT ;  /* 0x000000031d00720b */ /* 0x000fe20003f44000 */
[----:B------:R-:W-:Y:S01]  /*1770*/  BSSY.RECONVERGENT B3, `(.L_x_37) ;  /* 0x000001a000037945 */ /* 0x000fe20003800200 */
[----:B------:R-:W2:Y:S02]  /*1780*/  LDCU UR16, c[0x0][0x3c0] ;  /* 0x00007800ff1077ac */ /* 0x000ea40008000800 */
[----:B------:R-:W-:Y:S02]  /*1790*/  FSEL R4, R3, R29, P2 ;  /* 0x0000001d03047208 */ /* 0x000fe40001000000 */
[----:B------:R-:W-:Y:S01]  /*17a0*/  FSEL R3, R29, R3, P2 ;  /* 0x000000031d037208 */ /* 0x000fe20001000000 */
[----:B------:R-:W3:Y:S01]  /*17b0*/  MUFU.RCP R32, UR7 ;  /* 0x0000000700207d08 */ /* 0x000ee20008001000 */
[----:B------:R-:W-:-:S07]  /*17c0*/  MOV R29, UR7 ;  /* 0x00000007001d7c02 */ /* 0x000fce0008000f00 */
[----:B------:R-:W4:Y:S01]  /*17d0*/  F2I.FLOOR.NTZ R31, R4 ;  /* 0x00000004001f7305 */ /* 0x000f220000207100 */
[----:B-1----:R-:W-:-:S04]  /*17e0*/  FMUL R27, R5, UR13 ;  /* 0x0000000d051b7c20 */ /* 0x002fc80008400000 */
[----:B--2---:R-:W-:-:S03]  /*17f0*/  FFMA R6, R24, UR16, -R27 ;  /* 0x0000001018067c23 */ /* 0x004fc6000800081b */
[----:B------:R-:W0:Y:S01]  /*1800*/  F2I.CEIL.NTZ R3, R3 ;  /* 0x0000000300037305 */ /* 0x000e22000020b100 */
[----:B------:R-:W-:Y:S01]  /*1810*/  FFMA R6, R6, R16, R21 ;  /* 0x0000001006067223 */ /* 0x000fe20000000015 */
[----:B---3--:R-:W-:-:S03]  /*1820*/  FFMA R29, R32, -R29, 1 ;  /* 0x3f800000201d7423 */ /* 0x008fc6000000081d */
[----:B------:R-:W-:Y:S01]  /*1830*/  FADD R33, R6, -UR10 ;  /* 0x8000000a06217e21 */ /* 0x000fe20008000000 */
[----:B------:R-:W-:Y:S01]  /*1840*/  FFMA R29, R32, R29, R32 ;  /* 0x0000001d201d7223 */ /* 0x000fe20000000020 */
[----:B----4-:R-:W-:Y:S02]  /*1850*/  VIMNMX R28, PT, PT, R28, R31, !PT ;  /* 0x0000001f1c1c7248 */ /* 0x010fe40007fe0100 */
[----:B------:R-:W1:Y:S01]  /*1860*/  FCHK P2, R33, UR7 ;  /* 0x0000000721007d02 */ /* 0x000e620008040000 */
[----:B------:R-:W-:-:S04]  /*1870*/  FFMA R4, R29, R33, RZ ;  /* 0x000000211d047223 */ /* 0x000fc800000000ff */
[----:B------:R-:W-:Y:S01]  /*1880*/  FFMA R6, R4, -UR7, R33 ;  /* 0x8000000704067c23 */ /* 0x000fe20008000021 */
[----:B0-----:R-:W-:-:S03]  /*1890*/  VIMNMX R26, PT, PT, R26, R3, PT ;  /* 0x000000031a1a7248 */ /* 0x001fc60003fe0100 */
[----:B------:R-:W-:Y:S01]  /*18a0*/  FFMA R29, R29, R6, R4 ;  /* 0x000000061d1d7223 */ /* 0x000fe20000000004 */
[----:B-1----:R-:W-:Y:S06]  /*18b0*/  @!P2 BRA `(.L_x_38) ;  /* 0x000000000014a947 */ /* 0x002fec0003800000 */
[----:B------:R-:W-:Y:S02]  /*18c0*/  MOV R4, R33 ;  /* 0x0000002100047202 */ /* 0x000fe40000000f00 */
[----:B------:R-:W-:Y:S02]  /*18d0*/  MOV R3, UR7 ;  /* 0x0000000700037c02 */ /* 0x000fe40008000f00 */
[----:B------:R-:W-:-:S07]  /*18e0*/  MOV R6, 0x1900 ;  /* 0x0000190000067802 */ /* 0x000fce0000000f00 */
[----:B------:R-:W-:Y:S05]  /*18f0*/  CALL.REL.NOINC `($__internal_2_$__cuda_sm3x_div_rn_noftz_f32_slowpath) ;  /* 0x00000078004c7944 */ /* 0x000fea0003c00000 */
[----:B------:R-:W-:-:S07]  /*1900*/  MOV R29, R3 ;  /* 0x00000003001d7202 */ /* 0x000fce0000000f00 */
.L_x_38:
[----:B------:R-:W-:Y:S05]  /*1910*/  BSYNC.RECONVERGENT B3 ;  /* 0x0000000000037941 */ /* 0x000fea0003800200 */
.L_x_37:
[----:B------:R-:W0:Y:S01]  /*1920*/  LDCU UR13, c[0x0][0x3c0] ;  /* 0x00007800ff0d77ac */ /* 0x000e220008000800 */
[----:B------:R-:W1:Y:S01]  /*1930*/  MUFU.RCP R3, UR7 ;  /* 0x0000000700037d08 */ /* 0x000e620008001000 */
[----:B------:R-:W-:Y:S01]  /*1940*/  MOV R6, UR7 ;  /* 0x0000000700067c02 */ /* 0x000fe20008000f00 */
[----:B------:R-:W-:Y:S01]  /*1950*/  BSSY.RECONVERGENT B3, `(.L_x_39) ;  /* 0x000000f000037945 */ /* 0x000fe20003800200 */
[----:B0-----:R-:W-:-:S03]  /*1960*/  FFMA R4, R24, UR13, R27 ;  /* 0x0000000d18047c23 */ /* 0x001fc6000800001b */
[----:B-1----:R-:W-:Y:S01]  /*1970*/  FFMA R6, R3, -R6, 1 ;  /* 0x3f80000003067423 */ /* 0x002fe20000000806 */
[----:B------:R-:W-:-:S03]  /*1980*/  FFMA R4, R4, R16, R21 ;  /* 0x0000001004047223 */ /* 0x000fc60000000015 */
[----:B------:R-:W-:Y:S01]  /*1990*/  FFMA R3, R3, R6, R3 ;  /* 0x0000000603037223 */ /* 0x000fe20000000003 */
[----:B------:R-:W-:-:S04]  /*19a0*/  FADD R31, R4, -UR10 ;  /* 0x8000000a041f7e21 */ /* 0x000fc80008000000 */
[----:B------:R-:W0:Y:S01]  /*19b0*/  FCHK P2, R31, UR7 ;  /* 0x000000071f007d02 */ /* 0x000e220008040000 */
[----:B------:R-:W-:-:S04]  /*19c0*/  FFMA R4, R3, R31, RZ ;  /* 0x0000001f03047223 */ /* 0x000fc800000000ff */
[----:B------:R-:W-:-:S04]  /*19d0*/  FFMA R27, R4, -UR7, R31 ;  /* 0x80000007041b7c23 */ /* 0x000fc8000800001f */
[----:B------:R-:W-:Y:S01]  /*19e0*/  FFMA R3, R3, R27, R4 ;  /* 0x0000001b03037223 */ /* 0x000fe20000000004 */
[----:B0-----:R-:W-:Y:S06]  /*19f0*/  @!P2 BRA `(.L_x_40) ;  /* 0x000000000010a947 */ /* 0x001fec0003800000 */
[----:B------:R-:W-:Y:S02]  /*1a00*/  MOV R4, R31 ;  /* 0x0000001f00047202 */ /* 0x000fe40000000f00 */
[----:B------:R-:W-:Y:S02]  /*1a10*/  MOV R3, UR7 ;  /* 0x0000000700037c02 */ /* 0x000fe40008000f00 */
[----:B------:R-:W-:-:S07]  /*1a20*/  MOV R6, 0x1a40 ;  /* 0x00001a4000067802 */ /* 0x000fce0000000f00 */
[----:B------:R-:W-:Y:S05]  /*1a30*/  CALL.REL.NOINC `($__internal_2_$__cuda_sm3x_div_rn_noftz_f32_slowpath) ;  /* 0x0000007400fc7944 */ /* 0x000fea0003c00000 */
.L_x_40:
[----:B------:R-:W-:Y:S05]  /*1a40*/  BSYNC.RECONVERGENT B3 ;  /* 0x0000000000037941 */ /* 0x000fea0003800200 */
.L_x_39:
[----:B------:R-:W-:-:S04]  /*1a50*/  FSETP.GT.AND P2, PT, R29, R3, PT ;  /* 0x000000031d00720b */ /* 0x000fc80003f44000 */
[----:B------:R-:W-:Y:S02]  /*1a60*/  FSEL R4, R3, R29, P2 ;  /* 0x0000001d03047208 */ /* 0x000fe40001000000 */
[----:B------:R-:W-:Y:S02]  /*1a70*/  FSEL R3, R29, R3, P2 ;  /* 0x000000031d037208 */ /* 0x000fe40001000000 */
[----:B------:R-:W0:Y:S08]  /*1a80*/  F2I.FLOOR.NTZ R27, R4 ;  /* 0x00000004001b7305 */ /* 0x000e300000207100 */
[----:B------:R-:W1:Y:S01]  /*1a90*/  F2I.CEIL.NTZ R3, R3 ;  /* 0x0000000300037305 */ /* 0x000e62000020b100 */
[----:B0-----:R-:W-:-:S02]  /*1aa0*/  VIMNMX.RELU R27, PT, PT, R27, R28, !PT ;  /* 0x0000001c1b1b7248 */ /* 0x001fc40007fe1100 */
[----:B-1----:R-:W-:-:S04]  /*1ab0*/  VIMNMX3 R6, R3, UR4, R26, PT ;  /* 0x0000000403067c0f */ /* 0x002fc8000b80011a */
[----:B------:R-:W-:-:S13]  /*1ac0*/  ISETP.GE.AND P2, PT, R27, R6, PT ;  /* 0x000000061b00720c */ /* 0x000fda0003f46270 */
[----:B------:R-:W-:Y:S05]  /*1ad0*/  @P2 BRA `(.L_x_25) ;  /* 0x0000001c00fc2947 */ /* 0x000fea0003800000 */
[----:B------:R-:W0:Y:S01]  /*1ae0*/  MUFU.RCP R3, R30 ;  /* 0x0000001e00037308 */ /* 0x000e220000001000 */
[----:B------:R-:W-:Y:S01]  /*1af0*/  MOV R31, UR7 ;  /* 0x00000007001f7c02 */ /* 0x000fe20008000f00 */
[----:B------:R-:W-:Y:S01]  /*1b00*/  BSSY.RECONVERGENT B3, `(.L_x_41) ;  /* 0x0000010000037945 */ /* 0x000fe20003800200 */
[----:B------:R-:W-:-:S04]  /*1b10*/  MOV R26, R27 ;  /* 0x0000001b001a7202 */ /* 0x000fc80000000f00 */
[----:B------:R-:W-:Y:S01]  /*1b20*/  IADD3 R27, PT, PT, -R6, R26, RZ ;  /* 0x0000001a061b7210 */ /* 0x000fe20007ffe1ff */
[----:B------:R-:W1:Y:S01]  /*1b30*/  FCHK P2, R31, R30 ;  /* 0x0000001e1f007302 */ /* 0x000e620000040000 */
[----:B------:R-:W-:Y:S02]  /*1b40*/  IMAD R29, R26, UR5, RZ ;  /* 0x000000051a1d7c24 */ /* 0x000fe4000f8e02ff */
[----:B0-----:R-:W-:-:S04]  /*1b50*/  FFMA R28, R3, -R30, 1 ;  /* 0x3f800000031c7423 */ /* 0x001fc8000000081e */
[----:B------:R-:W-:-:S04]  /*1b60*/  FFMA R28, R3, R28, R3 ;  /* 0x0000001c031c7223 */ /* 0x000fc80000000003 */
[----:B------:R-:W-:-:S04]  /*1b70*/  FFMA R3, R28, UR7, RZ ;  /* 0x000000071c037c23 */ /* 0x000fc800080000ff */
[----:B------:R-:W-:-:S04]  /*1b80*/  FFMA R4, R3, -R30, UR7 ;  /* 0x0000000703047e23 */ /* 0x000fc8000800081e */
[----:B------:R-:W-:Y:S01]  /*1b90*/  FFMA R28, R28, R4, R3 ;  /* 0x000000041c1c7223 */ /* 0x000fe20000000003 */
[----:B-1----:R-:W-:Y:S06]  /*1ba0*/  @!P2 BRA `(.L_x_42) ;  /* 0x000000000014a947 */ /* 0x002fec0003800000 */
[----:B------:R-:W-:Y:S02]  /*1bb0*/  MOV R3, R30 ;  /* 0x0000001e00037202 */ /* 0x000fe40000000f00 */
[----:B------:R-:W-:Y:S02]  /*1bc0*/  MOV R4, UR7 ;  /* 0x0000000700047c02 */ /* 0x000fe40008000f00 */
[----:B------:R-:W-:-:S07]  /*1bd0*/  MOV R6, 0x1bf0 ;  /* 0x00001bf000067802 */ /* 0x000fce0000000f00 */
[----:B------:R-:W-:Y:S05]  /*1be0*/  CALL.REL.NOINC `($__internal_2_$__cuda_sm3x_div_rn_noftz_f32_slowpath) ;  /* 0x0000007400907944 */ /* 0x000fea0003c00000 */
[----:B------:R-:W-:-:S07]  /*1bf0*/  MOV R28, R3 ;  /* 0x00000003001c7202 */ /* 0x000fce0000000f00 */
.L_x_42:
[----:B------:R-:W-:Y:S05]  /*1c00*/  BSYNC.RECONVERGENT B3 ;  /* 0x0000000000037941 */ /* 0x000fea0003800200 */
.L_x_41:
[----:B------:R-:W-:Y:S01]  /*1c10*/  I2FP.F32.U32 R30, R26 ;  /* 0x0000001a001e7245 */ /* 0x000fe20000201000 */
[----:B0-----:R-:W0:Y:S01]  /*1c20*/  MUFU.RCP R6, R0 ;  /* 0x0000000000067308 */ /* 0x001e220000001000 */
[----:B------:R-:W-:Y:S01]  /*1c30*/  MOV R3, UR7 ;  /* 0x0000000700037c02 */ /* 0x000fe20008000f00 */
[----:B------:R-:W-:Y:S04]  /*1c40*/  BSSY.RECONVERGENT B3, `(.L_x_43) ;  /* 0x000000f000037945 */ /* 0x000fe80003800200 */
[----:B------:R-:W-:-:S04]  /*1c50*/  FFMA R30, R30, R3, UR10 ;  /* 0x0000000a1e1e7e23 */ /* 0x000fc80008000003 */
[----:B------:R-:W-:-:S04]  /*1c60*/  FADD R31, -R9, R30 ;  /* 0x0000001e091f7221 */ /* 0x000fc80000000100 */
[----:B------:R-:W-:Y:S01]  /*1c70*/  FMUL R4, R2, R31 ;  /* 0x0000001f02047220 */ /* 0x000fe20000400000 */
[----:B0-----:R-:W-:-:S03]  /*1c80*/  FFMA R3, -R0, R6, 1 ;  /* 0x3f80000000037423 */ /* 0x001fc60000000106 */
[----:B------:R-:W0:Y:S01]  /*1c90*/  FCHK P2, R4, R0 ;  /* 0x0000000004007302 */ /* 0x000e220000040000 */
[----:B------:R-:W-:-:S04]  /*1ca0*/  FFMA R3, R6, R3, R6 ;  /* 0x0000000306037223 */ /* 0x000fc80000000006 */
[----:B------:R-:W-:-:S04]  /*1cb0*/  FFMA R6, R4, R3, RZ ;  /* 0x0000000304067223 */ /* 0x000fc800000000ff */
[----:B------:R-:W-:-:S04]  /*1cc0*/  FFMA R32, -R0, R6, R4 ;  /* 0x0000000600207223 */ /* 0x000fc80000000104 */
[----:B------:R-:W-:Y:S01]  /*1cd0*/  FFMA R6, R3, R32, R6 ;  /* 0x0000002003067223 */ /* 0x000fe20000000006 */
[----:B0-----:R-:W-:Y:S06]  /*1ce0*/  @!P2 BRA `(.L_x_44) ;  /* 0x000000000010a947 */ /* 0x001fec0003800000 */
[----:B------:R-:W-:Y:S02]  /*1cf0*/  MOV R3, R0 ;  /* 0x0000000000037202 */ /* 0x000fe40000000f00 */
[----:B------:R-:W-:-:S07]  /*1d00*/  MOV R6, 0x1d20 ;  /* 0x00001d2000067802 */ /* 0x000fce0000000f00 */
[----:B------:R-:W-:Y:S05]  /*1d10*/  CALL.REL.NOINC `($__internal_2_$__cuda_sm3x_div_rn_noftz_f32_slowpath) ;  /* 0x0000007400447944 */ /* 0x000fea0003c00000 */
[----:B------:R-:W-:-:S07]  /*1d20*/  MOV R6, R3 ;  /* 0x0000000300067202 */ /* 0x000fce0000000f00 */
.L_x_44:
[----:B------:R-:W-:Y:S05]  /*1d30*/  BSYNC.RECONVERGENT B3 ;  /* 0x0000000000037941 */ /* 0x000fea0003800200 */
.L_x_43:
[----:B------:R-:W0:Y:S01]  /*1d40*/  MUFU.RCP R3, R0 ;  /* 0x0000000000037308 */ /* 0x000e220000001000 */
[----:B------:R-:W-:Y:S01]  /*1d50*/  FADD R4, -R12, R13 ;  /* 0x0000000d0c047221 */ /* 0x000fe20000000100 */
[----:B------:R-:W-:Y:S03]  /*1d60*/  BSSY.RECONVERGENT B3, `(.L_x_45) ;  /* 0x000000e000037945 */ /* 0x000fe60003800200 */
[----:B------:R-:W-:Y:S01]  /*1d70*/  FMUL R35, R31, R4 ;  /* 0x000000041f237220 */ /* 0x000fe20000400000 */
[----:B------:R-:W-:-:S03]  /*1d80*/  FADD R31, R11, R6 ;  /* 0x000000060b1f7221 */ /* 0x000fc60000000000 */
        /* <DEDUP_REMOVED lines=11> */
.L_x_46:
[----:B------:R-:W-:Y:S05]  /*1e40*/  BSYNC.RECONVERGENT B3 ;  /* 0x0000000000037941 */ /* 0x000fea0003800200 */
.L_x_45:
[----:B------:R-:W0:Y:S01]  /*1e50*/  MUFU.RCP R6, UR8 ;  /* 0x0000000800067d08 */ /* 0x000e220008001000 */
[----:B------:R-:W-:Y:S01]  /*1e60*/  MOV R33, UR8 ;  /* 0x0000000800217c02 */ /* 0x000fe20008000f00 */
[----:B------:R-:W-:Y:S01]  /*1e70*/  FADD R4, R31, -UR11 ;  /* 0x8000000b1f047e21 */ /* 0x000fe20008000000 */
[----:B------:R-:W-:Y:S01]  /*1e80*/  BSSY.RECONVERGENT B3, `(.L_x_47) ;  /* 0x000000c000037945 */ /* 0x000fe20003800200 */
[----:B------:R-:W-:-:S04]  /*1e90*/  FADD R32, R12, R3 ;  /* 0x000000030c207221 */ /* 0x000fc80000000000 */
        /* <DEDUP_REMOVED lines=10> */
.L_x_48:
[----:B------:R-:W-:Y:S05]  /*1f40*/  BSYNC.RECONVERGENT B3 ;  /* 0x0000000000037941 */ /* 0x000fea0003800200 */
.L_x_47:
[----:B------:R-:W0:Y:S01]  /*1f50*/  MUFU.RCP R6, UR9 ;  /* 0x0000000900067d08 */ /* 0x000e220008001000 */
[----:B------:R-:W-:Y:S01]  /*1f60*/  MOV R33, UR9 ;  /* 0x0000000900217c02 */ /* 0x000fe20008000f00 */
[----:B------:R-:W-:Y:S01]  /*1f70*/  FADD R4, R32, -UR12 ;  /* 0x8000000c20047e21 */ /* 0x000fe20008000000 */
[----:B------:R-:W-:Y:S05]  /*1f80*/  BSSY.RECONVERGENT B3, `(.L_x_49) ;  /* 0x000000d000037945 */ /* 0x000fea0003800200 */
[----:B------:R-:W1:Y:S08]  /*1f90*/  FCHK P2, R4, UR9 ;  /* 0x0000000904007d02 */ /* 0x000e700008040000 */
[----:B------:R2:W3:Y:S01]  /*1fa0*/  F2I.FLOOR.NTZ R36, R3 ;  /* 0x0000000300247305 */ /* 0x0004e20000207100 */
[----:B0-----:R-:W-:-:S04]  /*1fb0*/  FFMA R33, R6, -R33, 1 ;  /* 0x3f80000006217423 */ /* 0x001fc80000000821 */
[----:B------:R-:W-:-:S04]  /*1fc0*/  FFMA R33, R6, R33, R6 ;  /* 0x0000002106217223 */ /* 0x000fc80000000006 */
[----:B------:R-:W-:-:S04]  /*1fd0*/  FFMA R6, R4, R33, RZ ;  /* 0x0000002104067223 */ /* 0x000fc800000000ff */
[----:B------:R-:W-:-:S04]  /*1fe0*/  FFMA R34, R6, -UR9, R4 ;  /* 0x8000000906227c23 */ /* 0x000fc80008000004 */
[----:B------:R-:W-:Y:S01]  /*1ff0*/  FFMA R37, R33, R34, R6 ;  /* 0x0000002221257223 */ /* 0x000fe20000000006 */
[----:B-123--:R-:W-:Y:S06]  /*2000*/  @!P2 BRA `(.L_x_50) ;  /* 0x000000000010a947 */ /* 0x00efec0003800000 */
[----:B------:R-:W-:Y:S02]  /*2010*/  MOV R3, UR9 ;  /* 0x0000000900037c02 */ /* 0x000fe40008000f00 */
[----:B------:R-:W-:-:S07]  /*2020*/  MOV R6, 0x2040 ;  /* 0x0000204000067802 */ /* 0x000fce0000000f00 */
[----:B------:R-:W-:Y:S05]  /*2030*/  CALL.REL.NOINC `($__internal_2_$__cuda_sm3x_div_rn_noftz_f32_slowpath) ;  /* 0x00000070007c7944 */ /* 0x000fea0003c00000 */
[----:B------:R-:W-:-:S07]  /*2040*/  MOV R37, R3 ;  /* 0x0000000300257202 */ /* 0x000fce0000000f00 */
.L_x_50:
[----:B------:R-:W-:Y:S05]  /*2050*/  BSYNC.RECONVERGENT B3 ;  /* 0x0000000000037941 */ /* 0x000fea0003800200 */
.L_x_49:
[----:B------:R-:W0:Y:S01]  /*2060*/  MUFU.RCP R33, UR8 ;  /* 0x0000000800217d08 */ /* 0x000e220008001000 */
[----:B------:R-:W-:Y:S01]  /*2070*/  I2FP.F32.S32 R3, R36 ;  /* 0x0000002400037245 */ /* 0x000fe20000201400 */
[----:B------:R-:W-:Y:S01]  /*2080*/  BSSY.RECONVERGENT B3, `(.L_x_51) ;  /* 0x0000012000037945 */ /* 0x000fe20003800200 */
[----:B------:R-:W-:Y:S02]  /*2090*/  MOV R4, UR8 ;  /* 0x0000000800047c02 */ /* 0x000fe40008000f00 */
[----:B------:R-:W-:-:S03]  /*20a0*/  MOV R6, UR8 ;  /* 0x0000000800067c02 */ /* 0x000fc60008000f00 */
[----:B------:R-:W-:Y:S01]  /*20b0*/  FFMA R4, R3, R4, UR11 ;  /* 0x0000000b03047e23 */ /* 0x000fe20008000004 */
[----:B------:R-:W-:Y:S03]  /*20c0*/  F2I.FLOOR.NTZ R37, R37 ;  /* 0x0000002500257305 */ /* 0x000fe60000207100 */
[----:B------:R-:W-:-:S05]  /*20d0*/  FADD R35, R31, -R4 ;  /* 0x800000041f237221 */ /* 0x000fca0000000000 */
        /* <DEDUP_REMOVED lines=11> */
[----:B------:R-:W-:-:S07]  /*2190*/  MOV R33, R3 ;  /* 0x0000000300217202 */ /* 0x000fce0000000f00 */
.L_x_52:
[----:B------:R-:W-:Y:S05]  /*21a0*/  BSYNC.RECONVERGENT B3 ;  /* 0x0000000000037941 */ /* 0x000fea0003800200 */
.L_x_51:
[----:B------:R-:W0:Y:S01]  /*21b0*/  MUFU.RCP R4, UR9 ;  /* 0x0000000900047d08 */ /* 0x000e220008001000 */
[----:B------:R-:W-:Y:S01]  /*21c0*/  I2FP.F32.S32 R3, R37 ;  /* 0x0000002500037245 */ /* 0x000fe20000201400 */
[----:B------:R-:W-:Y:S01]  /*21d0*/  BSSY.RECONVERGENT B3, `(.L_x_53) ;  /* 0x0000011000037945 */ /* 0x000fe20003800200 */
[----:B------:R-:W-:Y:S02]  /*21e0*/  MOV R6, UR9 ;  /* 0x0000000900067c02 */ /* 0x000fe40008000f00 */
[----:B------:R-:W-:-:S03]  /*21f0*/  MOV R39, UR9 ;  /* 0x0000000900277c02 */ /* 0x000fc60008000f00 */
[----:B------:R-:W-:-:S04]  /*2200*/  FFMA R3, R3, R6, UR12 ;  /* 0x0000000c03037e23 */ /* 0x000fc80008000006 */
[----:B------:R-:W-:-:S04]  /*2210*/  FADD R35, R32, -R3 ;  /* 0x8000000320237221 */ /* 0x000fc80000000000 */
        /* <DEDUP_REMOVED lines=12> */
.L_x_54:
[----:B------:R-:W-:Y:S05]  /*22e0*/  BSYNC.RECONVERGENT B3 ;  /* 0x0000000000037941 */ /* 0x000fea0003800200 */
.L_x_53:
[C---:B------:R-:W-:Y:S01]  /*22f0*/  ISETP.GE.AND P2, PT, R36.reuse, UR5, PT ;  /* 0x0000000524007c0c */ /* 0x040fe2000bf46270 */
[----:B------:R-:W0:Y:S01]  /*2300*/  LDC.64 R34, c[0x0][0x390] ;  /* 0x0000e400ff227b82 */ /* 0x000e220000000a00 */
[C---:B------:R-:W-:Y:S02]  /*2310*/  IADD3 R3, PT, PT, R36.reuse, 0x1, RZ ;  /* 0x0000000124037810 */ /* 0x040fe40007ffe0ff */
[----:B------:R-:W-:Y:S02]  /*2320*/  ISETP.GT.AND P3, PT, R36, -0x1, !P2 ;  /* 0xffffffff2400780c */ /* 0x000fe40005764270 */
[----:B------:R-:W-:Y:S02]  /*2330*/  ISETP.GE.AND P4, PT, R3, UR5, PT ;  /* 0x0000000503007c0c */ /* 0x000fe4000bf86270 */
[C---:B------:R-:W-:Y:S02]  /*2340*/  ISETP.LT.OR P2, PT, R37.reuse, RZ, !P3 ;  /* 0x000000ff2500720c */ /* 0x040fe40005f41670 */
[----:B------:R-:W-:-:S02]  /*2350*/  IADD3 R40, PT, PT, R37, 0x1, RZ ;  /* 0x0000000125287810 */ /* 0x000fc40007ffe0ff */
[C---:B------:R-:W-:Y:S02]  /*2360*/  ISETP.GE.OR P2, PT, R37.reuse, UR6, P2 ;  /* 0x0000000625007c0c */ /* 0x040fe40009746670 */
[----:B------:R-:W-:Y:S02]  /*2370*/  ISETP.LT.OR P3, PT, R37, -0x1, !P3 ;  /* 0xffffffff2500780c */ /* 0x000fe40005f61670 */
[C---:B------:R-:W-:Y:S02]  /*2380*/  ISETP.GT.AND P4, PT, R36.reuse, -0x2, !P4 ;  /* 0xfffffffe2400780c */ /* 0x040fe40006784270 */
[----:B------:R-:W-:Y:S02]  /*2390*/  IADD3 R4, PT, PT, R36, R29, RZ ;  /* 0x0000001d24047210 */ /* 0x000fe40007ffe0ff */
[----:B------:R-:W-:Y:S02]  /*23a0*/  MOV R3, UR6 ;  /* 0x0000000600037c02 */ /* 0x000fe40008000f00 */
[----:B------:R-:W-:-:S02]  /*23b0*/  ISETP.GE.OR P3, PT, R40, UR6, P3 ;  /* 0x0000000628007c0c */ /* 0x000fc40009f66670 */
[C---:B------:R-:W-:Y:S01]  /*23c0*/  ISETP.LT.OR P5, PT, R37.reuse, RZ, !P4 ;  /* 0x000000ff2500720c */ /* 0x040fe200067a1670 */
[C---:B------:R-:W-:Y:S01]  /*23d0*/  @!P2 IMAD R39, R4.reuse, UR6, R37 ;  /* 0x000000060427ac24 */ /* 0x040fe2000f8e0225 */
[C---:B------:R-:W-:Y:S01]  /*23e0*/  ISETP.LT.OR P4, PT, R37.reuse, -0x1, !P4 ;  /* 0xffffffff2500780c */ /* 0x040fe20006781670 */
[----:B------:R-:W-:Y:S01]  /*23f0*/  IMAD R6, R4, R3, UR6 ;  /* 0x0000000604067e24 */ /* 0x000fe2000f8e0203 */
[----:B------:R-:W-:Y:S01]  /*2400*/  ISETP.GE.OR P5, PT, R37, UR6, P5 ;  /* 0x0000000625007c0c */ /* 0x000fe2000afa6670 */
[----:B0-----:R-:W-:-:S03]  /*2410*/  @!P2 IMAD.WIDE R38, R39, 0x4, R34 ;  /* 0x000000042726a825 */ /* 0x001fc600078e0222 */
[----:B------:R-:W-:Y:S02]  /*2420*/  IADD3 R41, PT, PT, R37, R6, RZ ;  /* 0x0000000625297210 */ /* 0x000fe40007ffe0ff */
[----:B------:R0:W2:Y:S01]  /*2430*/  @!P2 LDG.E R3, desc[UR14][R38.64] ;  /* 0x0000000e2603a981 */ /* 0x0000a2000c1e1900 */
[----:B------:R-:W-:Y:S01]  /*2440*/  @!P3 IMAD R37, R4, UR6, R37 ;  /* 0x000000060425bc24 */ /* 0x000fe2000f8e0225 */
[----:B------:R-:W-:Y:S01]  /*2450*/  ISETP.GE.OR P4, PT, R40, UR6, P4 ;  /* 0x0000000628007c0c */ /* 0x000fe2000a786670 */
[----:B------:R-:W-:-:S04]  /*2460*/  IMAD.WIDE R40, R41, 0x4, R34 ;  /* 0x0000000429287825 */ /* 0x000fc800078e0222 */
[----:B------:R-:W-:Y:S01]  /*2470*/  @!P3 IMAD.WIDE R34, R37, 0x4, R34 ;  /* 0x000000042522b825 */ /* 0x000fe200078e0222 */
[----:B------:R-:W3:Y:S05]  /*2480*/  @!P5 LDG.E R6, desc[UR14][R40.64] ;  /* 0x0000000e2806d981 */ /* 0x000eea000c1e1900 */
[----:B------:R-:W4:Y:S04]  /*2490*/  @!P3 LDG.E R34, desc[UR14][R34.64+0x4] ;  /* 0x0000040e2222b981 */ /* 0x000f28000c1e1900 */
[----:B------:R-:W5:Y:S01]  /*24a0*/  @!P4 LDG.E R42, desc[UR14][R40.64+0x4] ;  /* 0x0000040e282ac981 */ /* 0x000f62000c1e1900 */
[----:B------:R-:W-:Y:S01]  /*24b0*/  @!P2 FADD R4, -R33, 1 ;  /* 0x3f8000002104a421 */ /* 0x000fe20000000100 */
[----:B------:R-:W-:-:S02]  /*24c0*/  HFMA2 R36, -RZ, RZ, 0, 0 ;  /* 0x00000000ff247431 */ /* 0x000fc400000001ff */
[----:B------:R-:W-:Y:S01]  /*24d0*/  @!P3 FADD R37, -R33, 1 ;  /* 0x3f8000002125b421 */ /* 0x000fe20000000100 */
[----:B0-----:R-:W-:Y:S01]  /*24e0*/  @!P5 FADD R39, -R43, 1 ;  /* 0x3f8000002b27d421 */ /* 0x001fe20000000100 */
[----:B------:R-:W-:Y:S01]  /*24f0*/  BSSY.RECONVERGENT B3, `(.L_x_55) ;  /* 0x0000158000037945 */ /* 0x000fe20003800200 */
[----:B--2---:R-:W-:Y:S01]  /*2500*/  @!P2 FMUL R3, R3, R4 ;  /* 0x000000040303a220 */ /* 0x004fe20000400000 */
[----:B------:R-:W-:-:S04]  /*2510*/  @!P2 FADD R4, -R43, 1 ;  /* 0x3f8000002b04a421 */ /* 0x000fc80000000100 */
[----:B------:R-:W-:Y:S01]  /*2520*/  @!P2 FFMA R36, R3, R4, RZ ;  /* 0x000000040324a223 */ /* 0x000fe200000000ff */
[----:B---3--:R-:W-:-:S04]  /*2530*/  @!P5 FMUL R3, R6, R33 ;  /* 0x000000210603d220 */ /* 0x008fc80000400000 */
[----:B------:R-:W-:Y:S01]  /*2540*/  @!P5 FFMA R36, R39, R3, R36 ;  /* 0x000000032724d223 */ /* 0x000fe20000000024 */
[----:B----4-:R-:W-:Y:S01]  /*2550*/  @!P3 FMUL R37, R37, R34 ;  /* 0x000000222525b220 */ /* 0x010fe20000400000 */
[----:B-----5:R-:W-:-:S03]  /*2560*/  @!P4 FMUL R33, R42, R33 ;  /* 0x000000212a21c220 */ /* 0x020fc60000400000 */
[----:B------:R-:W-:-:S04]  /*2570*/  @!P3 FFMA R36, R37, R43, R36 ;  /* 0x0000002b2524b223 */ /* 0x000fc80000000024 */
[----:B------:R-:W-:-:S05]  /*2580*/  @!P4 FFMA R36, R33, R43, R36 ;  /* 0x0000002b2124c223 */ /* 0x000fca0000000024 */
[----:B------:R-:W-:-:S13]  /*2590*/  FSETP.NEU.AND P2, PT, R36, RZ, PT ;  /* 0x000000ff2400720b */ /* 0x000fda0003f4d000 */
[----:B------:R-:W-:Y:S05]  /*25a0*/  @!P2 BRA `(.L_x_56) ;  /* 0x000000140030a947 */ /* 0x000fea0003800000 */
[----:B------:R-:W0:Y:S01]  /*25b0*/  LDCU UR13, c[0x0][0x3c0] ;  /* 0x00007800ff0d77ac */ /* 0x000e220008000800 */
[----:B------:R-:W-:Y:S01]  /*25c0*/  BSSY.RECONVERGENT B0, `(.L_x_57) ;  /* 0x000004f000007945 */ /* 0x000fe20003800200 */
[----:B0-----:R-:W-:-:S04]  /*25d0*/  FFMA R4, R24, UR13, R7 ;  /* 0x0000000d18047c23 */ /* 0x001fc80008000007 */
[C---:B------:R-:W-:Y:S01]  /*25e0*/  FFMA R3, R4.reuse, R16, R21 ;  /* 0x0000001004037223 */ /* 0x040fe20000000015 */
[C---:B------:R-:W-:Y:S01]  /*25f0*/  FFMA R6, R4.reuse, R18, R25 ;  /* 0x0000001204067223 */ /* 0x040fe20000000019 */
[----:B------:R-:W-:Y:S02]  /*2600*/  FMUL R4, R4, R20 ;  /* 0x0000001404047220 */ /* 0x000fe40000400000 */
[----:B------:R-:W-:Y:S01]  /*2610*/  FADD R30, -R30, R3 ;  /* 0x000000031e1e7221 */ /* 0x000fe20000000100 */
[----:B------:R-:W-:Y:S01]  /*2620*/  FADD R3, R12, R13 ;  /* 0x0000000d0c037221 */ /* 0x000fe20000000000 */
[----:B------:R-:W-:-:S03]  /*2630*/  FADD R31, -R31, R6 ;  /* 0x000000061f1f7221 */ /* 0x000fc60000000100 */
[----:B------:R-:W-:Y:S01]  /*2640*/  FSETP.NEU.AND P2, PT, R30, 1, PT ;  /* 0x3f8000001e00780b */ /* 0x000fe20003f4d000 */
[----:B------:R-:W-:Y:S01]  /*2650*/  FFMA R3, R3, 0.5, R4 ;  /* 0x3f00000003037823 */ /* 0x000fe20000000004 */
[----:B------:R-:W-:-:S03]  /*2660*/  FSETP.NEU.AND P3, PT, R31, 1, PT ;  /* 0x3f8000001f00780b */ /* 0x000fc60003f6d000 */
[----:B------:R-:W-:Y:S01]  /*2670*/  FADD R32, -R32, R3 ;  /* 0x0000000320207221 */ /* 0x000fe20000000100 */
[----:B------:R-:W-:-:S07]  /*2680*/  MOV R3, 0x3f800000 ;  /* 0x3f80000000037802 */ /* 0x000fce0000000f00 */
[----:B------:R-:W-:Y:S05]  /*2690*/  @!P2 BRA `(.L_x_58) ;  /* 0x000000040004a947 */ /* 0x000fea0003800000 */
[----:B------:R-:W-:-:S13]  /*26a0*/  FSETP.NAN.AND P2, PT, |R30|, |R30|, PT ;  /* 0x4000001e1e00720b */ /* 0x000fda0003f48200 */
[----:B------:R-:W-:Y:S01]  /*26b0*/  @P2 FADD R3, R30, 2 ;  /* 0x400000001e032421 */ /* 0x000fe20000000000 */
[----:B------:R-:W-:Y:S06]  /*26c0*/  @P2 BRA `(.L_x_58) ;  /* 0x0000000000f82947 */ /* 0x000fec0003800000 */
[C---:B------:R-:W-:Y:S01]  /*26d0*/  FMUL R3, |R30|.reuse, 16777216 ;  /* 0x4b8000001e037820 */ /* 0x040fe20000400200 */
[C---:B------:R-:W-:Y:S02]  /*26e0*/  FSETP.GEU.AND P2, PT, |R30|.reuse, 1.175494350822287508e-38, PT ;  /* 0x008000001e00780b */ /* 0x040fe40003f4e200 */
[----:B------:R-:W-:Y:S02]  /*26f0*/  MOV R38, 0x3a2c32e4 ;  /* 0x3a2c32e400267802 */ /* 0x000fe40000000f00 */
[----:B------:R-:W-:Y:S02]  /*2700*/  FSEL R3, R3, |R30|, !P2 ;  /* 0x4000001e03037208 */ /* 0x000fe40005000000 */
[----:B------:R-:W-:Y:S02]  /*2710*/  FSEL R33, RZ, -24, P2 ;  /* 0xc1c00000ff217808 */ /* 0x000fe40001000000 */
[----:B------:R-:W-:Y:S02]  /*2720*/  IADD3 R4, PT, PT, R3, -0x3f3504f3, RZ ;  /* 0xc0cafb0d03047810 */ /* 0x000fe40007ffe0ff */
[----:B------:R-:W-:-:S02]  /*2730*/  FSETP.NEU.AND P2, PT, |R30|, +INF , PT ;  /* 0x7f8000001e00780b */ /* 0x000fc40003f4d200 */
[----:B------:R-:W-:Y:S02]  /*2740*/  LOP3.LUT R4, R4, 0xff800000, RZ, 0xc0, !PT ;  /* 0xff80000004047812 */ /* 0x000fe400078ec0ff */
[----:B------:R-:W-:Y:S02]  /*2750*/  FSETP.NEU.AND P2, PT, R30, RZ, P2 ;  /* 0x000000ff1e00720b */ /* 0x000fe4000174d000 */
[-C--:B------:R-:W-:Y:S02]  /*2760*/  IADD3 R6, PT, PT, R3, -R4.reuse, RZ ;  /* 0x8000000403067210 */ /* 0x080fe40007ffe0ff */
[----:B------:R-:W-:-:S03]  /*2770*/  I2FP.F32.S32 R4, R4 ;  /* 0x0000000400047245 */ /* 0x000fc60000201400 */
[C---:B------:R-:W-:Y:S01]  /*2780*/  FADD R3, R6.reuse, 1 ;  /* 0x3f80000006037421 */ /* 0x040fe20000000000 */
[----:B------:R-:W-:Y:S01]  /*2790*/  FADD R37, R6, -1 ;  /* 0xbf80000006257421 */ /* 0x000fe20000000000 */
[----:B------:R-:W-:-:S03]  /*27a0*/  FFMA R35, R4, 1.1920928955078125e-07, R33 ;  /* 0x3400000004237823 */ /* 0x000fc60000000021 */
[----:B------:R-:W-:Y:S01]  /*27b0*/  FADD R6, R37, R37 ;  /* 0x0000002525067221 */ /* 0x000fe20000000000 */
[----:B------:R-:W0:Y:S01]  /*27c0*/  MUFU.RCP R3, R3 ;  /* 0x0000000300037308 */ /* 0x000e220000001000 */
[----:B------:R-:W-:Y:S02]  /*27d0*/  @!P2 FADD R30, R30, R30 ;  /* 0x0000001e1e1ea221 */ /* 0x000fe40000000000 */
[----:B0-----:R-:W-:-:S04]  /*27e0*/  FMUL R6, R3, R6 ;  /* 0x0000000603067220 */ /* 0x001fc80000400000 */
[----:B------:R-:W-:Y:S01]  /*27f0*/  FADD R34, R37, -R6 ;  /* 0x8000000625227221 */ /* 0x000fe20000000000 */
[C---:B------:R-:W-:Y:S01]  /*2800*/  FMUL R33, R6.reuse, R6 ;  /* 0x0000000606217220 */ /* 0x040fe20000400000 */
[----:B------:R-:W-:Y:S02]  /*2810*/  FFMA R4, R6, 1.4426950216293334961, R35 ;  /* 0x3fb8aa3b06047823 */ /* 0x000fe40000000023 */
[----:B------:R-:W-:Y:S01]  /*2820*/  FADD R34, R34, R34 ;  /* 0x0000002222227221 */ /* 0x000fe20000000000 */
[----:B------:R-:W-:Y:S01]  /*2830*/  FFMA R38, R33, R38, 0.0032181653659790754318 ;  /* 0x3b52e7db21267423 */ /* 0x000fe20000000026 */
[----:B------:R-:W-:Y:S02]  /*2840*/  FADD R35, R35, -R4 ;  /* 0x8000000423237221 */ /* 0x000fe40000000000 */
[----:B------:R-:W-:Y:S01]  /*2850*/  FFMA R34, R37, -R6, R34 ;  /* 0x8000000625227223 */ /* 0x000fe20000000022 */
[----:B------:R-:W-:Y:S01]  /*2860*/  FFMA R38, R33, R38, 0.018033718690276145935 ;  /* 0x3c93bb7321267423 */ /* 0x000fe20000000026 */
[----:B------:R-:W-:-:S02]  /*2870*/  FFMA R35, R6, 1.4426950216293334961, R35 ;  /* 0x3fb8aa3b06237823 */ /* 0x000fc40000000023 */
[----:B------:R-:W-:Y:S01]  /*2880*/  FMUL R34, R3, R34 ;  /* 0x0000002203227220 */ /* 0x000fe20000400000 */
[----:B------:R-:W-:-:S03]  /*2890*/  FFMA R38, R33, R38, 0.12022458761930465698 ;  /* 0x3df6384f21267423 */ /* 0x000fc60000000026 */
[----:B------:R-:W-:Y:S01]  /*28a0*/  FFMA R35, R34, 1.4426950216293334961, R35 ;  /* 0x3fb8aa3b22237823 */ /* 0x000fe20000000023 */
[----:B------:R-:W-:-:S03]  /*28b0*/  FMUL R33, R33, R38 ;  /* 0x0000002621217220 */ /* 0x000fc60000400000 */
[----:B------:R-:W-:Y:S01]  /*28c0*/  FFMA R35, R6, 1.9251366722983220825e-08, R35 ;  /* 0x32a55e3406237823 */ /* 0x000fe20000000023 */
[----:B------:R-:W-:-:S04]  /*28d0*/  FMUL R3, R33, 3 ;  /* 0x4040000021037820 */ /* 0x000fc80000400000 */
[----:B------:R-:W-:Y:S01]  /*28e0*/  FFMA R34, R34, R3, R35 ;  /* 0x0000000322227223 */ /* 0x000fe20000000023 */
[----:B------:R-:W-:-:S03]  /*28f0*/  HFMA2 R35, -RZ, RZ, 0.64013671875, -15.109375 ;  /* 0x391fcb8eff237431 */ /* 0x000fc600000001ff */
[----:B------:R-:W-:-:S04]  /*2900*/  FFMA R33, R6, R33, R34 ;  /* 0x0000002106217223 */ /* 0x000fc80000000022 */
[----:B------:R-:W-:-:S04]  /*2910*/  FADD R34, R4, R33 ;  /* 0x0000002104227221 */ /* 0x000fc80000000000 */
[----:B------:R-:W-:Y:S01]  /*2920*/  FMUL R3, R34, 2 ;  /* 0x4000000022037820 */ /* 0x000fe20000400000 */
[----:B------:R-:W-:-:S03]  /*2930*/  FADD R4, -R4, R34 ;  /* 0x0000002204047221 */ /* 0x000fc60000000100 */
[----:B------:R-:W0:Y:S01]  /*2940*/  FRND R6, R3 ;  /* 0x0000000300067307 */ /* 0x000e220000201000 */
[----:B------:R-:W-:Y:S01]  /*2950*/  FADD R33, R33, -R4 ;  /* 0x8000000421217221 */ /* 0x000fe20000000000 */
[----:B------:R-:W-:Y:S01]  /*2960*/  FFMA R34, R34, 2, -R3 ;  /* 0x4000000022227823 */ /* 0x000fe20000000803 */
[----:B------:R-:W-:-:S03]  /*2970*/  FSETP.GT.AND P5, PT, |R3|, 152, PT ;  /* 0x431800000300780b */ /* 0x000fc60003fa4200 */
[----:B------:R-:W-:Y:S01]  /*2980*/  FFMA R33, R33, 2, R34 ;  /* 0x4000000021217823 */ /* 0x000fe20000000022 */
[----:B0-----:R-:W-:Y:S01]  /*2990*/  FADD R4, R3, -R6 ;  /* 0x8000000603047221 */ /* 0x001fe20000000000 */
[----:B------:R-:W-:-:S03]  /*29a0*/  FSETP.GT.AND P4, PT, R6, RZ, PT ;  /* 0x000000ff0600720b */ /* 0x000fc60003f84000 */
[----:B------:R-:W-:Y:S01]  /*29b0*/  FADD R4, R4, R33 ;  /* 0x0000002104047221 */ /* 0x000fe20000000000 */
[----:B------:R-:W-:Y:S02]  /*29c0*/  SEL R6, RZ, 0x83000000, P4 ;  /* 0x83000000ff067807 */ /* 0x000fe40002000000 */
[----:B------:R-:W-:Y:S01]  /*29d0*/  FSETP.GEU.AND P4, PT, R3, RZ, PT ;  /* 0x000000ff0300720b */ /* 0x000fe20003f8e000 */
[----:B------:R-:W-:Y:S01]  /*29e0*/  FFMA R33, R4, R35, 0.0013391353422775864601 ;  /* 0x3aaf85ed04217423 */ /* 0x000fe20000000023 */
[----:B------:R-:W-:-:S03]  /*29f0*/  IADD3 R34, PT, PT, R6, 0x7f000000, RZ ;  /* 0x7f00000006227810 */ /* 0x000fc60007ffe0ff */
[C---:B------:R-:W-:Y:S02]  /*2a00*/  FFMA R35, R4.reuse, R33, 0.0096188392490148544312 ;  /* 0x3c1d985604237423 */ /* 0x040fe40000000021 */
[----:B------:R0:W1:Y:S02]  /*2a10*/  F2I.NTZ R33, R3 ;  /* 0x0000000300217305 */ /* 0x0000640000203100 */
[----:B------:R-:W-:-:S04]  /*2a20*/  FFMA R35, R4, R35, 0.055503588169813156128 ;  /* 0x3d6357bb04237423 */ /* 0x000fc80000000023 */
[----:B------:R-:W-:Y:S01]  /*2a30*/  FFMA R35, R4, R35, 0.24022644758224487305 ;  /* 0x3e75fdec04237423 */ /* 0x000fe20000000023 */
[----:B0-----:R-:W-:-:S03]  /*2a40*/  FSEL R3, RZ, +INF , !P4 ;  /* 0x7f800000ff037808 */ /* 0x001fc60006000000 */
[----:B------:R-:W-:-:S04]  /*2a50*/  FFMA R35, R4, R35, 0.69314718246459960938 ;  /* 0x3f31721804237423 */ /* 0x000fc80000000023 */
[----:B------:R-:W-:Y:S01]  /*2a60*/  FFMA R35, R4, R35, 1 ;  /* 0x3f80000004237423 */ /* 0x000fe20000000023 */
[----:B-1----:R-:W-:-:S03]  /*2a70*/  LEA R33, R33, -R6, 0x17 ;  /* 0x8000000621217211 */ /* 0x002fc600078eb8ff */
[----:B------:R-:W-:-:S04]  /*2a80*/  FMUL R34, R34, R35 ;  /* 0x0000002322227220 */ /* 0x000fc80000400000 */
[----:B------:R-:W-:Y:S01]  /*2a90*/  @!P5 FMUL R3, R33, R34 ;  /* 0x000000222103d220 */ /* 0x000fe20000400000 */
[----:B------:R-:W-:-:S07]  /*2aa0*/  @!P2 LOP3.LUT R3, R30, 0x7fffffff, RZ, 0xc0, !PT ;  /* 0x7fffffff1e03a812 */ /* 0x000fce00078ec0ff */
.L_x_58:
[----:B------:R-:W-:Y:S05]  /*2ab0*/  BSYNC.RECONVERGENT B0 ;  /* 0x0000000000007941 */ /* 0x000fea0003800200 */
.L_x_57:
[----:B------:R-:W-:Y:S01]  /*2ac0*/  BSSY.RECONVERGENT B0, `(.L_x_59) ;  /* 0x0000045000007945 */ /* 0x000fe20003800200 */
[----:B------:R-:W-:Y:S02]  /*2ad0*/  FSETP.NEU.AND P4, PT, R32, 1, PT ;  /* 0x3f8000002000780b */ /* 0x000fe40003f8d000 */
[----:B------:R-:W-:Y:S01]  /*2ae0*/  MOV R4, 0x3f800000 ;  /* 0x3f80000000047802 */ /* 0x000fe20000000f00 */
[----:B------:R-:W-:Y:S10]  /*2af0*/  @!P3 BRA `(.L_x_60) ;  /* 0x000000040004b947 */ /* 0x000ff40003800000 */
[----:B------:R-:W-:-:S13]  /*2b00*/  FSETP.NAN.AND P2, PT, |R31|, |R31|, PT ;  /* 0x4000001f1f00720b */ /* 0x000fda0003f48200 */
[----:B------:R-:W-:Y:S01]  /*2b10*/  @P2 FADD R4, R31, 2 ;  /* 0x400000001f042421 */ /* 0x000fe20000000000 */
[----:B------:R-:W-:Y:S06]  /*2b20*/  @P2 BRA `(.L_x_60) ;  /* 0x0000000000f82947 */ /* 0x000fec0003800000 */
[C---:B------:R-:W-:Y:S01]  /*2b30*/  FMUL R4, |R31|.reuse, 16777216 ;  /* 0x4b8000001f047820 */ /* 0x040fe20000400200 */
[----:B------:R-:W-:Y:S01]  /*2b40*/  FSETP.GEU.AND P2, PT, |R31|, 1.175494350822287508e-38, PT ;  /* 0x008000001f00780b */ /* 0x000fe20003f4e200 */
[----:B------:R-:W-:-:S03]  /*2b50*/  HFMA2 R38, -RZ, RZ, 0.771484375, 0.21533203125 ;  /* 0x3a2c32e4ff267431 */ /* 0x000fc600000001ff */
[----:B------:R-:W-:-:S04]  /*2b60*/  FSEL R4, R4, |R31|, !P2 ;  /* 0x4000001f04047208 */ /* 0x000fc80005000000 */
[----:B------:R-:W-:-:S04]  /*2b70*/  IADD3 R6, PT, PT, R4, -0x3f3504f3, RZ ;  /* 0xc0cafb0d04067810 */ /* 0x000fc80007ffe0ff */
[----:B------:R-:W-:-:S04]  /*2b80*/  LOP3.LUT R33, R6, 0xff800000, RZ, 0xc0, !PT ;  /* 0xff80000006217812 */ /* 0x000fc800078ec0ff */
[-C--:B------:R-:W-:Y:S02]  /*2b90*/  IADD3 R6, PT, PT, R4, -R33.reuse, RZ ;  /* 0x8000002104067210 */ /* 0x080fe40007ffe0ff */
[----:B------:R-:W-:-:S03]  /*2ba0*/  I2FP.F32.S32 R33, R33 ;  /* 0x0000002100217245 */ /* 0x000fc60000201400 */
[C---:B------:R-:W-:Y:S01]  /*2bb0*/  FADD R4, R6.reuse, 1 ;  /* 0x3f80000006047421 */ /* 0x040fe20000000000 */
[----:B------:R-:W-:Y:S01]  /*2bc0*/  FADD R37, R6, -1 ;  /* 0xbf80000006257421 */ /* 0x000fe20000000000 */
[----:B------:R-:W-:Y:S02]  /*2bd0*/  FSEL R6, RZ, -24, P2 ;  /* 0xc1c00000ff067808 */ /* 0x000fe40001000000 */
[----:B------:R-:W-:Y:S01]  /*2be0*/  FSETP.NEU.AND P2, PT, |R31|, +INF , PT ;  /* 0x7f8000001f00780b */ /* 0x000fe20003f4d200 */
[----:B------:R-:W-:Y:S01]  /*2bf0*/  FADD R35, R37, R37 ;  /* 0x0000002525237221 */ /* 0x000fe20000000000 */
[----:B------:R-:W0:Y:S02]  /*2c00*/  MUFU.RCP R4, R4 ;  /* 0x0000000400047308 */ /* 0x000e240000001000 */
[----:B------:R-:W-:-:S13]  /*2c10*/  FSETP.NEU.AND P2, PT, R31, RZ, P2 ;  /* 0x000000ff1f00720b */ /* 0x000fda000174d000 */
[----:B------:R-:W-:Y:S01]  /*2c20*/  @!P2 FADD R31, R31, R31 ;  /* 0x0000001f1f1fa221 */ /* 0x000fe20000000000 */
[----:B0-----:R-:W-:Y:S01]  /*2c30*/  FMUL R30, R4, R35 ;  /* 0x00000023041e7220 */ /* 0x001fe20000400000 */
[----:B------:R-:W-:-:S03]  /*2c40*/  FFMA R35, R33, 1.1920928955078125e-07, R6 ;  /* 0x3400000021237823 */ /* 0x000fc60000000006 */
        /* <DEDUP_REMOVED lines=15> */
[----:B------:R-:W-:-:S04]  /*2d40*/  FFMA R4, R37, R4, R34 ;  /* 0x0000000425047223 */ /* 0x000fc80000000022 */
[----:B------:R-:W-:-:S04]  /*2d50*/  FFMA R35, R30, R33, R4 ;  /* 0x000000211e237223 */ /* 0x000fc80000000004 */
[----:B------:R-:W-:-:S04]  /*2d60*/  FADD R37, R6, R35 ;  /* 0x0000002306257221 */ /* 0x000fc80000000000 */
[----:B------:R-:W-:Y:S01]  /*2d70*/  FMUL R4, R37, 2 ;  /* 0x4000000025047820 */ /* 0x000fe20000400000 */
[----:B------:R-:W-:-:S03]  /*2d80*/  FADD R6, -R6, R37 ;  /* 0x0000002506067221 */ /* 0x000fc60000000100 */
[----:B------:R-:W0:Y:S01]  /*2d90*/  FRND R33, R4 ;  /* 0x0000000400217307 */ /* 0x000e220000201000 */
[----:B------:R-:W-:Y:S01]  /*2da0*/  FADD R6, R35, -R6 ;  /* 0x8000000623067221 */ /* 0x000fe20000000000 */
[----:B------:R-:W-:Y:S01]  /*2db0*/  FFMA R37, R37, 2, -R4 ;  /* 0x4000000025257823 */ /* 0x000fe20000000804 */
[----:B------:R-:W-:Y:S02]  /*2dc0*/  MOV R35, 0x391fcb8e ;  /* 0x391fcb8e00237802 */ /* 0x000fe40000000f00 */
[----:B------:R-:W-:Y:S01]  /*2dd0*/  FSETP.GT.AND P5, PT, |R4|, 152, PT ;  /* 0x431800000400780b */ /* 0x000fe20003fa4200 */
        /* <DEDUP_REMOVED lines=19> */
.L_x_60:
[----:B------:R-:W-:Y:S05]  /*2f10*/  BSYNC.RECONVERGENT B0 ;  /* 0x0000000000007941 */ /* 0x000fea0003800200 */
.L_x_59:
[----:B------:R-:W-:Y:S01]  /*2f20*/  FADD R3, R4, R3 ;  /* 0x0000000304037221 */ /* 0x000fe20000000000 */
[----:B------:R-:W-:Y:S01]  /*2f30*/  BSSY.RECONVERGENT B0, `(.L_x_61) ;  /* 0x0000044000007945 */ /* 0x000fe20003800200 */
[----:B------:R-:W-:-:S03]  /*2f40*/  HFMA2 R4, -RZ, RZ, 1.875, 0 ;  /* 0x3f800000ff047431 */ /* 0x000fc600000001ff */
[----:B------:R-:W-:Y:S05]  /*2f50*/  @!P4 BRA `(.L_x_62) ;  /* 0x000000040004c947 */ /* 0x000fea0003800000 */
[----:B------:R-:W-:-:S13]  /*2f60*/  FSETP.NAN.AND P2, PT, |R32|, |R32|, PT ;  /* 0x400000202000720b */ /* 0x000fda0003f48200 */
[----:B------:R-:W-:Y:S01]  /*2f70*/  @P2 FADD R4, R32, 2 ;  /* 0x4000000020042421 */ /* 0x000fe20000000000 */
[----:B------:R-:W-:Y:S06]  /*2f80*/  @P2 BRA `(.L_x_62) ;  /* 0x0000000000f82947 */ /* 0x000fec0003800000 */
[C---:B------:R-:W-:Y:S01]  /*2f90*/  FMUL R31, |R32|.reuse, 16777216 ;  /* 0x4b800000201f7820 */ /* 0x040fe20000400200 */
[----:B------:R-:W-:Y:S02]  /*2fa0*/  FSETP.GEU.AND P2, PT, |R32|, 1.175494350822287508e-38, PT ;  /* 0x008000002000780b */ /* 0x000fe40003f4e200 */
[----:B------:R-:W-:Y:S02]  /*2fb0*/  MOV R38, 0x3a2c32e4 ;  /* 0x3a2c32e400267802 */ /* 0x000fe40000000f00 */
        /* <DEDUP_REMOVED lines=8> */
[C---:B------:R-:W-:Y:S01]  /*3040*/  FSETP.NEU.AND P2, PT, |R32|.reuse, +INF , PT ;  /* 0x7f8000002000780b */ /* 0x040fe20003f4d200 */
        /* <DEDUP_REMOVED lines=29> */
[----:B------:R-:W-:Y:S01]  /*3220*/  HFMA2 R31, -RZ, RZ, 0.64013671875, -15.109375 ;  /* 0x391fcb8eff1f7431 */ /* 0x000fe200000001ff */
[----:B------:R-:W-:Y:S02]  /*3230*/  FSETP.GT.AND P4, PT, |R4|, 152, PT ;  /* 0x431800000400780b */ /* 0x000fe40003f84200 */
[----:B------:R-:W-:Y:S01]  /*3240*/  FFMA R33, R6, 2, R33 ;  /* 0x4000000006217823 */ /* 0x000fe20000000021 */
[----:B0-----:R-:W-:Y:S01]  /*3250*/  FADD R6, R4, -R35 ;  /* 0x8000002304067221 */ /* 0x001fe20000000000 */
[----:B------:R-:W-:-:S03]  /*3260*/  FSETP.GT.AND P3, PT, R35, RZ, PT ;  /* 0x000000ff2300720b */ /* 0x000fc60003f64000 */
[----:B------:R-:W-:Y:S01]  /*3270*/  FADD R6, R6, R33 ;  /* 0x0000002106067221 */ /* 0x000fe20000000000 */
[----:B------:R-:W-:Y:S02]  /*3280*/  SEL R30, RZ, 0x83000000, P3 ;  /* 0x83000000ff1e7807 */ /* 0x000fe40001800000 */
[----:B------:R-:W-:Y:S01]  /*3290*/  FSETP.GEU.AND P3, PT, R4, RZ, PT ;  /* 0x000000ff0400720b */ /* 0x000fe20003f6e000 */
[----:B------:R-:W-:-:S04]  /*32a0*/  FFMA R31, R6, R31, 0.0013391353422775864601 ;  /* 0x3aaf85ed061f7423 */ /* 0x000fc8000000001f */
[C---:B------:R-:W-:Y:S02]  /*32b0*/  FFMA R33, R6.reuse, R31, 0.0096188392490148544312 ;  /* 0x3c1d985606217423 */ /* 0x040fe4000000001f */
[----:B------:R0:W1:Y:S02]  /*32c0*/  F2I.NTZ R31, R4 ;  /* 0x00000004001f7305 */ /* 0x0000640000203100 */
[----:B------:R-:W-:-:S04]  /*32d0*/  FFMA R33, R6, R33, 0.055503588169813156128 ;  /* 0x3d6357bb06217423 */ /* 0x000fc80000000021 */
[----:B------:R-:W-:Y:S01]  /*32e0*/  FFMA R33, R6, R33, 0.24022644758224487305 ;  /* 0x3e75fdec06217423 */ /* 0x000fe20000000021 */
[----:B0-----:R-:W-:-:S03]  /*32f0*/  FSEL R4, RZ, +INF , !P3 ;  /* 0x7f800000ff047808 */ /* 0x001fc60005800000 */
[----:B------:R-:W-:Y:S01]  /*3300*/  FFMA R35, R6, R33, 0.69314718246459960938 ;  /* 0x3f31721806237423 */ /* 0x000fe20000000021 */
[----:B------:R-:W-:-:S03]  /*3310*/  IADD3 R33, PT, PT, R30, 0x7f000000, RZ ;  /* 0x7f0000001e217810 */ /* 0x000fc60007ffe0ff */
[----:B------:R-:W-:Y:S01]  /*3320*/  FFMA R6, R6, R35, 1 ;  /* 0x3f80000006067423 */ /* 0x000fe20000000023 */
[----:B-1----:R-:W-:-:S03]  /*3330*/  LEA R31, R31, -R30, 0x17 ;  /* 0x8000001e1f1f7211 */ /* 0x002fc600078eb8ff */
[----:B------:R-:W-:-:S04]  /*3340*/  FMUL R6, R33, R6 ;  /* 0x0000000621067220 */ /* 0x000fc80000400000 */
[----:B------:R-:W-:Y:S01]  /*3350*/  @!P4 FMUL R4, R31, R6 ;  /* 0x000000061f04c220 */ /* 0x000fe20000400000 */
[----:B------:R-:W-:-:S07]  /*3360*/  @!P2 LOP3.LUT R4, R32, 0x7fffffff, RZ, 0xc0, !PT ;  /* 0x7fffffff2004a812 */ /* 0x000fce00078ec0ff */
.L_x_62:
[----:B------:R-:W-:Y:S05]  /*3370*/  BSYNC.RECONVERGENT B0 ;  /* 0x0000000000007941 */ /* 0x000fea0003800200 */
.L_x_61:
[----:B------:R-:W-:Y:S01]  /*3380*/  FADD R4, R3, R4 ;  /* 0x0000000403047221 */ /* 0x000fe20000000000 */
[----:B------:R-:W-:Y:S03]  /*3390*/  BSSY.RECONVERGENT B0, `(.L_x_63) ;  /* 0x000000e000007945 */ /* 0x000fe60003800200 */
[----:B------:R0:W1:Y:S01]  /*33a0*/  MUFU.RSQ R3, R4 ;  /* 0x0000000400037308 */ /* 0x0000620000001400 */
[----:B------:R-:W-:-:S04]  /*33b0*/  IADD3 R6, PT, PT, R4, -0xd000000, RZ ;  /* 0xf300000004067810 */ /* 0x000fc80007ffe0ff */
[----:B------:R-:W-:-:S13]  /*33c0*/  ISETP.GT.U32.AND P2, PT, R6, 0x727fffff, PT ;  /* 0x727fffff0600780c */ /* 0x000fda0003f44070 */
[----:B01----:R-:W-:Y:S05]  /*33d0*/  @!P2 BRA `(.L_x_64) ;  /* 0x000000000014a947 */ /* 0x003fea0003800000 */
[----:B------:R-:W-:Y:S02]  /*33e0*/  MOV R3, R4 ;  /* 0x0000000400037202 */ /* 0x000fe40000000f00 */
[----:B------:R-:W-:-:S07]  /*33f0*/  MOV R4, 0x3410 ;  /* 0x0000341000047802 */ /* 0x000fce0000000f00 */
[----:B------:R-:W-:Y:S05]  /*3400*/  CALL.REL.NOINC `($__internal_1_$__cuda_sm20_sqrt_rn_f32_slowpath) ;  /* 0x0000005c00307944 */ /* 0x000fea0003c00000 */
[----:B------:R-:W-:Y:S01]  /*3410*/  MOV R31, R37 ;  /* 0x00000025001f7202 */ /* 0x000fe20000000f00 */
[----:B------:R-:W-:Y:S06]  /*3420*/  BRA `(.L_x_65) ;  /* 0x0000000000107947 */ /* 0x000fec0003800000 */
.L_x_64:
[----:B------:R-:W-:Y:S01]  /*3430*/  FMUL.FTZ R31, R4, R3 ;  /* 0x00000003041f7220 */ /* 0x000fe20000410000 */
[----:B------:R-:W-:-:S03]  /*3440*/  FMUL.FTZ R3, R3, 0.5 ;  /* 0x3f00000003037820 */ /* 0x000fc60000410000 */
[----:B------:R-:W-:-:S04]  /*3450*/  FFMA R4, -R31, R31, R4 ;  /* 0x0000001f1f047223 */ /* 0x000fc80000000104 */
[----:B------:R-:W-:-:S07]  /*3460*/  FFMA R31, R4, R3, R31 ;  /* 0x00000003041f7223 */ /* 0x000fce000000001f */
.L_x_65:
[----:B------:R-:W-:Y:S05]  /*3470*/  BSYNC.RECONVERGENT B0 ;  /* 0x0000000000007941 */ /* 0x000fea0003800200 */
.L_x_63:
[----:B------:R-:W0:Y:S01]  /*3480*/  LDC R4, c[0x0][0x3c0] ;  /* 0x0000f000ff047b82 */ /* 0x000e220000000800 */
[----:B------:R-:W-:Y:S01]  /*3490*/  FMUL R33, R5, 1.4142135381698608398 ;  /* 0x3fb504f305217820 */ /* 0x000fe20000400000 */
[----:B------:R-:W-:Y:S03]  /*34a0*/  BSSY.RECONVERGENT B4, `(.L_x_66) ;  /* 0x000000d000047945 */ /* 0x000fe60003800200 */
[----:B------:R-:W1:Y:S02]  /*34b0*/  MUFU.RCP R3, R33 ;  /* 0x0000002100037308 */ /* 0x000e640000001000 */
[----:B-1----:R-:W-:Y:S01]  /*34c0*/  FFMA R6, -R33, R3, 1 ;  /* 0x3f80000021067423 */ /* 0x002fe20000000103 */
[----:B0-----:R-:W-:-:S03]  /*34d0*/  FFMA R4, R4, 0.5, R31 ;  /* 0x3f00000004047823 */ /* 0x001fc6000000001f */
[----:B------:R-:W-:Y:S02]  /*34e0*/  FFMA R3, R3, R6, R3 ;  /* 0x0000000603037223 */ /* 0x000fe40000000003 */
[----:B------:R-:W0:Y:S02]  /*34f0*/  FCHK P2, R4, R33 ;  /* 0x0000002104007302 */ /* 0x000e240000040000 */
[----:B------:R-:W-:-:S04]  /*3500*/  FFMA R6, R4, R3, RZ ;  /* 0x0000000304067223 */ /* 0x000fc800000000ff */
[----:B------:R-:W-:-:S04]  /*3510*/  FFMA R30, -R33, R6, R4 ;  /* 0x00000006211e7223 */ /* 0x000fc80000000104 */
[----:B------:R-:W-:Y:S01]  /*3520*/  FFMA R3, R3, R30, R6 ;  /* 0x0000001e03037223 */ /* 0x000fe20000000006 */
[----:B0-----:R-:W-:Y:S06]  /*3530*/  @!P2 BRA `(.L_x_67) ;  /* 0x00000000000ca947 */ /* 0x001fec0003800000 */
[----:B------:R-:W-:Y:S02]  /*3540*/  MOV R3, R33 ;  /* 0x0000002100037202 */ /* 0x000fe40000000f00 */
[----:B------:R-:W-:-:S07]  /*3550*/  MOV R6, 0x3570 ;  /* 0x0000357000067802 */ /* 0x000fce0000000f00 */
[----:B------:R-:W-:Y:S05]  /*3560*/  CALL.REL.NOINC `($__internal_2_$__cuda_sm3x_div_rn_noftz_f32_slowpath) ;  /* 0x0000005c00307944 */ /* 0x000fea0003c00000 */
.L_x_67:
[----:B------:R-:W-:Y:S05]  /*3570*/  BSYNC.RECONVERGENT B4 ;  /* 0x0000000000047941 */ /* 0x000fea0003800200 */
.L_x_66:
[----:B------:R-:W-:Y:S02]  /*3580*/  HFMA2 R33, -RZ, RZ, 0.61474609375, 16.90625 ;  /* 0x38eb4c3aff217431 */ /* 0x000fe400000001ff */
[C---:B------:R-:W-:Y:S01]  /*3590*/  FMUL R4, R3.reuse, R3 ;  /* 0x0000000303047220 */ /* 0x040fe20000400000 */
[----:B------:R-:W-:Y:S01]  /*35a0*/  HFMA2 R6, -RZ, RZ, 1.0087890625, -0.000686168670654296875 ;  /* 0x3c09919fff067431 */ /* 0x000fe200000001ff */
[C---:B------:R-:W-:Y:S01]  /*35b0*/  FSETP.GE.AND P3, PT, |R3|.reuse, 1.0029599666595458984, PT ;  /* 0x3f8060fe0300780b */ /* 0x040fe20003f66200 */
[----:B------:R-:W-:Y:S01]  /*35c0*/  HFMA2 R37, -RZ, RZ, 1.5341796875, 81.5625 ;  /* 0x3e235519ff257431 */ /* 0x000fe200000001ff */
[----:B------:R-:W-:Y:S01]  /*35d0*/  MOV R35, 0x3aae005b ;  /* 0x3aae005b00237802 */ /* 0x000fe20000000f00 */
[----:B------:R-:W-:Y:S01]  /*35e0*/  HFMA2 R34, -RZ, RZ, 1.7822265625, 0.000185489654541015625 ;  /* 0x3f210a14ff227431 */ /* 0x000fe200000001ff */
[----:B------:R-:W-:Y:S01]  /*35f0*/  FSEL R4, |R3|, R4, P3 ;  /* 0x0000000403047208 */ /* 0x000fe20001800200 */
[----:B------:R-:W-:Y:S01]  /*3600*/  BSSY.RECONVERGENT B4, `(.L_x_68) ;  /* 0x0000024000047945 */ /* 0x000fe20003800200 */
[----:B------:R-:W-:-:S02]  /*3610*/  FSEL R35, -R35, -0.00082130916416645050049, P3 ;  /* 0xba574d2023237808 */ /* 0x000fc40001800100 */
[----:B------:R-:W-:Y:S02]  /*3620*/  FSEL R33, R33, 8.4834944573231041431e-05, P3 ;  /* 0x38b1e96a21217808 */ /* 0x000fe40001800000 */
[----:B------:R-:W-:Y:S02]  /*3630*/  MOV R30, 0x3d24d99a ;  /* 0x3d24d99a001e7802 */ /* 0x000fe40000000f00 */
[----:B------:R-:W-:Y:S01]  /*3640*/  FSEL R6, R6, 0.0052134888246655464172, P3 ;  /* 0x3baad5ea06067808 */ /* 0x000fe20001800000 */
[----:B------:R-:W-:Y:S01]  /*3650*/  FFMA R33, R4, R33, R35 ;  /* 0x0000002104217223 */ /* 0x000fe20000000023 */
[----:B------:R-:W-:Y:S02]  /*3660*/  FSEL R30, -R30, -0.026868773624300956726, P3 ;  /* 0xbcdc1be71e1e7808 */ /* 0x000fe40001800100 */
[----:B------:R-:W-:Y:S01]  /*3670*/  MOV R32, 0x3f69b4f9 ;  /* 0x3f69b4f900207802 */ /* 0x000fe20000000f00 */
[C---:B------:R-:W-:Y:S01]  /*3680*/  FFMA R33, R4.reuse, R33, R6 ;  /* 0x0000002104217223 */ /* 0x040fe20000000006 */
[----:B------:R-:W-:Y:S01]  /*3690*/  FSEL R37, R37, 0.11284004896879196167, P3 ;  /* 0x3de718af25257808 */ /* 0x000fe20001800000 */
[----:B------:R-:W0:Y:S02]  /*36a0*/  LDC R6, c[0x0][0x3c0] ;  /* 0x0000f000ff067b82 */ /* 0x000e240000000800 */
[----:B------:R-:W-:Y:S01]  /*36b0*/  FFMA R35, R4, R33, R30 ;  /* 0x0000002104237223 */ /* 0x000fe2000000001e */
[----:B------:R-:W-:Y:S01]  /*36c0*/  FSEL R30, R32, -0.37612664699554443359, P3 ;  /* 0xbec093ac201e7808 */ /* 0x000fe20001800000 */
[----:B------:R-:W-:Y:S01]  /*36d0*/  FMUL R33, R5, 1.4142135381698608398 ;  /* 0x3fb504f305217820 */ /* 0x000fe20000400000 */
[----:B------:R-:W-:Y:S01]  /*36e0*/  FSEL R32, R34, 0.12837915122509002686, P3 ;  /* 0x3e0375d322207808 */ /* 0x000fe20001800000 */
[C---:B------:R-:W-:Y:S01]  /*36f0*/  FFMA R35, R4.reuse, R35, R37 ;  /* 0x0000002304237223 */ /* 0x040fe20000000025 */
[C---:B------:R-:W-:Y:S01]  /*3700*/  FSEL R37, -R4.reuse, R3, P3 ;  /* 0x0000000304257208 */ /* 0x040fe20001800100 */
[----:B------:R-:W1:Y:S02]  /*3710*/  MUFU.RCP R34, R33 ;  /* 0x0000002100227308 */ /* 0x000e640000001000 */
[----:B------:R-:W-:-:S04]  /*3720*/  FFMA R35, R4, R35, R30 ;  /* 0x0000002304237223 */ /* 0x000fc8000000001e */
[----:B------:R-:W-:-:S04]  /*3730*/  FFMA R32, R4, R35, R32 ;  /* 0x0000002304207223 */ /* 0x000fc80000000020 */
[----:B------:R-:W-:-:S04]  /*3740*/  FFMA R30, R32, R37, R37 ;  /* 0x00000025201e7223 */ /* 0x000fc80000000025 */
[----:B------:R-:W2:Y:S01]  /*3750*/  @P3 MUFU.EX2 R32, R30 ;  /* 0x0000001e00203308 */ /* 0x000ea20000000800 */
[----:B0-----:R-:W-:Y:S01]  /*3760*/  FFMA R4, R6, -0.5, R31 ;  /* 0xbf00000006047823 */ /* 0x001fe2000000001f */
[----:B-1----:R-:W-:-:S04]  /*3770*/  FFMA R35, -R33, R34, 1 ;  /* 0x3f80000021237423 */ /* 0x002fc80000000122 */
[----:B------:R-:W-:Y:S02]  /*3780*/  FFMA R35, R34, R35, R34 ;  /* 0x0000002322237223 */ /* 0x000fe40000000022 */
[----:B------:R-:W0:Y:S02]  /*3790*/  FCHK P2, R4, R33 ;  /* 0x0000002104007302 */ /* 0x000e240000040000 */
[----:B------:R-:W-:-:S04]  /*37a0*/  FFMA R6, R4, R35, RZ ;  /* 0x0000002304067223 */ /* 0x000fc800000000ff */
[----:B------:R-:W-:Y:S01]  /*37b0*/  FFMA R31, -R33, R6, R4 ;  /* 0x00000006211f7223 */ /* 0x000fe20000000104 */
[----:B--2---:R-:W-:-:S03]  /*37c0*/  @P3 FADD R32, -R32, 1 ;  /* 0x3f80000020203421 */ /* 0x004fc60000000100 */
[----:B------:R-:W-:Y:S02]  /*37d0*/  FFMA R6, R35, R31, R6 ;  /* 0x0000001f23067223 */ /* 0x000fe40000000006 */
[----:B------:R-:W-:Y:S01]  /*37e0*/  @P3 LOP3.LUT R30, R32, 0x80000000, R3, 0xb8, !PT ;  /* 0x80000000201e3812 */ /* 0x000fe200078eb803 */
[----:B0-----:R-:W-:Y:S06]  /*37f0*/  @!P2 BRA `(.L_x_69) ;  /* 0x000000000010a947 */ /* 0x001fec0003800000 */
[----:B------:R-:W-:Y:S02]  /*3800*/  MOV R3, R33 ;  /* 0x0000002100037202 */ /* 0x000fe40000000f00 */
[----:B------:R-:W-:-:S07]  /*3810*/  MOV R6, 0x3830 ;  /* 0x0000383000067802 */ /* 0x000fce0000000f00 */
[----:B------:R-:W-:Y:S05]  /*3820*/  CALL.REL.NOINC `($__internal_2_$__cuda_sm3x_div_rn_noftz_f32_slowpath) ;  /* 0x0000005800807944 */ /* 0x000fea0003c00000 */
[----:B------:R-:W-:-:S07]  /*3830*/  MOV R6, R3 ;  /* 0x0000000300067202 */ /* 0x000fce0000000f00 */
.L_x_69:
[----:B------:R-:W-:Y:S05]  /*3840*/  BSYNC.RECONVERGENT B4 ;  /* 0x0000000000047941 */ /* 0x000fea0003800200 */
.L_x_68:
[----:B------:R-:W2:Y:S01]  /*3850*/  LDG.E R3, desc[UR14][R22.64] ;  /* 0x0000000e16037981 */ /* 0x000ea2000c1e1900 */
[----:B------:R-:W-:Y:S02]  /*3860*/  HFMA2 R4, -RZ, RZ, 0.61474609375, 16.90625 ;  /* 0x38eb4c3aff047431 */ /* 0x000fe400000001ff */
[C---:B------:R-:W-:Y:S01]  /*3870*/  FMUL R31, R6.reuse, R6 ;  /* 0x00000006061f7220 */ /* 0x040fe20000400000 */
[C---:B------:R-:W-:Y:S01]  /*3880*/  FSETP.GE.AND P2, PT, |R6|.reuse, 1.0029599666595458984, PT ;  /* 0x3f8060fe0600780b */ /* 0x040fe20003f46200 */
[----:B------:R-:W-:Y:S01]  /*3890*/  HFMA2 R33, -RZ, RZ, 1.0087890625, -0.000686168670654296875 ;  /* 0x3c09919fff217431 */ /* 0x000fe200000001ff */
[----:B------:R-:W-:Y:S02]  /*38a0*/  MOV R32, 0x3aae005b ;  /* 0x3aae005b00207802 */ /* 0x000fe40000000f00 */
[----:B------:R-:W-:Y:S02]  /*38b0*/  FSEL R31, |R6|, R31, P2 ;  /* 0x0000001f061f7208 */ /* 0x000fe40001000200 */
[----:B------:R-:W-:-:S02]  /*38c0*/  FSEL R32, -R32, -0.00082130916416645050049, P2 ;  /* 0xba574d2020207808 */ /* 0x000fc40001000100 */
[----:B------:R-:W-:Y:S02]  /*38d0*/  FSEL R4, R4, 8.4834944573231041431e-05, P2 ;  /* 0x38b1e96a04047808 */ /* 0x000fe40001000000 */
[----:B------:R-:W-:Y:S02]  /*38e0*/  MOV R35, 0x3d24d99a ;  /* 0x3d24d99a00237802 */ /* 0x000fe40000000f00 */
[----:B------:R-:W-:Y:S01]  /*38f0*/  FSEL R33, R33, 0.0052134888246655464172, P2 ;  /* 0x3baad5ea21217808 */ /* 0x000fe20001000000 */
[----:B------:R-:W-:Y:S01]  /*3900*/  FFMA R4, R31, R4, R32 ;  /* 0x000000041f047223 */ /* 0x000fe20000000020 */
[----:B------:R-:W-:Y:S01]  /*3910*/  HFMA2 R32, -RZ, RZ, 1.5341796875, 81.5625 ;  /* 0x3e235519ff207431 */ /* 0x000fe200000001ff */
[----:B------:R-:W-:Y:S02]  /*3920*/  FSEL R35, -R35, -0.026868773624300956726, P2 ;  /* 0xbcdc1be723237808 */ /* 0x000fe40001000100 */
[----:B------:R-:W-:Y:S01]  /*3930*/  FFMA R4, R31, R4, R33 ;  /* 0x000000041f047223 */ /* 0x000fe20000000021 */
[----:B------:R-:W-:-:S03]  /*3940*/  MOV R34, 0x3f69b4f9 ;  /* 0x3f69b4f900227802 */ /* 0x000fc60000000f00 */
[----:B------:R-:W-:Y:S01]  /*3950*/  FFMA R4, R31, R4, R35 ;  /* 0x000000041f047223 */ /* 0x000fe20000000023 */
[----:B------:R-:W-:Y:S02]  /*3960*/  FSEL R35, R34, -0.37612664699554443359, P2 ;  /* 0xbec093ac22237808 */ /* 0x000fe40001000000 */
[----:B------:R-:W-:Y:S01]  /*3970*/  FSEL R33, R32, 0.11284004896879196167, P2 ;  /* 0x3de718af20217808 */ /* 0x000fe20001000000 */
[----:B------:R-:W-:-:S04]  /*3980*/  HFMA2 R32, -RZ, RZ, 1.7822265625, 0.000185489654541015625 ;  /* 0x3f210a14ff207431 */ /* 0x000fc800000001ff */
[----:B------:R-:W-:-:S04]  /*3990*/  FFMA R4, R31, R4, R33 ;  /* 0x000000041f047223 */ /* 0x000fc80000000021 */
[C---:B------:R-:W-:Y:S01]  /*39a0*/  FFMA R4, R31.reuse, R4, R35 ;  /* 0x000000041f047223 */ /* 0x040fe20000000023 */
[----:B------:R-:W-:Y:S02]  /*39b0*/  FSEL R35, -R31, R6, P2 ;  /* 0x000000061f237208 */ /* 0x000fe40001000100 */
[----:B------:R-:W-:-:S05]  /*39c0*/  FSEL R33, R32, 0.12837915122509002686, P2 ;  /* 0x3e0375d320217808 */ /* 0x000fca0001000000 */
[----:B------:R-:W-:-:S04]  /*39d0*/  FFMA R4, R31, R4, R33 ;  /* 0x000000041f047223 */ /* 0x000fc80000000021 */
[----:B------:R-:W-:-:S04]  /*39e0*/  FFMA R35, R4, R35, R35 ;  /* 0x0000002304237223 */ /* 0x000fc80000000023 */
[----:B------:R-:W0:Y:S02]  /*39f0*/  @P2 MUFU.EX2 R4, R35 ;  /* 0x0000002300042308 */ /* 0x000e240000000800 */
[----:B0-----:R-:W-:-:S05]  /*3a00*/  @P2 FADD R31, -R4, 1 ;  /* 0x3f800000041f2421 */ /* 0x001fca0000000100 */
[----:B------:R-:W-:-:S05]  /*3a10*/  @P2 LOP3.LUT R35, R31, 0x80000000, R6, 0xb8, !PT ;  /* 0x800000001f232812 */ /* 0x000fca00078eb806 */
[----:B------:R-:W-:-:S04]  /*3a20*/  FADD R30, -R35, R30 ;  /* 0x0000001e231e7221 */ /* 0x000fc80000000100 */
[----:B------:R-:W-:-:S04]  /*3a30*/  FMUL R31, R30, 0.5 ;  /* 0x3f0000001e1f7820 */ /* 0x000fc80000400000 */
[----:B------:R-:W-:-:S04]  /*3a40*/  FMUL R4, R28, R31 ;  /* 0x0000001f1c047220 */ /* 0x000fc80000400000 */
[----:B--2---:R-:W-:-:S05]  /*3a50*/  FFMA R3, R4, R36, R3 ;  /* 0x0000002404037223 */ /* 0x004fca0000000003 */
[----:B------:R0:W-:Y:S02]  /*3a60*/  STG.E desc[UR14][R22.64], R3 ;  /* 0x0000000316007986 */ /* 0x0001e4000c10190e */
.L_x_56:
[----:B------:R-:W-:Y:S05]  /*3a70*/  BSYNC.RECONVERGENT B3 ;  /* 0x0000000000037941 */ /* 0x000fea0003800200 */
.L_x_55:
[----:B------:R-:W-:Y:S02]  /*3a80*/  IADD3 R27, PT, PT, R27, 0x1, RZ ;  /* 0x000000011b1b7810 */ /* 0x000fe40007ffe0ff */
[----:B------:R-:W-:Y:S02]  /*3a90*/  IADD3 R26, PT, PT, R26, 0x1, RZ ;  /* 0x000000011a1a7810 */ /* 0x000fe40007ffe0ff */
[----:B------:R-:W-:Y:S02]  /*3aa0*/  ISETP.NE.AND P2, PT, R27, RZ, PT ;  /* 0x000000ff1b00720c */ /* 0x000fe40003f45270 */
[----:B------:R-:W-:-:S11]  /*3ab0*/  IADD3 R29, PT, PT, R29, UR5, RZ ;  /* 0x000000051d1d7c10 */ /* 0x000fd6000fffe0ff */
[----:B------:R-:W-:Y:S05]  /*3ac0*/  @P2 BRA `(.L_x_41) ;  /* 0xffffffe000502947 */ /* 0x000fea000383ffff */
.L_x_25:
[----:B------:R-:W-:Y:S05]  /*3ad0*/  BSYNC.RECONVERGENT B2 ;  /* 0x0000000000027941 */ /* 0x000fea0003800200 */
.L_x_24:
[----:B------:R-:W-:Y:S04]  /*3ae0*/  BSSY.RECONVERGENT B2, `(.L_x_70) ;  /* 0x0000292000027945 */ /* 0x000fe80003800200 */
[----:B------:R-:W-:Y:S05]  /*3af0*/  @P0 BRA `(.L_x_71) ;  /* 0x0000002800400947 */ /* 0x000fea0003800000 */
[----:B0-----:R-:W-:Y:S01]  /*3b00*/  IADD3 R3, PT, PT, R14, -0xd000000, RZ ;  /* 0xf30000000e037810 */ /* 0x001fe20007ffe0ff */
        /* <DEDUP_REMOVED lines=9> */
.L_x_73:
[C---:B-1----:R-:W-:Y:S01]  /*3ba0*/  FMUL.FTZ R3, R27.reuse, R14 ;  /* 0x0000000e1b037220 */ /* 0x042fe20000410000 */
[----:B------:R-:W-:-:S03]  /*3bb0*/  FMUL.FTZ R4, R27, 0.5 ;  /* 0x3f0000001b047820 */ /* 0x000fc60000410000 */
[----:B------:R-:W-:-:S04]  /*3bc0*/  FFMA R14, -R3, R3, R14 ;  /* 0x00000003030e7223 */ /* 0x000fc8000000010e */
[----:B------:R-:W-:-:S07]  /*3bd0*/  FFMA R14, R14, R4, R3 ;  /* 0x000000040e0e7223 */ /* 0x000fce0000000003 */
.L_x_74:
[----:B------:R-:W-:Y:S05]  /*3be0*/  BSYNC.RECONVERGENT B0 ;  /* 0x0000000000007941 */ /* 0x000fea0003800200 */
.L_x_72:
        /* <DEDUP_REMOVED lines=17> */
.L_x_76:
[----:B------:R-:W-:Y:S05]  /*3d00*/  BSYNC.RECONVERGENT B3 ;  /* 0x0000000000037941 */ /* 0x000fea0003800200 */
.L_x_75:
        /* <DEDUP_REMOVED lines=16> */
.L_x_78:
[----:B------:R-:W-:Y:S05]  /*3e10*/  BSYNC.RECONVERGENT B3 ;  /* 0x0000000000037941 */ /* 0x000fea0003800200 */
.L_x_77:
        /* <DEDUP_REMOVED lines=20> */
.L_x_80:
[----:B------:R-:W-:Y:S05]  /*3f60*/  BSYNC.RECONVERGENT B3 ;  /* 0x0000000000037941 */ /* 0x000fea0003800200 */
.L_x_79:
        /* <DEDUP_REMOVED lines=14> */
.L_x_82:
[----:B------:R-:W-:Y:S05]  /*4050*/  BSYNC.RECONVERGENT B3 ;  /* 0x0000000000037941 */ /* 0x000fea0003800200 */
.L_x_81:
        /* <DEDUP_REMOVED lines=29> */
.L_x_84:
[----:B------:R-:W-:Y:S05]  /*4230*/  BSYNC.RECONVERGENT B3 ;  /* 0x0000000000037941 */ /* 0x000fea0003800200 */
.L_x_83:
        /* <DEDUP_REMOVED lines=18> */
.L_x_86:
[----:B------:R-:W-:Y:S05]  /*4360*/  BSYNC.RECONVERGENT B3 ;  /* 0x0000000000037941 */ /* 0x000fea0003800200 */
.L_x_85:
        /* <DEDUP_REMOVED lines=12> */
[----:B------:R-:W-:-:S05]  /*4430*/  IADD3 R31, PT, PT, -R24, R33, RZ ;  /* 0x00000021181f7210 */ /* 0x000fca0007ffe1ff */
[----:B------:R-:W1:Y:S01]  /*4440*/  FCHK P2, R27, R14 ;  /* 0x0000000e1b007302 */ /* 0x000e620000040000 */
        /* <DEDUP_REMOVED lines=11> */
.L_x_88:
[----:B------:R-:W-:Y:S05]  /*4500*/  BSYNC.RECONVERGENT B3 ;  /* 0x0000000000037941 */ /* 0x000fea0003800200 */
.L_x_87:
        /* <DEDUP_REMOVED lines=18> */
.L_x_90:
[----:B------:R-:W-:Y:S05]  /*4630*/  BSYNC.RECONVERGENT B3 ;  /* 0x0000000000037941 */ /* 0x000fea0003800200 */
.L_x_89:
[----:B------:R-:W0:Y:S01]  /*4640*/  MUFU.RCP R3, R2 ;  /* 0x0000000200037308 */ /* 0x000e220000001000 */
[----:B------:R-:W-:Y:S01]  /*4650*/  FADD R4, -R12, R13 ;  /* 0x0000000d0c047221 */ /* 0x000fe20000000100 */
[----:B------:R-:W-:Y:S01]  /*4660*/  BSSY.RECONVERGENT B3, `(.L_x_91) ;  /* 0x000000f000037945 */ /* 0x000fe20003800200 */
[----:B------:R-:W-:Y:S02]  /*4670*/  FADD R14, R9, R14 ;  /* 0x0000000e090e7221 */ /* 0x000fe40000000000 */
[----:B------:R-:W-:-:S04]  /*4680*/  FMUL R29, R27, R4 ;  /* 0x000000041b1d7220 */ /* 0x000fc80000400000 */
        /* <DEDUP_REMOVED lines=12> */
.L_x_92:
[----:B------:R-:W-:Y:S05]  /*4750*/  BSYNC.RECONVERGENT B3 ;  /* 0x0000000000037941 */ /* 0x000fea0003800200 */
.L_x_91:
        /* <DEDUP_REMOVED lines=17> */
.L_x_94:
[----:B------:R-:W-:Y:S05]  /*4870*/  BSYNC.RECONVERGENT B3 ;  /* 0x0000000000037941 */ /* 0x000fea0003800200 */
.L_x_93:
[----:B------:R-:W0:Y:S01]  /*4880*/  MUFU.RCP R3, UR9 ;  /* 0x0000000900037d08 */ /* 0x000e220008001000 */
[----:B------:R-:W-:Y:S01]  /*4890*/  MOV R4, UR9 ;  /* 0x0000000900047c02 */ /* 0x000fe20008000f00 */
[----:B------:R-:W-:Y:S01]  /*48a0*/  FADD R29, R24, -UR12 ;  /* 0x8000000c181d7e21 */ /* 0x000fe20008000000 */
[----:B------:R-:W-:Y:S05]  /*48b0*/  BSSY.RECONVERGENT B3, `(.L_x_95) ;  /* 0x000000d000037945 */ /* 0x000fea0003800200 */
[----:B------:R-:W1:Y:S08]  /*48c0*/  FCHK P2, R29, UR9 ;  /* 0x000000091d007d02 */ /* 0x000e700008040000 */
[----:B------:R-:W2:Y:S01]  /*48d0*/  F2I.FLOOR.NTZ R26, R26 ;  /* 0x0000001a001a7305 */ /* 0x000ea20000207100 */
[----:B0-----:R-:W-:-:S04]  /*48e0*/  FFMA R4, R3, -R4, 1 ;  /* 0x3f80000003047423 */ /* 0x001fc80000000804 */
[----:B------:R-:W-:-:S04]  /*48f0*/  FFMA R3, R3, R4, R3 ;  /* 0x0000000403037223 */ /* 0x000fc80000000003 */
[----:B------:R-:W-:-:S04]  /*4900*/  FFMA R4, R3, R29, RZ ;  /* 0x0000001d03047223 */ /* 0x000fc800000000ff */
[----:B------:R-:W-:-:S04]  /*4910*/  FFMA R27, R4, -UR9, R29 ;  /* 0x80000009041b7c23 */ /* 0x000fc8000800001d */
[----:B------:R-:W-:Y:S01]  /*4920*/  FFMA R3, R3, R27, R4 ;  /* 0x0000001b03037223 */ /* 0x000fe20000000004 */
[----:B-12---:R-:W-:Y:S06]  /*4930*/  @!P2 BRA `(.L_x_96) ;  /* 0x000000000010a947 */ /* 0x006fec0003800000 */
[----:B------:R-:W-:Y:S02]  /*4940*/  MOV R4, R29 ;  /* 0x0000001d00047202 */ /* 0x000fe40000000f00 */
[----:B------:R-:W-:Y:S02]  /*4950*/  MOV R3, UR9 ;  /* 0x0000000900037c02 */ /* 0x000fe40008000f00 */
[----:B------:R-:W-:-:S07]  /*4960*/  MOV R6, 0x4980 ;  /* 0x0000498000067802 */ /* 0x000fce0000000f00 */
[----:B------:R-:W-:Y:S05]  /*4970*/  CALL.REL.NOINC `($__internal_2_$__cuda_sm3x_div_rn_noftz_f32_slowpath) ;  /* 0x00000048002c7944 */ /* 0x000fea0003c00000 */
.L_x_96:
[----:B------:R-:W-:Y:S05]  /*4980*/  BSYNC.RECONVERGENT B3 ;  /* 0x0000000000037941 */ /* 0x000fea0003800200 */
.L_x_95:
        /* <DEDUP_REMOVED lines=20> */
.L_x_98:
[----:B------:R-:W-:Y:S05]  /*4ad0*/  BSYNC.RECONVERGENT B3 ;  /* 0x0000000000037941 */ /* 0x000fea0003800200 */
.L_x_97:
        /* <DEDUP_REMOVED lines=19> */
.L_x_100:
[----:B------:R-:W-:Y:S05]  /*4c10*/  BSYNC.RECONVERGENT B3 ;  /* 0x0000000000037941 */ /* 0x000fea0003800200 */
.L_x_99:
[C---:B------:R-:W-:Y:S01]  /*4c20*/  ISETP.GE.AND P2, PT, R26.reuse, UR4, PT ;  /* 0x000000041a007c0c */ /* 0x040fe2000bf46270 */
[----:B------:R-:W0:Y:S01]  /*4c30*/  LDC.64 R34, c[0x0][0x390] ;  /* 0x0000e400ff227b82 */ /* 0x000e220000000a00 */
[C---:B------:R-:W-:Y:S02]  /*4c40*/  IADD3 R3, PT, PT, R26.reuse, 0x1, RZ ;  /* 0x000000011a037810 */ /* 0x040fe40007ffe0ff */
[----:B------:R-:W-:Y:S02]  /*4c50*/  ISETP.GT.AND P3, PT, R26, -0x1, !P2 ;  /* 0xffffffff1a00780c */ /* 0x000fe40005764270 */
[C---:B------:R-:W-:Y:S02]  /*4c60*/  IADD3 R6, PT, PT, R27.reuse, 0x1, RZ ;  /* 0x000000011b067810 */ /* 0x040fe40007ffe0ff */
[C---:B------:R-:W-:Y:S02]  /*4c70*/  ISETP.LT.OR P2, PT, R27.reuse, RZ, !P3 ;  /* 0x000000ff1b00720c */ /* 0x040fe40005f41670 */
[----:B------:R-:W-:-:S02]  /*4c80*/  ISETP.LT.OR P3, PT, R27, -0x1, !P3 ;  /* 0xffffffff1b00780c */ /* 0x000fc40005f61670 */
[----:B------:R-:W-:Y:S02]  /*4c90*/  ISETP.GE.OR P2, PT, R27, UR6, P2 ;  /* 0x000000061b007c0c */ /* 0x000fe40009746670 */
[----:B------:R-:W-:Y:S02]  /*4ca0*/  ISETP.GE.AND P4, PT, R3, UR4, PT ;  /* 0x0000000403007c0c */ /* 0x000fe4000bf86270 */
[----:B------:R-:W-:Y:S02]  /*4cb0*/  MOV R3, UR5 ;  /* 0x0000000500037c02 */ /* 0x000fe40008000f00 */
[----:B------:R-:W-:Y:S02]  /*4cc0*/  ISETP.GE.OR P3, PT, R6, UR6, P3 ;  /* 0x0000000606007c0c */ /* 0x000fe40009f66670 */
[----:B------:R-:W-:-:S04]  /*4cd0*/  ISETP.GT.AND P4, PT, R26, -0x2, !P4 ;  /* 0xfffffffe1a00780c */ /* 0x000fc80006784270 */
[----:B------:R-:W-:Y:S01]  /*4ce0*/  ISETP.LT.OR P5, PT, R27, RZ, !P4 ;  /* 0x000000ff1b00720c */ /* 0x000fe200067a1670 */
[----:B------:R-:W-:-:S03]  /*4cf0*/  @!P2 IMAD R4, R26, UR5, R33 ;  /* 0x000000051a04ac24 */ /* 0x000fc6000f8e0221 */
[----:B------:R-:W-:Y:S01]  /*4d00*/  ISETP.GE.OR P5, PT, R27, UR6, P5 ;  /* 0x000000061b007c0c */ /* 0x000fe2000afa6670 */
[----:B------:R-:W-:Y:S02]  /*4d10*/  @!P2 IMAD R37, R4, UR6, R27 ;  /* 0x000000060425ac24 */ /* 0x000fe4000f8e021b */
[----:B------:R-:W-:Y:S02]  /*4d20*/  IMAD R4, R26, R3, UR5 ;  /* 0x000000051a047e24 */ /* 0x000fe4000f8e0203 */
[----:B0-----:R-:W-:-:S03]  /*4d30*/  @!P2 IMAD.WIDE R36, R37, 0x4, R34 ;  /* 0x000000042524a825 */ /* 0x001fc600078e0222 */
[----:B------:R-:W-:Y:S01]  /*4d40*/  IADD3 R4, PT, PT, R4, R33, RZ ;  /* 0x0000002104047210 */ /* 0x000fe20007ffe0ff */
[----:B------:R-:W-:Y:S01]  /*4d50*/  @!P3 IMAD R26, R26, UR5, R33 ;  /* 0x000000051a1abc24 */ /* 0x000fe2000f8e0221 */
[----:B------:R-:W-:Y:S01]  /*4d60*/  ISETP.LT.OR P4, PT, R27, -0x1, !P4 ;  /* 0xffffffff1b00780c */ /* 0x000fe20006781670 */
[----:B------:R0:W2:Y:S02]  /*4d70*/  @!P2 LDG.E R3, desc[UR14][R36.64] ;  /* 0x0000000e2403a981 */ /* 0x0000a4000c1e1900 */
[--C-:B------:R-:W-:Y:S01]  /*4d80*/  IMAD R39, R4, UR6, R27.reuse ;  /* 0x0000000604277c24 */ /* 0x100fe2000f8e021b */
[----:B------:R-:W-:Y:S01]  /*4d90*/  ISETP.GE.OR P4, PT, R6, UR6, P4 ;  /* 0x0000000606007c0c */ /* 0x000fe2000a786670 */
[----:B------:R-:W-:Y:S02]  /*4da0*/  @!P3 IMAD R27, R26, UR6, R27 ;  /* 0x000000061a1bbc24 */ /* 0x000fe4000f8e021b */
        /* <DEDUP_REMOVED lines=27> */
[----:B------:R-:W-:Y:S01]  /*4f60*/  FADD R14, R3, -R14 ;  /* 0x8000000e030e7221 */ /* 0x000fe20000000000 */
[----:B------:R-:W-:Y:S01]  /*4f70*/  FADD R3, R12, R13 ;  /* 0x0000000d0c037221 */ /* 0x000fe20000000000 */
[----:B------:R-:W-:-:S03]  /*4f80*/  FADD R28, R27, -R28 ;  /* 0x8000001c1b1c7221 */ /* 0x000fc60000000000 */
[----:B------:R-:W-:Y:S01]  /*4f90*/  FSETP.NEU.AND P2, PT, R14, 1, PT ;  /* 0x3f8000000e00780b */ /* 0x000fe20003f4d000 */
[----:B------:R-:W-:Y:S01]  /*4fa0*/  FFMA R3, R3, 0.5, R4 ;  /* 0x3f00000003037823 */ /* 0x000fe20000000004 */
[----:B------:R-:W-:-:S03]  /*4fb0*/  FSETP.NEU.AND P3, PT, R28, 1, PT ;  /* 0x3f8000001c00780b */ /* 0x000fc60003f6d000 */
[----:B------:R-:W-:Y:S01]  /*4fc0*/  FADD R24, R3, -R24 ;  /* 0x8000001803187221 */ /* 0x000fe20000000000 */
        /* <DEDUP_REMOVED lines=24> */
[CC--:B------:R-:W-:Y:S01]  /*5150*/  FMUL R27, R3.reuse, R3.reuse ;  /* 0x00000003031b7220 */ /* 0x0c0fe20000400000 */
[----:B------:R-:W-:Y:S02]  /*5160*/  FFMA R4, R3, 1.4426950216293334961, R32 ;  /* 0x3fb8aa3b03047823 */ /* 0x000fe40000000020 */
[----:B------:R-:W-:Y:S01]  /*5170*/  FADD R29, R29, R29 ;  /* 0x0000001d1d1d7221 */ /* 0x000fe20000000000 */
[C---:B------:R-:W-:Y:S01]  /*5180*/  FFMA R36, R27.reuse, R36, 0.0032181653659790754318 ;  /* 0x3b52e7db1b247423 */ /* 0x040fe20000000024 */
[----:B------:R-:W-:Y:S02]  /*5190*/  FADD R32, R32, -R4 ;  /* 0x8000000420207221 */ /* 0x000fe40000000000 */
[----:B------:R-:W-:Y:S01]  /*51a0*/  FFMA R29, R34, -R3, R29 ;  /* 0x80000003221d7223 */ /* 0x000fe2000000001d */
[----:B------:R-:W-:Y:S01]  /*51b0*/  FFMA R36, R27, R36, 0.018033718690276145935 ;  /* 0x3c93bb731b247423 */ /* 0x000fe20000000024 */
[----:B------:R-:W-:-:S02]  /*51c0*/  FFMA R32, R3, 1.4426950216293334961, R32 ;  /* 0x3fb8aa3b03207823 */ /* 0x000fc40000000020 */
[----:B------:R-:W-:Y:S01]  /*51d0*/  FMUL R29, R6, R29 ;  /* 0x0000001d061d7220 */ /* 0x000fe20000400000 */
[----:B------:R-:W-:-:S03]  /*51e0*/  FFMA R36, R27, R36, 0.12022458761930465698 ;  /* 0x3df6384f1b247423 */ /* 0x000fc60000000024 */
[----:B------:R-:W-:Y:S01]  /*51f0*/  FFMA R32, R29, 1.4426950216293334961, R32 ;  /* 0x3fb8aa3b1d207823 */ /* 0x000fe20000000020 */
[----:B------:R-:W-:Y:S01]  /*5200*/  FMUL R36, R27, R36 ;  /* 0x000000241b247220 */ /* 0x000fe20000400000 */
[----:B------:R-:W-:Y:S02]  /*5210*/  HFMA2 R27, -RZ, RZ, 0.64013671875, -15.109375 ;  /* 0x391fcb8eff1b7431 */ /* 0x000fe400000001ff */
        /* <DEDUP_REMOVED lines=30> */
.L_x_104:
[----:B------:R-:W-:Y:S05]  /*5400*/  BSYNC.RECONVERGENT B0 ;  /* 0x0000000000007941 */ /* 0x000fea0003800200 */
.L_x_103:
        /* <DEDUP_REMOVED lines=8> */
[----:B------:R-:W-:-:S04]  /*5490*/  FSETP.GEU.AND P2, PT, |R28|, 1.175494350822287508e-38, PT ;  /* 0x008000001c00780b */ /* 0x000fc80003f4e200 */
        /* <DEDUP_REMOVED lines=10> */
[----:B------:R-:W0:Y:S01]  /*5540*/  MUFU.RCP R14, R14 ;  /* 0x0000000e000e7308 */ /* 0x000e220000001000 */
[----:B------:R-:W-:Y:S01]  /*5550*/  FFMA R27, R6, 1.1920928955078125e-07, R27 ;  /* 0x34000000061b7823 */ /* 0x000fe2000000001b */
[----:B------:R-:W-:-:S13]  /*5560*/  FSETP.NEU.AND P2, PT, R28, RZ, P2 ;  /* 0x000000ff1c00720b */ /* 0x000fda000174d000 */
[----:B------:R-:W-:Y:S01]  /*5570*/  @!P2 FADD R28, R28, R28 ;  /* 0x0000001c1c1ca221 */ /* 0x000fe20000000000 */
[----:B0-----:R-:W-:Y:S01]  /*5580*/  FMUL R4, R14, R35 ;  /* 0x000000230e047220 */ /* 0x001fe20000400000 */
[----:B------:R-:W-:-:S03]  /*5590*/  HFMA2 R35, -RZ, RZ, 0.771484375, 0.21533203125 ;  /* 0x3a2c32e4ff237431 */ /* 0x000fc600000001ff */
[----:B------:R-:W-:Y:S01]  /*55a0*/  FADD R34, R29, -R4 ;  /* 0x800000041d227221 */ /* 0x000fe20000000000 */
[CC--:B------:R-:W-:Y:S01]  /*55b0*/  FMUL R32, R4.reuse, R4.reuse ;  /* 0x0000000404207220 */ /* 0x0c0fe20000400000 */
[----:B------:R-:W-:Y:S02]  /*55c0*/  FFMA R6, R4, 1.4426950216293334961, R27 ;  /* 0x3fb8aa3b04067823 */ /* 0x000fe4000000001b */
[----:B------:R-:W-:Y:S02]  /*55d0*/  FADD R34, R34, R34 ;  /* 0x0000002222227221 */ /* 0x000fe40000000000 */
[----:B------:R-:W-:Y:S01]  /*55e0*/  FADD R27, R27, -R6 ;  /* 0x800000061b1b7221 */ /* 0x000fe20000000000 */
[----:B------:R-:W-:Y:S01]  /*55f0*/  FFMA R35, R32, R35, 0.0032181653659790754318 ;  /* 0x3b52e7db20237423 */ /* 0x000fe20000000023 */
[----:B------:R-:W-:Y:S02]  /*5600*/  FFMA R29, R29, -R4, R34 ;  /* 0x800000041d1d7223 */ /* 0x000fe40000000022 */
[----:B------:R-:W-:Y:S01]  /*5610*/  FFMA R34, R4, 1.4426950216293334961, R27 ;  /* 0x3fb8aa3b04227823 */ /* 0x000fe2000000001b */
[----:B------:R-:W-:Y:S01]  /*5620*/  FFMA R35, R32, R35, 0.018033718690276145935 ;  /* 0x3c93bb7320237423 */ /* 0x000fe20000000023 */
[----:B------:R-:W-:-:S03]  /*5630*/  FMUL R29, R14, R29 ;  /* 0x0000001d0e1d7220 */ /* 0x000fc60000400000 */
[----:B------:R-:W-:Y:S01]  /*5640*/  FFMA R35, R32, R35, 0.12022458761930465698 ;  /* 0x3df6384f20237423 */ /* 0x000fe20000000023 */
[----:B------:R-:W-:-:S03]  /*5650*/  FFMA R27, R29, 1.4426950216293334961, R34 ;  /* 0x3fb8aa3b1d1b7823 */ /* 0x000fc60000000022 */
[----:B------:R-:W-:Y:S01]  /*5660*/  FMUL R35, R32, R35 ;  /* 0x0000002320237220 */ /* 0x000fe20000400000 */
[----:B------:R-:W-:-:S03]  /*5670*/  FFMA R32, R4, 1.9251366722983220825e-08, R27 ;  /* 0x32a55e3404207823 */ /* 0x000fc6000000001b */
        /* <DEDUP_REMOVED lines=30> */
.L_x_106:
[----:B------:R-:W-:Y:S05]  /*5860*/  BSYNC.RECONVERGENT B0 ;  /* 0x0000000000007941 */ /* 0x000fea0003800200 */
.L_x_105:
        /* <DEDUP_REMOVED lines=24> */
[----:B------:R-:W-:-:S03]  /*59f0*/  MOV R35, 0x3a2c32e4 ;  /* 0x3a2c32e400237802 */ /* 0x000fc60000000f00 */
        /* <DEDUP_REMOVED lines=44> */
.L_x_108:
[----:B------:R-:W-:Y:S05]  /*5cc0*/  BSYNC.RECONVERGENT B0 ;  /* 0x0000000000007941 */ /* 0x000fea0003800200 */
.L_x_107:
[----:B------:R-:W-:Y:S01]  /*5cd0*/  FADD R3, R3, R4 ;  /* 0x0000000403037221 */ /* 0x000fe20000000000 */
[----:B------:R-:W-:Y:S03]  /*5ce0*/  BSSY.RECONVERGENT B0, `(.L_x_109) ;  /* 0x000000d000007945 */ /* 0x000fe60003800200 */
[----:B------:R0:W1:Y:S01]  /*5cf0*/  MUFU.RSQ R4, R3 ;  /* 0x0000000300047308 */ /* 0x0000620000001400 */
[----:B------:R-:W-:-:S04]  /*5d00*/  IADD3 R6, PT, PT, R3, -0xd000000, RZ ;  /* 0xf300000003067810 */ /* 0x000fc80007ffe0ff */
[----:B------:R-:W-:-:S13]  /*5d10*/  ISETP.GT.U32.AND P2, PT, R6, 0x727fffff, PT ;  /* 0x727fffff0600780c */ /* 0x000fda0003f44070 */
[----:B01----:R-:W-:Y:S05]  /*5d20*/  @!P2 BRA `(.L_x_110) ;  /* 0x000000000010a947 */ /* 0x003fea0003800000 */
[----:B------:R-:W-:-:S07]  /*5d30*/  MOV R4, 0x5d50 ;  /* 0x00005d5000047802 */ /* 0x000fce0000000f00 */
[----:B------:R-:W-:Y:S05]  /*5d40*/  CALL.REL.NOINC `($__internal_1_$__cuda_sm20_sqrt_rn_f32_slowpath) ;  /* 0x0000003000e07944 */ /* 0x000fea0003c00000 */
[----:B------:R-:W-:Y:S01]  /*5d50*/  MOV R24, R37 ;  /* 0x0000002500187202 */ /* 0x000fe20000000f00 */
[----:B------:R-:W-:Y:S06]  /*5d60*/  BRA `(.L_x_111) ;  /* 0x0000000000107947 */ /* 0x000fec0003800000 */
.L_x_110:
[----:B------:R-:W-:Y:S01]  /*5d70*/  FMUL.FTZ R24, R3, R4 ;  /* 0x0000000403187220 */ /* 0x000fe20000410000 */
[----:B------:R-:W-:-:S03]  /*5d80*/  FMUL.FTZ R4, R4, 0.5 ;  /* 0x3f00000004047820 */ /* 0x000fc60000410000 */
[----:B------:R-:W-:-:S04]  /*5d90*/  FFMA R3, -R24, R24, R3 ;  /* 0x0000001818037223 */ /* 0x000fc80000000103 */
[----:B------:R-:W-:-:S07]  /*5da0*/  FFMA R24, R3, R4, R24 ;  /* 0x0000000403187223 */ /* 0x000fce0000000018 */
.L_x_111:
[----:B------:R-:W-:Y:S05]  /*5db0*/  BSYNC.RECONVERGENT B0 ;  /* 0x0000000000007941 */ /* 0x000fea0003800200 */
.L_x_109:
        /* <DEDUP_REMOVED lines=16> */
.L_x_113:
[----:B------:R-:W-:Y:S05]  /*5ec0*/  BSYNC.RECONVERGENT B4 ;  /* 0x0000000000047941 */ /* 0x000fea0003800200 */
.L_x_112:
[----:B------:R-:W-:Y:S02]  /*5ed0*/  HFMA2 R4, -RZ, RZ, 0.61474609375, 16.90625 ;  /* 0x38eb4c3aff047431 */ /* 0x000fe400000001ff */
[C---:B------:R-:W-:Y:S01]  /*5ee0*/  FMUL R3, R6.reuse, R6 ;  /* 0x0000000606037220 */ /* 0x040fe20000400000 */
[----:B------:R-:W-:Y:S01]  /*5ef0*/  HFMA2 R29, -RZ, RZ, 1.0087890625, -0.000686168670654296875 ;  /* 0x3c09919fff1d7431 */ /* 0x000fe200000001ff */
[C---:B------:R-:W-:Y:S01]  /*5f00*/  FSETP.GE.AND P3, PT, |R6|.reuse, 1.0029599666595458984, PT ;  /* 0x3f8060fe0600780b */ /* 0x040fe20003f66200 */
[----:B------:R-:W0:Y:S01]  /*5f10*/  LDC R37, c[0x0][0x3c0] ;  /* 0x0000f000ff257b82 */ /* 0x000e220000000800 */
[----:B------:R-:W-:Y:S01]  /*5f20*/  MOV R14, 0x3aae005b ;  /* 0x3aae005b000e7802 */ /* 0x000fe20000000f00 */
[----:B------:R-:W1:Y:S01]  /*5f30*/  MUFU.RCP R28, R27 ;  /* 0x0000001b001c7308 */ /* 0x000e620000001000 */
[----:B------:R-:W-:Y:S01]  /*5f40*/  FSEL R3, |R6|, R3, P3 ;  /* 0x0000000306037208 */ /* 0x000fe20001800200 */
[----:B------:R-:W-:Y:S01]  /*5f50*/  BSSY.RECONVERGENT B4, `(.L_x_114) ;  /* 0x0000023000047945 */ /* 0x000fe20003800200 */
        /* <DEDUP_REMOVED lines=10> */
[----:B------:R-:W-:Y:S01]  /*6000*/  HFMA2 R35, -RZ, RZ, 1.7822265625, 0.000185489654541015625 ;  /* 0x3f210a14ff237431 */ /* 0x000fe200000001ff */
[----:B------:R-:W-:Y:S02]  /*6010*/  FSEL R29, R29, -0.37612664699554443359, P3 ;  /* 0xbec093ac1d1d7808 */ /* 0x000fe40001800000 */
[----:B------:R-:W-:Y:S01]  /*6020*/  FSEL R14, R14, 0.11284004896879196167, P3 ;  /* 0x3de718af0e0e7808 */ /* 0x000fe20001800000 */
[----:B0-----:R-:W-:-:S04]  /*6030*/  FFMA R32, R37, -0.5, R24 ;  /* 0xbf00000025207823 */ /* 0x001fc80000000018 */
[----:B------:R-:W-:Y:S01]  /*6040*/  FFMA R4, R3, R4, R14 ;  /* 0x0000000403047223 */ /* 0x000fe2000000000e */
[----:B------:R-:W-:Y:S01]  /*6050*/  FCHK P2, R32, R27 ;  /* 0x0000001b20007302 */ /* 0x000fe20000040000 */
[----:B------:R-:W-:Y:S02]  /*6060*/  FSEL R35, R35, 0.12837915122509002686, P3 ;  /* 0x3e0375d323237808 */ /* 0x000fe40001800000 */
[C---:B------:R-:W-:Y:S01]  /*6070*/  FFMA R4, R3.reuse, R4, R29 ;  /* 0x0000000403047223 */ /* 0x040fe2000000001d */
[----:B------:R-:W-:-:S03]  /*6080*/  FSEL R29, -R3, R6, P3 ;  /* 0x00000006031d7208 */ /* 0x000fc60001800100 */
[----:B------:R-:W-:Y:S01]  /*6090*/  FFMA R4, R3, R4, R35 ;  /* 0x0000000403047223 */ /* 0x000fe20000000023 */
[----:B-1----:R-:W-:-:S03]  /*60a0*/  FFMA R3, -R27, R28, 1 ;  /* 0x3f8000001b037423 */ /* 0x002fc6000000011c */
[----:B------:R-:W-:Y:S01]  /*60b0*/  FFMA R14, R4, R29, R29 ;  /* 0x0000001d040e7223 */ /* 0x000fe2000000001d */
[----:B------:R-:W-:-:S03]  /*60c0*/  FFMA R3, R28, R3, R28 ;  /* 0x000000031c037223 */ /* 0x000fc6000000001c */
[----:B------:R-:W0:Y:S01]  /*60d0*/  @P3 MUFU.EX2 R4, R14 ;  /* 0x0000000e00043308 */ /* 0x000e220000000800 */
[----:B------:R-:W-:-:S04]  /*60e0*/  FFMA R24, R3, R32, RZ ;  /* 0x0000002003187223 */ /* 0x000fc800000000ff */
[----:B------:R-:W-:-:S04]  /*60f0*/  FFMA R28, -R27, R24, R32 ;  /* 0x000000181b1c7223 */ /* 0x000fc80000000120 */
[----:B------:R-:W-:Y:S01]  /*6100*/  FFMA R3, R3, R28, R24 ;  /* 0x0000001c03037223 */ /* 0x000fe20000000018 */
[----:B0-----:R-:W-:-:S05]  /*6110*/  @P3 FADD R29, -R4, 1 ;  /* 0x3f800000041d3421 */ /* 0x001fca0000000100 */
[----:B------:R-:W-:Y:S01]  /*6120*/  @P3 LOP3.LUT R14, R29, 0x80000000, R6, 0xb8, !PT ;  /* 0x800000001d0e3812 */ /* 0x000fe200078eb806 */
[----:B------:R-:W-:Y:S06]  /*6130*/  @!P2 BRA `(.L_x_115) ;  /* 0x000000000010a947 */ /* 0x000fec0003800000 */
[----:B------:R-:W-:Y:S02]  /*6140*/  MOV R4, R32 ;  /* 0x0000002000047202 */ /* 0x000fe40000000f00 */
[----:B------:R-:W-:Y:S02]  /*6150*/  MOV R3, R27 ;  /* 0x0000001b00037202 */ /* 0x000fe40000000f00 */
[----:B------:R-:W-:-:S07]  /*6160*/  MOV R6, 0x6180 ;  /* 0x0000618000067802 */ /* 0x000fce0000000f00 */
[----:B------:R-:W-:Y:S05]  /*6170*/  CALL.REL.NOINC `($__internal_2_$__cuda_sm3x_div_rn_noftz_f32_slowpath) ;  /* 0x00000030002c7944 */ /* 0x000fea0003c00000 */
.L_x_115:
[----:B------:R-:W-:Y:S05]  /*6180*/  BSYNC.RECONVERGENT B4 ;  /* 0x0000000000047941 */ /* 0x000fea0003800200 */
.L_x_114:
[----:B------:R-:W2:Y:S01]  /*6190*/  LDG.E R27, desc[UR14][R22.64] ;  /* 0x0000000e161b7981 */ /* 0x000ea2000c1e1900 */
[----:B------:R-:W-:Y:S02]  /*61a0*/  HFMA2 R35, -RZ, RZ, 0.8349609375, 5.424022674560546875e-06 ;  /* 0x3aae005bff237431 */ /* 0x000fe400000001ff */
[C---:B------:R-:W-:Y:S01]  /*61b0*/  FMUL R4, R3.reuse, R3 ;  /* 0x0000000303047220 */ /* 0x040fe20000400000 */
[C---:B------:R-:W-:Y:S01]  /*61c0*/  FSETP.GE.AND P2, PT, |R3|.reuse, 1.0029599666595458984, PT ;  /* 0x3f8060fe0300780b */ /* 0x040fe20003f46200 */
[----:B------:R-:W-:Y:S01]  /*61d0*/  HFMA2 R24, -RZ, RZ, 1.28515625, -179.25 ;  /* 0x3d24d99aff187431 */ /* 0x000fe200000001ff */
[----:B------:R-:W-:Y:S01]  /*61e0*/  MOV R29, 0x38eb4c3a ;  /* 0x38eb4c3a001d7802 */ /* 0x000fe20000000f00 */
[----:B------:R-:W-:Y:S01]  /*61f0*/  HFMA2 R32, -RZ, RZ, 1.8525390625, -0.310791015625 ;  /* 0x3f69b4f9ff207431 */ /* 0x000fe200000001ff */
[----:B------:R-:W-:Y:S02]  /*6200*/  MOV R6, 0x3c09919f ;  /* 0x3c09919f00067802 */ /* 0x000fe40000000f00 */
[----:B------:R-:W-:-:S02]  /*6210*/  FSEL R4, |R3|, R4, P2 ;  /* 0x0000000403047208 */ /* 0x000fc40001000200 */
[----:B------:R-:W-:Y:S02]  /*6220*/  FSEL R29, R29, 8.4834944573231041431e-05, P2 ;  /* 0x38b1e96a1d1d7808 */ /* 0x000fe40001000000 */
[----:B------:R-:W-:Y:S02]  /*6230*/  FSEL R35, -R35, -0.00082130916416645050049, P2 ;  /* 0xba574d2023237808 */ /* 0x000fe40001000100 */
[----:B------:R-:W-:Y:S02]  /*6240*/  FSEL R6, R6, 0.0052134888246655464172, P2 ;  /* 0x3baad5ea06067808 */ /* 0x000fe40001000000 */
[----:B------:R-:W-:Y:S01]  /*6250*/  MOV R28, 0x3e235519 ;  /* 0x3e235519001c7802 */ /* 0x000fe20000000f00 */
[----:B------:R-:W-:Y:S01]  /*6260*/  FFMA R29, R4, R29, R35 ;  /* 0x0000001d041d7223 */ /* 0x000fe20000000023 */
[----:B------:R-:W-:Y:S02]  /*6270*/  FSEL R24, -R24, -0.026868773624300956726, P2 ;  /* 0xbcdc1be718187808 */ /* 0x000fe40001000100 */
[C---:B------:R-:W-:Y:S01]  /*6280*/  FSEL R35, -R4.reuse, R3, P2 ;  /* 0x0000000304237208 */ /* 0x040fe20001000100 */
[----:B------:R-:W-:Y:S01]  /*6290*/  FFMA R29, R4, R29, R6 ;  /* 0x0000001d041d7223 */ /* 0x000fe20000000006 */
[----:B------:R-:W-:-:S02]  /*62a0*/  FSEL R6, R28, 0.11284004896879196167, P2 ;  /* 0x3de718af1c067808 */ /* 0x000fc40001000000 */
[----:B------:R-:W-:Y:S01]  /*62b0*/  MOV R28, 0x3f210a14 ;  /* 0x3f210a14001c7802 */ /* 0x000fe20000000f00 */
[----:B------:R-:W-:Y:S01]  /*62c0*/  FFMA R29, R4, R29, R24 ;  /* 0x0000001d041d7223 */ /* 0x000fe20000000018 */
[----:B------:R-:W-:-:S03]  /*62d0*/  FSEL R24, R32, -0.37612664699554443359, P2 ;  /* 0xbec093ac20187808 */ /* 0x000fc60001000000 */
[----:B------:R-:W-:Y:S01]  /*62e0*/  FFMA R29, R4, R29, R6 ;  /* 0x0000001d041d7223 */ /* 0x000fe20000000006 */
[----:B------:R-:W-:-:S03]  /*62f0*/  FSEL R6, R28, 0.12837915122509002686, P2 ;  /* 0x3e0375d31c067808 */ /* 0x000fc60001000000 */
[----:B------:R-:W-:-:S04]  /*6300*/  FFMA R29, R4, R29, R24 ;  /* 0x0000001d041d7223 */ /* 0x000fc80000000018 */
        /* <DEDUP_REMOVED lines=10> */
.L_x_102:
[----:B------:R-:W-:Y:S05]  /*63b0*/  BSYNC.RECONVERGENT B3 ;  /* 0x0000000000037941 */ /* 0x000fea0003800200 */
.L_x_101:
[----:B------:R-:W-:Y:S02]  /*63c0*/  IADD3 R31, PT, PT, R31, 0x1, RZ ;  /* 0x000000011f1f7810 */ /* 0x000fe40007ffe0ff */
[----:B------:R-:W-:Y:S02]  /*63d0*/  IADD3 R33, PT, PT, R33, 0x1, RZ ;  /* 0x0000000121217810 */ /* 0x000fe40007ffe0ff */
[----:B------:R-:W-:-:S13]  /*63e0*/  ISETP.NE.AND P2, PT, R31, RZ, PT ;  /* 0x000000ff1f00720c */ /* 0x000fda0003f45270 */
[----:B------:R-:W-:Y:S05]  /*63f0*/  @P2 BRA `(.L_x_87) ;  /* 0xffffffe000442947 */ /* 0x000fea000383ffff */
.L_x_71:
[----:B------:R-:W-:Y:S05]  /*6400*/  BSYNC.RECONVERGENT B2 ;  /* 0x0000000000027941 */ /* 0x000fea0003800200 */
.L_x_70:
[----:B------:R-:W-:-:S13]  /*6410*/  PLOP3.LUT P0, PT, P0, P1, PT, 0x80, 0x8 ;  /* 0x000000000008781c */ /* 0x000fda0000703070 */
[----:B------:R-:W-:Y:S05]  /*6420*/  @!P0 EXIT ;  /* 0x000000000000894d */ /* 0x000fea0003800000 */
[----:B0-----:R-:W-:Y:S01]  /*6430*/  IADD3 R3, PT, PT, R19, -0xd000000, RZ ;  /* 0xf300000013037810 */ /* 0x001fe20007ffe0ff */
[----:B------:R0:W1:Y:S01]  /*6440*/  MUFU.RSQ R4, R19 ;  /* 0x0000001300047308 */ /* 0x0000620000001400 */
[----:B------:R-:W-:Y:S02]  /*6450*/  BSSY.RECONVERGENT B0, `(.L_x_116) ;  /* 0x000000c000007945 */ /* 0x000fe40003800200 */
[----:B------:R-:W-:-:S13]  /*6460*/  ISETP.GT.U32.AND P0, PT, R3, 0x727fffff, PT ;  /* 0x727fffff0300780c */ /* 0x000fda0003f04070 */
[----:B0-----:R-:W-:Y:S05]  /*6470*/  @!P0 BRA `(.L_x_117) ;  /* 0x0000000000148947 */ /* 0x001fea0003800000 */
[----:B------:R-:W-:Y:S02]  /*6480*/  MOV R3, R19 ;  /* 0x0000001300037202 */ /* 0x000fe40000000f00 */
[----:B-1----:R-:W-:-:S07]  /*6490*/  MOV R4, 0x64b0 ;  /* 0x000064b000047802 */ /* 0x002fce0000000f00 */
[----:B------:R-:W-:Y:S05]  /*64a0*/  CALL.REL.NOINC `($__internal_1_$__cuda_sm20_sqrt_rn_f32_slowpath) ;  /* 0x0000002c00087944 */ /* 0x000fea0003c00000 */
[----:B------:R-:W-:Y:S01]  /*64b0*/  MOV R14, R37 ;  /* 0x00000025000e7202 */ /* 0x000fe20000000f00 */
[----:B------:R-:W-:Y:S06]  /*64c0*/  BRA `(.L_x_118) ;  /* 0x0000000000107947 */ /* 0x000fec0003800000 */
.L_x_117:
[C---:B-1----:R-:W-:Y:S01]  /*64d0*/  FMUL.FTZ R14, R4.reuse, R19 ;  /* 0x00000013040e7220 */ /* 0x042fe20000410000 */
[----:B------:R-:W-:-:S03]  /*64e0*/  FMUL.FTZ R3, R4, 0.5 ;  /* 0x3f00000004037820 */ /* 0x000fc60000410000 */
[----:B------:R-:W-:-:S04]  /*64f0*/  FFMA R19, -R14, R14, R19 ;  /* 0x0000000e0e137223 */ /* 0x000fc80000000113 */
[----:B------:R-:W-:-:S07]  /*6500*/  FFMA R14, R19, R3, R14 ;  /* 0x00000003130e7223 */ /* 0x000fce000000000e */
.L_x_118:
[----:B------:R-:W-:Y:S05]  /*6510*/  BSYNC.RECONVERGENT B0 ;  /* 0x0000000000007941 */ /* 0x000fea0003800200 */
.L_x_116:
[----:B------:R-:W0:Y:S01]  /*6520*/  MUFU.RCP R3, UR9 ;  /* 0x0000000900037d08 */ /* 0x000e220008001000 */
[----:B------:R-:W-:Y:S01]  /*6530*/  FADD R8, -R12, R13 ;  /* 0x0000000d0c087221 */ /* 0x000fe20000000100 */
[----:B------:R-:W-:Y:S01]  /*6540*/  MOV R4, UR9 ;  /* 0x0000000900047c02 */ /* 0x000fe20008000f00 */
[----:B------:R-:W-:Y:S02]  /*6550*/  BSSY.RECONVERGENT B2, `(.L_x_119) ;  /* 0x000000f000027945 */ /* 0x000fe40003800200 */
[----:B------:R-:W-:-:S04]  /*6560*/  FFMA R15, R15, R8, R12 ;  /* 0x000000080f0f7223 */ /* 0x000fc8000000000c */
        /* <DEDUP_REMOVED lines=13> */
.L_x_120:
[----:B------:R-:W-:Y:S05]  /*6640*/  BSYNC.RECONVERGENT B2 ;  /* 0x0000000000027941 */ /* 0x000fea0003800200 */
.L_x_119:
        /* <DEDUP_REMOVED lines=16> */
.L_x_122:
[----:B------:R-:W-:Y:S05]  /*6750*/  BSYNC.RECONVERGENT B2 ;  /* 0x0000000000027941 */ /* 0x000fea0003800200 */
.L_x_121:
[----:B------:R-:W0:Y:S01]  /*6760*/  MUFU.RCP R19, UR9 ;  /* 0x0000000900137d08 */ /* 0x000e220008001000 */
[----:B------:R-:W-:Y:S01]  /*6770*/  FSETP.GT.AND P0, PT, R15, R3, PT ;  /* 0x000000030f00720b */ /* 0x000fe20003f04000 */
        /* <DEDUP_REMOVED lines=18> */
.L_x_124:
[----:B------:R-:W-:Y:S05]  /*68a0*/  BSYNC.RECONVERGENT B2 ;  /* 0x0000000000027941 */ /* 0x000fea0003800200 */
.L_x_123:
        /* <DEDUP_REMOVED lines=14> */
.L_x_126:
[----:B------:R-:W-:Y:S05]  /*6990*/  BSYNC.RECONVERGENT B2 ;  /* 0x0000000000027941 */ /* 0x000fea0003800200 */
.L_x_125:
[----:B------:R-:W1:Y:S01]  /*69a0*/  LDCU UR13, c[0x0][0x3c0] ;  /* 0x00007800ff0d77ac */ /* 0x000e620008000800 */
[----:B------:R-:W1:Y:S01]  /*69b0*/  I2F.S16 R24, R10 ;  /* 0x0000000a00187306 */ /* 0x000e620000101400 */
[----:B------:R-:W-:Y:S01]  /*69c0*/  FADD R13, R12, R13 ;  /* 0x0000000d0c0d7221 */ /* 0x000fe20000000000 */
[----:B------:R-:W-:Y:S01]  /*69d0*/  FSETP.GT.AND P0, PT, R19, R3, PT ;  /* 0x000000031300720b */ /* 0x000fe20003f04000 */
[----:B------:R-:W2:Y:S01]  /*69e0*/  LDCU UR16, c[0x0][0x3d8] ;  /* 0x00007b00ff1077ac */ /* 0x000ea20008000800 */
[----:B------:R-:W-:Y:S01]  /*69f0*/  BSSY.RECONVERGENT B2, `(.L_x_127) ;  /* 0x000001a000027945 */ /* 0x000fe20003800200 */
[----:B------:R-:W-:Y:S01]  /*6a00*/  FMUL R13, R13, 0.5 ;  /* 0x3f0000000d0d7820 */ /* 0x000fe20000400000 */
[----:B------:R-:W-:Y:S02]  /*6a10*/  FSEL R4, R3, R19, P0 ;  /* 0x0000001303047208 */ /* 0x000fe40000000000 */
[----:B------:R-:W3:Y:S01]  /*6a20*/  MUFU.RCP R26, UR9 ;  /* 0x00000009001a7d08 */ /* 0x000ee20008001000 */
[----:B------:R-:W-:-:S02]  /*6a30*/  FSEL R3, R19, R3, P0 ;  /* 0x0000000313037208 */ /* 0x000fc40000000000 */
[----:B------:R-:W-:-:S05]  /*6a40*/  MOV R19, UR9 ;  /* 0x0000000900137c02 */ /* 0x000fca0008000f00 */
[----:B------:R-:W4:Y:S01]  /*6a50*/  F2I.FLOOR.NTZ R4, R4 ;  /* 0x0000000400047305 */ /* 0x000f220000207100 */
[----:B-1----:R-:W-:-:S04]  /*6a60*/  FMUL R24, R24, UR13 ;  /* 0x0000000d18187c20 */ /* 0x002fc80008400000 */
[----:B--2---:R-:W-:-:S03]  /*6a70*/  FFMA R10, -R5, UR16, R24 ;  /* 0x00000010050a7c23 */ /* 0x004fc60008000118 */
        /* <DEDUP_REMOVED lines=17> */
.L_x_128:
[----:B------:R-:W-:Y:S05]  /*6b90*/  BSYNC.RECONVERGENT B2 ;  /* 0x0000000000027941 */ /* 0x000fea0003800200 */
.L_x_127:
        /* <DEDUP_REMOVED lines=18> */
.L_x_130:
[----:B------:R-:W-:Y:S05]  /*6cc0*/  BSYNC.RECONVERGENT B2 ;  /* 0x0000000000027941 */ /* 0x000fea0003800200 */
.L_x_129:
[----:B------:R-:W-:-:S04]  /*6cd0*/  FSETP.GT.AND P0, PT, R10, R3, PT ;  /* 0x000000030a00720b */ /* 0x000fc80003f04000 */
[----:B------:R-:W-:Y:S02]  /*6ce0*/  FSEL R4, R3, R10, P0 ;  /* 0x0000000a03047208 */ /* 0x000fe40000000000 */
[----:B------:R-:W-:-:S04]  /*6cf0*/  FSEL R3, R10, R3, P0 ;  /* 0x000000030a037208 */ /* 0x000fc80000000000 */
[----:B------:R-:W0:Y:S08]  /*6d00*/  F2I.FLOOR.NTZ R4, R4 ;  /* 0x0000000400047305 */ /* 0x000e300000207100 */
[----:B------:R-:W1:Y:S01]  /*6d10*/  F2I.CEIL.NTZ R6, R3 ;  /* 0x0000000300067305 */ /* 0x000e62000020b100 */
[----:B0-----:R-:W-:Y:S02]  /*6d20*/  VIMNMX.RELU R17, PT, PT, R4, R17, !PT ;  /* 0x0000001104117248 */ /* 0x001fe40007fe1100 */
[----:B-1----:R-:W-:-:S04]  /*6d30*/  VIMNMX3 R6, R6, UR6, R15, PT ;  /* 0x0000000606067c0f */ /* 0x002fc8000b80010f */
[----:B------:R-:W-:-:S13]  /*6d40*/  ISETP.GE.AND P0, PT, R17, R6, PT ;  /* 0x000000061100720c */ /* 0x000fda0003f06270 */
[----:B------:R-:W-:Y:S05]  /*6d50*/  @P0 EXIT ;  /* 0x000000000000094d */ /* 0x000fea0003800000 */
[----:B------:R-:W0:Y:S01]  /*6d60*/  MUFU.RCP R3, R14 ;  /* 0x0000000e00037308 */ /* 0x000e220000001000 */
[----:B------:R-:W-:Y:S01]  /*6d70*/  MOV R15, UR9 ;  /* 0x00000009000f7c02 */ /* 0x000fe20008000f00 */
[----:B------:R-:W-:Y:S01]  /*6d80*/  FADD R24, R24, R7 ;  /* 0x0000000718187221 */ /* 0x000fe20000000000 */
[----:B------:R-:W-:Y:S01]  /*6d90*/  MOV R7, R17 ;  /* 0x0000001100077202 */ /* 0x000fe20000000f00 */
[----:B------:R-:W-:Y:S01]  /*6da0*/  BSSY.RECONVERGENT B2, `(.L_x_131) ;  /* 0x0000012000027945 */ /* 0x000fe20003800200 */
[----:B------:R-:W-:Y:S01]  /*6db0*/  FMUL R5, R5, 1.4142135381698608398 ;  /* 0x3fb504f305057820 */ /* 0x000fe20000400000 */
[C---:B------:R-:W-:Y:S01]  /*6dc0*/  FFMA R20, R24.reuse, R20, R13 ;  /* 0x0000001418147223 */ /* 0x040fe2000000000d */
[C---:B------:R-:W-:Y:S01]  /*6dd0*/  FFMA R16, R24.reuse, R16, R21 ;  /* 0x0000001018107223 */ /* 0x040fe20000000015 */
[----:B------:R-:W1:Y:S01]  /*6de0*/  FCHK P0, R15, R14 ;  /* 0x0000000e0f007302 */ /* 0x000e620000000000 */
[----:B------:R-:W-:Y:S01]  /*6df0*/  FFMA R18, R24, R18, R25 ;  /* 0x0000001218127223 */ /* 0x000fe20000000019 */
[----:B------:R-:W-:Y:S01]  /*6e00*/  IADD3 R13, PT, PT, -R6, R7, RZ ;  /* 0x00000007060d7210 */ /* 0x000fe20007ffe1ff */
        /* <DEDUP_REMOVED lines=11> */
.L_x_132:
[----:B------:R-:W-:Y:S05]  /*6ec0*/  BSYNC.RECONVERGENT B2 ;  /* 0x0000000000027941 */ /* 0x000fea0003800200 */
.L_x_131:
[----:B------:R-:W-:Y:S01]  /*6ed0*/  I2FP.F32.U32 R27, R7 ;  /* 0x00000007001b7245 */ /* 0x000fe20000201000 */
[----:B0-----:R-:W0:Y:S01]  /*6ee0*/  MUFU.RCP R6, R8 ;  /* 0x0000000800067308 */ /* 0x001e220000001000 */
[----:B------:R-:W-:Y:S01]  /*6ef0*/  MOV R4, UR9 ;  /* 0x0000000900047c02 */ /* 0x000fe20008000f00 */
[----:B------:R-:W-:Y:S04]  /*6f00*/  BSSY.RECONVERGENT B2, `(.L_x_133) ;  /* 0x000000f000027945 */ /* 0x000fe80003800200 */
[----:B------:R-:W-:-:S04]  /*6f10*/  FFMA R27, R27, R4, UR12 ;  /* 0x0000000c1b1b7e23 */ /* 0x000fc80008000004 */
[----:B------:R-:W-:-:S04]  /*6f20*/  FADD R15, -R12, R27 ;  /* 0x0000001b0c0f7221 */ /* 0x000fc80000000100 */
[----:B------:R-:W-:Y:S01]  /*6f30*/  FMUL R4, R0, R15 ;  /* 0x0000000f00047220 */ /* 0x000fe20000400000 */
[----:B0-----:R-:W-:-:S03]  /*6f40*/  FFMA R3, R6, -R8, 1 ;  /* 0x3f80000006037423 */ /* 0x001fc60000000808 */
[----:B------:R-:W0:Y:S01]  /*6f50*/  FCHK P0, R4, R8 ;  /* 0x0000000804007302 */ /* 0x000e220000000000 */
[----:B------:R-:W-:-:S04]  /*6f60*/  FFMA R3, R6, R3, R6 ;  /* 0x0000000306037223 */ /* 0x000fc80000000006 */
[----:B------:R-:W-:-:S04]  /*6f70*/  FFMA R17, R4, R3, RZ ;  /* 0x0000000304117223 */ /* 0x000fc800000000ff */
[----:B------:R-:W-:-:S04]  /*6f80*/  FFMA R6, R17, -R8, R4 ;  /* 0x8000000811067223 */ /* 0x000fc80000000004 */
[----:B------:R-:W-:Y:S01]  /*6f90*/  FFMA R6, R3, R6, R17 ;  /* 0x0000000603067223 */ /* 0x000fe20000000011 */
[----:B0-----:R-:W-:Y:S06]  /*6fa0*/  @!P0 BRA `(.L_x_134) ;  /* 0x0000000000108947 */ /* 0x001fec0003800000 */
[----:B------:R-:W-:Y:S02]  /*6fb0*/  MOV R3, R8 ;  /* 0x0000000800037202 */ /* 0x000fe40000000f00 */
[----:B------:R-:W-:-:S07]  /*6fc0*/  MOV R6, 0x6fe0 ;  /* 0x00006fe000067802 */ /* 0x000fce0000000f00 */
[----:B------:R-:W-:Y:S05]  /*6fd0*/  CALL.REL.NOINC `($__internal_2_$__cuda_sm3x_div_rn_noftz_f32_slowpath) ;  /* 0x0000002000947944 */ /* 0x000fea0003c00000 */
[----:B------:R-:W-:-:S07]  /*6fe0*/  MOV R6, R3 ;  /* 0x0000000300067202 */ /* 0x000fce0000000f00 */
.L_x_134:
[----:B------:R-:W-:Y:S05]  /*6ff0*/  BSYNC.RECONVERGENT B2 ;  /* 0x0000000000027941 */ /* 0x000fea0003800200 */
.L_x_133:
[----:B------:R-:W0:Y:S01]  /*7000*/  MUFU.RCP R3, R8 ;  /* 0x0000000800037308 */ /* 0x000e220000001000 */
[----:B------:R-:W-:Y:S01]  /*7010*/  FMUL R17, R2, R15 ;  /* 0x0000000f02117220 */ /* 0x000fe20000400000 */
[----:B------:R-:W-:Y:S01]  /*7020*/  BSSY.RECONVERGENT B2, `(.L_x_135) ;  /* 0x000000e000027945 */ /* 0x000fe20003800200 */
[----:B------:R-:W-:-:S05]  /*7030*/  FADD R25, R9, R6 ;  /* 0x0000000609197221 */ /* 0x000fca0000000000 */
        /* <DEDUP_REMOVED lines=12> */
.L_x_136:
[----:B------:R-:W-:Y:S05]  /*7100*/  BSYNC.RECONVERGENT B2 ;  /* 0x0000000000027941 */ /* 0x000fea0003800200 */
.L_x_135:
        /* <DEDUP_REMOVED lines=17> */
.L_x_138:
[----:B------:R-:W-:Y:S05]  /*7220*/  BSYNC.RECONVERGENT B2 ;  /* 0x0000000000027941 */ /* 0x000fea0003800200 */
.L_x_137:
[----:B------:R-:W0:Y:S01]  /*7230*/  MUFU.RCP R3, UR8 ;  /* 0x0000000800037d08 */ /* 0x000e220008001000 */
[----:B------:R-:W-:Y:S01]  /*7240*/  MOV R4, UR8 ;  /* 0x0000000800047c02 */ /* 0x000fe20008000f00 */
[----:B------:R-:W-:Y:S01]  /*7250*/  FADD R29, R21, -UR11 ;  /* 0x8000000b151d7e21 */ /* 0x000fe20008000000 */
[----:B------:R-:W-:Y:S05]  /*7260*/  BSSY.RECONVERGENT B2, `(.L_x_139) ;  /* 0x000000e000027945 */ /* 0x000fea0003800200 */
[----:B------:R-:W-:Y:S08]  /*7270*/  FCHK P0, R29, UR8 ;  /* 0x000000081d007d02 */ /* 0x000ff00008000000 */
[----:B------:R-:W1:Y:S01]  /*7280*/  F2I.FLOOR.NTZ R19, R19 ;  /* 0x0000001300137305 */ /* 0x000e620000207100 */
[----:B0-----:R-:W-:-:S04]  /*7290*/  FFMA R4, R3, -R4, 1 ;  /* 0x3f80000003047423 */ /* 0x001fc80000000804 */
[----:B------:R-:W-:-:S04]  /*72a0*/  FFMA R3, R3, R4, R3 ;  /* 0x0000000403037223 */ /* 0x000fc80000000003 */
[----:B------:R-:W-:-:S04]  /*72b0*/  FFMA R4, R3, R29, RZ ;  /* 0x0000001d03047223 */ /* 0x000fc800000000ff */
[----:B------:R-:W-:Y:S01]  /*72c0*/  FFMA R15, R4, -UR8, R29 ;  /* 0x80000008040f7c23 */ /* 0x000fe2000800001d */
[----:B-1----:R-:W-:-:S03]  /*72d0*/  IADD3 R17, PT, PT, R19, 0x1, RZ ;  /* 0x0000000113117810 */ /* 0x002fc60007ffe0ff */
[----:B------:R-:W-:Y:S01]  /*72e0*/  FFMA R3, R3, R15, R4 ;  /* 0x0000000f03037223 */ /* 0x000fe20000000004 */
[----:B------:R-:W-:Y:S06]  /*72f0*/  @!P0 BRA `(.L_x_140) ;  /* 0x0000000000108947 */ /* 0x000fec0003800000 */
[----:B------:R-:W-:Y:S02]  /*7300*/  MOV R4, R29 ;  /* 0x0000001d00047202 */ /* 0x000fe40000000f00 */
[----:B------:R-:W-:Y:S02]  /*7310*/  MOV R3, UR8 ;  /* 0x0000000800037c02 */ /* 0x000fe40008000f00 */
[----:B------:R-:W-:-:S07]  /*7320*/  MOV R6, 0x7340 ;  /* 0x0000734000067802 */ /* 0x000fce0000000f00 */
[----:B------:R-:W-:Y:S05]  /*7330*/  CALL.REL.NOINC `($__internal_2_$__cuda_sm3x_div_rn_noftz_f32_slowpath) ;  /* 0x0000001c00bc7944 */ /* 0x000fea0003c00000 */
.L_x_140:
[----:B------:R-:W-:Y:S05]  /*7340*/  BSYNC.RECONVERGENT B2 ;  /* 0x0000000000027941 */ /* 0x000fea0003800200 */
.L_x_139:
[----:B------:R-:W0:Y:S01]  /*7350*/  MUFU.RCP R24, UR7 ;  /* 0x0000000700187d08 */ /* 0x000e220008001000 */
[----:B------:R-:W-:Y:S01]  /*7360*/  I2FP.F32.S32 R4, R19 ;  /* 0x0000001300047245 */ /* 0x000fe20000201400 */
[----:B------:R-:W-:Y:S01]  /*7370*/  BSSY.RECONVERGENT B2, `(.L_x_141) ;  /* 0x0000013000027945 */ /* 0x000fe20003800200 */
[----:B------:R-:W-:Y:S02]  /*7380*/  MOV R15, UR7 ;  /* 0x00000007000f7c02 */ /* 0x000fe40008000f00 */
[----:B------:R-:W-:-:S03]  /*7390*/  MOV R29, UR7 ;  /* 0x00000007001d7c02 */ /* 0x000fc60008000f00 */
[----:B------:R-:W-:Y:S02]  /*73a0*/  FFMA R4, R4, R15, UR10 ;  /* 0x0000000a04047e23 */ /* 0x000fe4000800000f */
[----:B------:R-:W1:Y:S02]  /*73b0*/  F2I.FLOOR.NTZ R15, R3 ;  /* 0x00000003000f7305 */ /* 0x000e640000207100 */
[----:B------:R-:W-:Y:S01]  /*73c0*/  FADD R6, R25, -R4 ;  /* 0x8000000419067221 */ /* 0x000fe20000000000 */
[----:B0-----:R-:W-:-:S05]  /*73d0*/  FFMA R29, R24, -R29, 1 ;  /* 0x3f800000181d7423 */ /* 0x001fca000000081d */
[----:B------:R-:W0:Y:S01]  /*73e0*/  FCHK P0, R6, UR7 ;  /* 0x0000000706007d02 */ /* 0x000e220008000000 */
[----:B------:R-:W-:-:S04]  /*73f0*/  FFMA R24, R24, R29, R24 ;  /* 0x0000001d18187223 */ /* 0x000fc80000000018 */
[----:B------:R-:W-:Y:S01]  /*7400*/  FFMA R29, R24, R6, RZ ;  /* 0x00000006181d7223 */ /* 0x000fe200000000ff */
[----:B-1----:R-:W-:-:S03]  /*7410*/  IADD3 R14, PT, PT, R15, 0x1, RZ ;  /* 0x000000010f0e7810 */ /* 0x002fc60007ffe0ff */
[----:B------:R-:W-:-:S04]  /*7420*/  FFMA R4, R29, -UR7, R6 ;  /* 0x800000071d047c23 */ /* 0x000fc80008000006 */
[----:B------:R-:W-:Y:S01]  /*7430*/  FFMA R24, R24, R4, R29 ;  /* 0x0000000418187223 */ /* 0x000fe2000000001d */
[----:B0-----:R-:W-:Y:S06]  /*7440*/  @!P0 BRA `(.L_x_142) ;  /* 0x0000000000148947 */ /* 0x001fec0003800000 */
[----:B------:R-:W-:Y:S02]  /*7450*/  MOV R4, R6 ;  /* 0x0000000600047202 */ /* 0x000fe40000000f00 */
[----:B------:R-:W-:Y:S02]  /*7460*/  MOV R3, UR7 ;  /* 0x0000000700037c02 */ /* 0x000fe40008000f00 */
[----:B------:R-:W-:-:S07]  /*7470*/  MOV R6, 0x7490 ;  /* 0x0000749000067802 */ /* 0x000fce0000000f00 */
[----:B------:R-:W-:Y:S05]  /*7480*/  CALL.REL.NOINC `($__internal_2_$__cuda_sm3x_div_rn_noftz_f32_slowpath) ;  /* 0x0000001c00687944 */ /* 0x000fea0003c00000 */
[----:B------:R-:W-:-:S07]  /*7490*/  MOV R24, R3 ;  /* 0x0000000300187202 */ /* 0x000fce0000000f00 */
.L_x_142:
[----:B------:R-:W-:Y:S05]  /*74a0*/  BSYNC.RECONVERGENT B2 ;  /* 0x0000000000027941 */ /* 0x000fea0003800200 */
.L_x_141:
[----:B------:R-:W0:Y:S01]  /*74b0*/  MUFU.RCP R6, UR8 ;  /* 0x0000000800067d08 */ /* 0x000e220008001000 */
[----:B------:R-:W-:Y:S01]  /*74c0*/  I2FP.F32.S32 R3, R15 ;  /* 0x0000000f00037245 */ /* 0x000fe20000201400 */
[----:B------:R-:W-:Y:S01]  /*74d0*/  BSSY.RECONVERGENT B2, `(.L_x_143) ;  /* 0x0000011000027945 */ /* 0x000fe20003800200 */
[----:B------:R-:W-:Y:S02]  /*74e0*/  MOV R4, UR8 ;  /* 0x0000000800047c02 */ /* 0x000fe40008000f00 */
[----:B------:R-:W-:-:S03]  /*74f0*/  MOV R29, UR8 ;  /* 0x00000008001d7c02 */ /* 0x000fc60008000f00 */
[----:B------:R-:W-:Y:S02]  /*7500*/  FFMA R4, R3, R4, UR11 ;  /* 0x0000000b03047e23 */ /* 0x000fe40008000004 */
[C---:B0-----:R-:W-:Y:S02]  /*7510*/  FFMA R3, R6.reuse, -R29, 1 ;  /* 0x3f80000006037423 */ /* 0x041fe4000000081d */
[----:B------:R-:W-:Y:S02]  /*7520*/  FADD R29, R21, -R4 ;  /* 0x80000004151d7221 */ /* 0x000fe40000000000 */
[----:B------:R-:W-:Y:S02]  /*7530*/  FFMA R3, R6, R3, R6 ;  /* 0x0000000306037223 */ /* 0x000fe40000000006 */
[----:B------:R-:W0:Y:S02]  /*7540*/  FCHK P0, R29, UR8 ;  /* 0x000000081d007d02 */ /* 0x000e240008000000 */
        /* <DEDUP_REMOVED lines=9> */
.L_x_144:
[----:B------:R-:W-:Y:S05]  /*75e0*/  BSYNC.RECONVERGENT B2 ;  /* 0x0000000000027941 */ /* 0x000fea0003800200 */
.L_x_143:
[----:B------:R-:W-:Y:S02]  /*75f0*/  ISETP.GE.AND P0, PT, R19, UR4, PT ;  /* 0x0000000413007c0c */ /* 0x000fe4000bf06270 */
[----:B------:R-:W-:Y:S02]  /*7600*/  ISETP.GE.AND P2, PT, R17, UR4, PT ;  /* 0x0000000411007c0c */ /* 0x000fe4000bf46270 */
[C---:B------:R-:W-:Y:S02]  /*7610*/  ISETP.GT.AND P0, PT, R19.reuse, -0x1, !P0 ;  /* 0xffffffff1300780c */ /* 0x040fe40004704270 */
[----:B------:R-:W-:Y:S02]  /*7620*/  ISETP.GT.AND P2, PT, R19, -0x2, !P2 ;  /* 0xfffffffe1300780c */ /* 0x000fe40005744270 */
[----:B------:R-:W-:Y:S02]  /*7630*/  ISETP.LT.OR P1, PT, R15, RZ, !P0 ;  /* 0x000000ff0f00720c */ /* 0x000fe40004721670 */
[----:B------:R-:W-:-:S02]  /*7640*/  ISETP.GE.AND P4, PT, R14, UR5, PT ;  /* 0x000000050e007c0c */ /* 0x000fc4000bf86270 */
[C---:B------:R-:W-:Y:S02]  /*7650*/  ISETP.GE.OR P1, PT, R15.reuse, UR5, P1 ;  /* 0x000000050f007c0c */ /* 0x040fe40008f26670 */
[C---:B------:R-:W-:Y:S02]  /*7660*/  ISETP.LT.OR P3, PT, R15.reuse, RZ, !P2 ;  /* 0x000000ff0f00720c */ /* 0x040fe40005761670 */
[C---:B------:R-:W-:Y:S02]  /*7670*/  ISETP.LT.OR P4, PT, R15.reuse, -0x1, P4 ;  /* 0xffffffff0f00780c */ /* 0x040fe40002781670 */
[C---:B------:R-:W-:Y:S02]  /*7680*/  ISETP.GE.OR P3, PT, R15.reuse, UR5, P3 ;  /* 0x000000050f007c0c */ /* 0x040fe40009f66670 */
[----:B------:R-:W-:Y:S02]  /*7690*/  PLOP3.LUT P4, PT, P0, P4, PT, 0x8f, 0xf8 ;  /* 0x0000000000f8781c */ /* 0x000fe40000789177 */
[----:B------:R-:W-:-:S03]  /*76a0*/  ISETP.LT.OR P2, PT, R15, -0x1, !P2 ;  /* 0xffffffff0f00780c */ /* 0x000fc60005741670 */
[----:B------:R-:W0:Y:S01]  /*76b0*/  @!P1 LDC.64 R34, c[0x0][0x390] ;  /* 0x0000e400ff229b82 */ /* 0x000e220000000a00 */
[----:B------:R-:W-:Y:S01]  /*76c0*/  ISETP.GE.OR P2, PT, R14, UR5, P2 ;  /* 0x000000050e007c0c */ /* 0x000fe20009746670 */
[----:B------:R-:W-:-:S04]  /*76d0*/  @!P1 IMAD R4, R19, UR5, R15 ;  /* 0x0000000513049c24 */ /* 0x000fc8000f8e020f */
[----:B------:R-:W-:Y:S02]  /*76e0*/  @!P1 IMAD R3, R4, UR6, R7 ;  /* 0x0000000604039c24 */ /* 0x000fe4000f8e0207 */
[----:B------:R-:W1:Y:S01]  /*76f0*/  @!P3 LDC.64 R32, c[0x0][0x390] ;  /* 0x0000e400ff20bb82 */ /* 0x000e620000000a00 */
[----:B------:R-:W-:Y:S02]  /*7700*/  @!P3 IMAD R4, R17, UR5, R15 ;  /* 0x000000051104bc24 */ /* 0x000fe4000f8e020f */
[----:B------:R-:W-:-:S05]  /*7710*/  @!P4 IMAD R6, R19, UR5, R14 ;  /* 0x000000051306cc24 */ /* 0x000fca000f8e020e */
[----:B------:R-:W2:Y:S08]  /*7720*/  @!P4 LDC.64 R30, c[0x0][0x390] ;  /* 0x0000e400ff1ecb82 */ /* 0x000eb00000000a00 */
[----:B------:R-:W3:Y:S01]  /*7730*/  @!P2 LDC.64 R28, c[0x0][0x390] ;  /* 0x0000e400ff1cab82 */ /* 0x000ee20000000a00 */
[----:B0-----:R-:W-:-:S04]  /*7740*/  @!P1 IMAD.WIDE R34, R3, 0x4, R34 ;  /* 0x0000000403229825 */ /* 0x001fc800078e0222 */
[--C-:B------:R-:W-:Y:S01]  /*7750*/  @!P3 IMAD R15, R4, UR6, R7.reuse ;  /* 0x00000006040fbc24 */ /* 0x100fe2000f8e0207 */
[----:B------:R-:W4:Y:S01]  /*7760*/  @!P1 LDG.E R3, desc[UR14][R34.64] ;  /* 0x0000000e22039981 */ /* 0x000f22000c1e1900 */
[----:B------:R-:W-:Y:S02]  /*7770*/  @!P4 IMAD R19, R6, UR6, R7 ;  /* 0x000000060613cc24 */ /* 0x000fe4000f8e0207 */
[----:B------:R-:W-:Y:S02]  /*7780*/  @!P2 IMAD R14, R17, UR5, R14 ;  /* 0x00000005110eac24 */ /* 0x000fe4000f8e020e */
[----:B-1----:R-:W-:-:S04]  /*7790*/  @!P3 IMAD.WIDE R32, R15, 0x4, R32 ;  /* 0x000000040f20b825 */ /* 0x002fc800078e0220 */
[----:B------:R-:W-:Y:S02]  /*77a0*/  @!P2 IMAD R15, R14, UR6, R7 ;  /* 0x000000060e0fac24 */ /* 0x000fe4000f8e0207 */
[----:B--2---:R-:W-:Y:S01]  /*77b0*/  @!P4 IMAD.WIDE R30, R19, 0x4, R30 ;  /* 0x00000004131ec825 */ /* 0x004fe200078e021e */
[----:B------:R-:W2:Y:S05]  /*77c0*/  @!P3 LDG.E R33, desc[UR14][R32.64] ;  /* 0x0000000e2021b981 */ /* 0x000eaa000c1e1900 */
[----:B------:R-:W5:Y:S01]  /*77d0*/  @!P4 LDG.E R30, desc[UR14][R30.64] ;  /* 0x0000000e1e1ec981 */ /* 0x000f62000c1e1900 */
[----:B---3--:R-:W-:-:S06]  /*77e0*/  @!P2 IMAD.WIDE R28, R15, 0x4, R28 ;  /* 0x000000040f1ca825 */ /* 0x008fcc00078e021c */
[----:B------:R-:W3:Y:S01]  /*77f0*/  @!P2 LDG.E R29, desc[UR14][R28.64] ;  /* 0x0000000e1c1da981 */ /* 0x000ee2000c1e1900 */
[----:B------:R-:W-:Y:S01]  /*7800*/  @!P1 FADD R4, -R24, 1 ;  /* 0x3f80000018049421 */ /* 0x000fe20000000100 */
[----:B------:R-:W-:Y:S02]  /*7810*/  HFMA2 R14, -RZ, RZ, 0, 0 ;  /* 0x00000000ff0e7431 */ /* 0x000fe400000001ff */
[----:B------:R-:W-:Y:S01]  /*7820*/  @!P3 FADD R15, -R37, 1 ;  /* 0x3f800000250fb421 */ /* 0x000fe20000000100 */
[----:B------:R-:W-:Y:S01]  /*7830*/  BSSY.RECONVERGENT B2, `(.L_x_145) ;  /* 0x0000150000027945 */ /* 0x000fe20003800200 */
[----:B----4-:R-:W-:Y:S01]  /*7840*/  @!P1 FMUL R3, R3, R4 ;  /* 0x0000000403039220 */ /* 0x010fe20000400000 */
[----:B------:R-:W-:-:S04]  /*7850*/  @!P1 FADD R4, -R37, 1 ;  /* 0x3f80000025049421 */ /* 0x000fc80000000100 */
[----:B------:R-:W-:Y:S01]  /*7860*/  @!P1 FFMA R14, R3, R4, RZ ;  /* 0x00000004030e9223 */ /* 0x000fe200000000ff */
[----:B------:R-:W-:Y:S01]  /*7870*/  @!P4 FADD R3, -R24, 1 ;  /* 0x3f8000001803c421 */ /* 0x000fe20000000100 */
[----:B--2---:R-:W-:-:S04]  /*7880*/  @!P3 FMUL R33, R33, R24 ;  /* 0x000000182121b220 */ /* 0x004fc80000400000 */
[----:B------:R-:W-:Y:S01]  /*7890*/  @!P3 FFMA R14, R15, R33, R14 ;  /* 0x000000210f0eb223 */ /* 0x000fe2000000000e */
[----:B-----5:R-:W-:-:S04]  /*78a0*/  @!P4 FMUL R3, R3, R30 ;  /* 0x0000001e0303c220 */ /* 0x020fc80000400000 */
[----:B------:R-:W-:Y:S01]  /*78b0*/  @!P4 FFMA R14, R3, R37, R14 ;  /* 0x00000025030ec223 */ /* 0x000fe2000000000e */
[----:B---3--:R-:W-:-:S04]  /*78c0*/  @!P2 FMUL R29, R29, R24 ;  /* 0x000000181d1da220 */ /* 0x008fc80000400000 */
[----:B------:R-:W-:-:S05]  /*78d0*/  @!P2 FFMA R14, R29, R37, R14 ;  /* 0x000000251d0ea223 */ /* 0x000fca000000000e */
[----:B------:R-:W-:-:S13]  /*78e0*/  FSETP.NEU.AND P0, PT, R14, RZ, PT ;  /* 0x000000ff0e00720b */ /* 0x000fda0003f0d000 */
[----:B------:R-:W-:Y:S05]  /*78f0*/  @!P0 BRA `(.L_x_146) ;  /* 0x00000014000c8947 */ /* 0x000fea0003800000 */
[----:B------:R-:W-:Y:S01]  /*7900*/  FADD R25, R16, -R25 ;  /* 0x8000001910197221 */ /* 0x000fe20000000000 */
[----:B------:R-:W-:Y:S01]  /*7910*/  FADD R21, R18, -R21 ;  /* 0x8000001512157221 */ /* 0x000fe20000000000 */
[----:B------:R-:W-:Y:S01]  /*7920*/  FADD R27, R20, -R27 ;  /* 0x8000001b141b7221 */ /* 0x000fe20000000000 */
[----:B------:R-:W-:Y:S01]  /*7930*/  BSSY.RECONVERGENT B0, `(.L_x_147) ;  /* 0x0000047000007945 */ /* 0x000fe20003800200 */
[----:B------:R-:W-:Y:S02]  /*7940*/  MOV R3, 0x3f800000 ;  /* 0x3f80000000037802 */ /* 0x000fe40000000f00 */
[----:B------:R-:W-:Y:S02]  /*7950*/  FSETP.NEU.AND P0, PT, R25, 1, PT ;  /* 0x3f8000001900780b */ /* 0x000fe40003f0d000 */
[----:B------:R-:W-:Y:S02]  /*7960*/  FSETP.NEU.AND P2, PT, R21, 1, PT ;  /* 0x3f8000001500780b */ /* 0x000fe40003f4d000 */
[----:B------:R-:W-:-:S09]  /*7970*/  FSETP.NEU.AND P1, PT, R27, 1, PT ;  /* 0x3f8000001b00780b */ /* 0x000fd20003f2d000 */
        /* <DEDUP_REMOVED lines=21> */
[----:B0-----:R-:W-:-:S04]  /*7ad0*/  FMUL R24, R15, R24 ;  /* 0x000000180f187220 */ /* 0x001fc80000400000 */
[----:B------:R-:W-:Y:S01]  /*7ae0*/  FADD R17, R6, -R24 ;  /* 0x8000001806117221 */ /* 0x000fe20000000000 */
[CC--:B------:R-:W-:Y:S01]  /*7af0*/  FMUL R4, R24.reuse, R24.reuse ;  /* 0x0000001818047220 */ /* 0x0c0fe20000400000 */
        /* <DEDUP_REMOVED lines=14> */
[----:B------:R-:W-:Y:S01]  /*7be0*/  FFMA R19, R24, R19, R6 ;  /* 0x0000001318137223 */ /* 0x000fe20000000006 */
[----:B------:R-:W-:-:S03]  /*7bf0*/  HFMA2 R6, -RZ, RZ, 0.64013671875, -15.109375 ;  /* 0x391fcb8eff067431 */ /* 0x000fc600000001ff */
[----:B------:R-:W-:-:S04]  /*7c00*/  FADD R3, R26, R19 ;  /* 0x000000131a037221 */ /* 0x000fc80000000000 */
[----:B------:R-:W-:Y:S01]  /*7c10*/  FMUL R4, R3, 2 ;  /* 0x4000000003047820 */ /* 0x000fe20000400000 */
[----:B------:R-:W-:-:S03]  /*7c20*/  FADD R26, -R26, R3 ;  /* 0x000000031a1a7221 */ /* 0x000fc60000000100 */
[----:B------:R-:W0:Y:S01]  /*7c30*/  FRND R15, R4 ;  /* 0x00000004000f7307 */ /* 0x000e220000201000 */
[----:B------:R-:W-:Y:S01]  /*7c40*/  FADD R26, R19, -R26 ;  /* 0x8000001a131a7221 */ /* 0x000fe20000000000 */
[----:B------:R-:W-:Y:S01]  /*7c50*/  FFMA R3, R3, 2, -R4 ;  /* 0x4000000003037823 */ /* 0x000fe20000000804 */
[----:B------:R-:W-:-:S03]  /*7c60*/  FSETP.GT.AND P4, PT, |R4|, 152, PT ;  /* 0x431800000400780b */ /* 0x000fc60003f84200 */
[----:B------:R-:W-:Y:S02]  /*7c70*/  FFMA R26, R26, 2, R3 ;  /* 0x400000001a1a7823 */ /* 0x000fe40000000003 */
[----:B------:R-:W1:Y:S01]  /*7c80*/  F2I.NTZ R17, R4 ;  /* 0x0000000400117305 */ /* 0x000e620000203100 */
[----:B0-----:R-:W-:Y:S01]  /*7c90*/  FADD R3, R4, -R15 ;  /* 0x8000000f04037221 */ /* 0x001fe20000000000 */
[----:B------:R-:W-:-:S03]  /*7ca0*/  FSETP.GT.AND P3, PT, R15, RZ, PT ;  /* 0x000000ff0f00720b */ /* 0x000fc60003f64000 */
[----:B------:R-:W-:-:S04]  /*7cb0*/  FADD R3, R3, R26 ;  /* 0x0000001a03037221 */ /* 0x000fc80000000000 */
[----:B------:R-:W-:-:S04]  /*7cc0*/  FFMA R6, R3, R6, 0.0013391353422775864601 ;  /* 0x3aaf85ed03067423 */ /* 0x000fc80000000006 */
[----:B------:R-:W-:-:S04]  /*7cd0*/  FFMA R6, R3, R6, 0.0096188392490148544312 ;  /* 0x3c1d985603067423 */ /* 0x000fc80000000006 */
[----:B------:R-:W-:-:S04]  /*7ce0*/  FFMA R6, R3, R6, 0.055503588169813156128 ;  /* 0x3d6357bb03067423 */ /* 0x000fc80000000006 */
[C---:B------:R-:W-:Y:S01]  /*7cf0*/  FFMA R24, R3.reuse, R6, 0.24022644758224487305 ;  /* 0x3e75fdec03187423 */ /* 0x040fe20000000006 */
[----:B------:R-:W-:Y:S02]  /*7d00*/  SEL R6, RZ, 0x83000000, P3 ;  /* 0x83000000ff067807 */ /* 0x000fe40001800000 */
[----:B------:R-:W-:Y:S01]  /*7d10*/  FSETP.GEU.AND P3, PT, R4, RZ, PT ;  /* 0x000000ff0400720b */ /* 0x000fe20003f6e000 */
[----:B------:R-:W-:Y:S01]  /*7d20*/  FFMA R24, R3, R24, 0.69314718246459960938 ;  /* 0x3f31721803187423 */ /* 0x000fe20000000018 */
[----:B------:R-:W-:Y:S02]  /*7d30*/  IADD3 R15, PT, PT, R6, 0x7f000000, RZ ;  /* 0x7f000000060f7810 */ /* 0x000fe40007ffe0ff */
[----:B-1----:R-:W-:Y:S01]  /*7d40*/  LEA R17, R17, -R6, 0x17 ;  /* 0x8000000611117211 */ /* 0x002fe200078eb8ff */
[----:B------:R-:W-:Y:S01]  /*7d50*/  FFMA R24, R3, R24, 1 ;  /* 0x3f80000003187423 */ /* 0x000fe20000000018 */
[----:B------:R-:W-:-:S03]  /*7d60*/  FSEL R3, RZ, +INF , !P3 ;  /* 0x7f800000ff037808 */ /* 0x000fc60005800000 */
[----:B------:R-:W-:-:S04]  /*7d70*/  FMUL R24, R15, R24 ;  /* 0x000000180f187220 */ /* 0x000fc80000400000 */
[----:B------:R-:W-:Y:S01]  /*7d80*/  @!P4 FMUL R3, R17, R24 ;  /* 0x000000181103c220 */ /* 0x000fe20000400000 */
[----:B------:R-:W-:-:S07]  /*7d90*/  @!P0 LOP3.LUT R3, R25, 0x7fffffff, RZ, 0xc0, !PT ;  /* 0x7fffffff19038812 */ /* 0x000fce00078ec0ff */
.L_x_148:
[----:B------:R-:W-:Y:S05]  /*7da0*/  BSYNC.RECONVERGENT B0 ;  /* 0x0000000000007941 */ /* 0x000fea0003800200 */
.L_x_147:
[----:B------:R-:W-:Y:S01]  /*7db0*/  BSSY.RECONVERGENT B0, `(.L_x_149) ;  /* 0x0000044000007945 */ /* 0x000fe20003800200 */
[----:B------:R-:W-:-:S03]  /*7dc0*/  MOV R4, 0x3f800000 ;  /* 0x3f80000000047802 */ /* 0x000fc60000000f00 */
[----:B------:R-:W-:Y:S05]  /*7dd0*/  @!P2 BRA `(.L_x_150) ;  /* 0x000000040004a947 */ /* 0x000fea0003800000 */
        /* <DEDUP_REMOVED lines=37> */
[----:B------:R-:W-:-:S03]  /*8030*/  MOV R17, 0x391fcb8e ;  /* 0x391fcb8e00117802 */ /* 0x000fc60000000f00 */
        /* <DEDUP_REMOVED lines=16> */
[----:B------:R-:W0:Y:S02]  /*8140*/  F2I.NTZ R17, R15 ;  /* 0x0000000f00117305 */ /* 0x000e240000203100 */
[----:B------:R-:W-:-:S04]  /*8150*/  FFMA R19, R4, R19, 0.055503588169813156128 ;  /* 0x3d6357bb04137423 */ /* 0x000fc80000000013 */
[----:B------:R-:W-:-:S04]  /*8160*/  FFMA R19, R4, R19, 0.24022644758224487305 ;  /* 0x3e75fdec04137423 */ /* 0x000fc80000000013 */
[----:B------:R-:W-:Y:S01]  /*8170*/  FFMA R25, R4, R19, 0.69314718246459960938 ;  /* 0x3f31721804197423 */ /* 0x000fe20000000013 */
[----:B------:R-:W-:-:S03]  /*8180*/  IADD3 R19, PT, PT, R6, 0x7f000000, RZ ;  /* 0x7f00000006137810 */ /* 0x000fc60007ffe0ff */
[----:B------:R-:W-:Y:S01]  /*8190*/  FFMA R24, R4, R25, 1 ;  /* 0x3f80000004187423 */ /* 0x000fe20000000019 */
[----:B0-----:R-:W-:Y:S02]  /*81a0*/  LEA R17, R17, -R6, 0x17 ;  /* 0x8000000611117211 */ /* 0x001fe400078eb8ff */
[----:B------:R-:W-:Y:S01]  /*81b0*/  FSEL R4, RZ, +INF , !P2 ;  /* 0x7f800000ff047808 */ /* 0x000fe20005000000 */
[----:B------:R-:W-:-:S04]  /*81c0*/  FMUL R24, R19, R24 ;  /* 0x0000001813187220 */ /* 0x000fc80000400000 */
[----:B------:R-:W-:Y:S01]  /*81d0*/  @!P3 FMUL R4, R17, R24 ;  /* 0x000000181104b220 */ /* 0x000fe20000400000 */
[----:B------:R-:W-:-:S07]  /*81e0*/  @!P0 LOP3.LUT R4, R21, 0x7fffffff, RZ, 0xc0, !PT ;  /* 0x7fffffff15048812 */ /* 0x000fce00078ec0ff */
.L_x_150:
[----:B------:R-:W-:Y:S05]  /*81f0*/  BSYNC.RECONVERGENT B0 ;  /* 0x0000000000007941 */ /* 0x000fea0003800200 */
.L_x_149:
        /* <DEDUP_REMOVED lines=69> */
.L_x_152:
[----:B------:R-:W-:Y:S05]  /*8650*/  BSYNC.RECONVERGENT B0 ;  /* 0x0000000000007941 */ /* 0x000fea0003800200 */
.L_x_151:
        /* <DEDUP_REMOVED lines=10> */
.L_x_154:
[----:B------:R-:W-:Y:S01]  /*8700*/  FMUL.FTZ R24, R3, R4 ;  /* 0x0000000403187220 */ /* 0x000fe20000410000 */
[----:B------:R-:W-:-:S03]  /*8710*/  FMUL.FTZ R4, R4, 0.5 ;  /* 0x3f00000004047820 */ /* 0x000fc60000410000 */
[----:B------:R-:W-:-:S04]  /*8720*/  FFMA R3, -R24, R24, R3 ;  /* 0x0000001818037223 */ /* 0x000fc80000000103 */
[----:B------:R-:W-:-:S07]  /*8730*/  FFMA R24, R3, R4, R24 ;  /* 0x0000000403187223 */ /* 0x000fce0000000018 */
.L_x_155:
[----:B------:R-:W-:Y:S05]  /*8740*/  BSYNC.RECONVERGENT B0 ;  /* 0x0000000000007941 */ /* 0x000fea0003800200 */
.L_x_153:
[----:B------:R-:W0:Y:S01]  /*8750*/  LDC R15, c[0x0][0x3c0] ;  /* 0x0000f000ff0f7b82 */ /* 0x000e220000000800 */
[----:B------:R-:W1:Y:S01]  /*8760*/  MUFU.RCP R6, R5 ;  /* 0x0000000500067308 */ /* 0x000e620000001000 */
[----:B------:R-:W-:Y:S01]  /*8770*/  BSSY.RECONVERGENT B3, `(.L_x_156) ;  /* 0x000000d000037945 */ /* 0x000fe20003800200 */
[----:B-1----:R-:W-:-:S04]  /*8780*/  FFMA R3, -R5, R6, 1 ;  /* 0x3f80000005037423 */ /* 0x002fc80000000106 */
[----:B------:R-:W-:Y:S01]  /*8790*/  FFMA R3, R6, R3, R6 ;  /* 0x0000000306037223 */ /* 0x000fe20000000006 */
[----:B0-----:R-:W-:-:S04]  /*87a0*/  FFMA R4, R15, 0.5, R24 ;  /* 0x3f0000000f047823 */ /* 0x001fc80000000018 */
[----:B------:R-:W0:Y:S01]  /*87b0*/  FCHK P0, R4, R5 ;  /* 0x0000000504007302 */ /* 0x000e220000000000 */
        /* <DEDUP_REMOVED lines=8> */
.L_x_157:
[----:B------:R-:W-:Y:S05]  /*8840*/  BSYNC.RECONVERGENT B3 ;  /* 0x0000000000037941 */ /* 0x000fea0003800200 */
.L_x_156:
[----:B------:R-:W-:Y:S02]  /*8850*/  HFMA2 R4, -RZ, RZ, 0.61474609375, 16.90625 ;  /* 0x38eb4c3aff047431 */ /* 0x000fe400000001ff */
[C---:B------:R-:W-:Y:S01]  /*8860*/  FMUL R3, R6.reuse, R6 ;  /* 0x0000000606037220 */ /* 0x040fe20000400000 */
[----:B------:R-:W-:Y:S01]  /*8870*/  HFMA2 R17, -RZ, RZ, 1.0087890625, -0.000686168670654296875 ;  /* 0x3c09919fff117431 */ /* 0x000fe200000001ff */
[C---:B------:R-:W-:Y:S01]  /*8880*/  FSETP.GE.AND P1, PT, |R6|.reuse, 1.0029599666595458984, PT ;  /* 0x3f8060fe0600780b */ /* 0x040fe20003f26200 */
[----:B------:R-:W-:Y:S01]  /*8890*/  HFMA2 R21, -RZ, RZ, 1.5341796875, 81.5625 ;  /* 0x3e235519ff157431 */ /* 0x000fe200000001ff */
[----:B------:R-:W-:Y:S01]  /*88a0*/  MOV R26, 0x3aae005b ;  /* 0x3aae005b001a7802 */ /* 0x000fe20000000f00 */
[----:B------:R-:W0:Y:S01]  /*88b0*/  MUFU.RCP R28, R5 ;  /* 0x00000005001c7308 */ /* 0x000e220000001000 */
[----:B------:R-:W-:Y:S01]  /*88c0*/  FSEL R3, |R6|, R3, P1 ;  /* 0x0000000306037208 */ /* 0x000fe20000800200 */
[----:B------:R-:W-:Y:S01]  /*88d0*/  BSSY.RECONVERGENT B3, `(.L_x_158) ;  /* 0x0000023000037945 */ /* 0x000fe20003800200 */
[----:B------:R-:W-:-:S02]  /*88e0*/  FSEL R26, -R26, -0.00082130916416645050049, P1 ;  /* 0xba574d201a1a7808 */ /* 0x000fc40000800100 */
[----:B------:R-:W-:Y:S02]  /*88f0*/  FSEL R4, R4, 8.4834944573231041431e-05, P1 ;  /* 0x38b1e96a04047808 */ /* 0x000fe40000800000 */
[----:B------:R-:W-:Y:S02]  /*8900*/  FSEL R17, R17, 0.0052134888246655464172, P1 ;  /* 0x3baad5ea11117808 */ /* 0x000fe40000800000 */
[----:B------:R-:W-:Y:S01]  /*8910*/  MOV R19, 0x3d24d99a ;  /* 0x3d24d99a00137802 */ /* 0x000fe20000000f00 */
[----:B------:R-:W-:Y:S01]  /*8920*/  FFMA R4, R3, R4, R26 ;  /* 0x0000000403047223 */ /* 0x000fe2000000001a */
[----:B------:R-:W-:Y:S02]  /*8930*/  MOV R25, 0x3f69b4f9 ;  /* 0x3f69b4f900197802 */ /* 0x000fe40000000f00 */
[----:B------:R-:W-:Y:S01]  /*8940*/  FSEL R19, -R19, -0.026868773624300956726, P1 ;  /* 0xbcdc1be713137808 */ /* 0x000fe20000800100 */
[----:B------:R-:W-:Y:S01]  /*8950*/  FFMA R4, R3, R4, R17 ;  /* 0x0000000403047223 */ /* 0x000fe20000000011 */
[----:B------:R-:W-:Y:S01]  /*8960*/  FSEL R17, R21, 0.11284004896879196167, P1 ;  /* 0x3de718af15117808 */ /* 0x000fe20000800000 */
[----:B------:R-:W-:Y:S01]  /*8970*/  HFMA2 R21, -RZ, RZ, 1.7822265625, 0.000185489654541015625 ;  /* 0x3f210a14ff157431 */ /* 0x000fe200000001ff */
[C---:B------:R-:W-:Y:S01]  /*8980*/  FSEL R26, -R3.reuse, R6, P1 ;  /* 0x00000006031a7208 */ /* 0x040fe20000800100 */
[----:B------:R-:W-:Y:S01]  /*8990*/  FFMA R4, R3, R4, R19 ;  /* 0x0000000403047223 */ /* 0x000fe20000000013 */
[----:B------:R-:W-:-:S03]  /*89a0*/  FSEL R19, R25, -0.37612664699554443359, P1 ;  /* 0xbec093ac19137808 */ /* 0x000fc60000800000 */
[----:B------:R-:W-:Y:S01]  /*89b0*/  FFMA R4, R3, R4, R17 ;  /* 0x0000000403047223 */ /* 0x000fe20000000011 */
[----:B------:R-:W-:-:S03]  /*89c0*/  FSEL R17, R21, 0.12837915122509002686, P1 ;  /* 0x3e0375d315117808 */ /* 0x000fc60000800000 */
[----:B------:R-:W-:-:S04]  /*89d0*/  FFMA R4, R3, R4, R19 ;  /* 0x0000000403047223 */ /* 0x000fc80000000013 */
[----:B------:R-:W-:Y:S01]  /*89e0*/  FFMA R17, R3, R4, R17 ;  /* 0x0000000403117223 */ /* 0x000fe20000000011 */
[----:B0-----:R-:W-:-:S03]  /*89f0*/  FFMA R3, -R5, R28, 1 ;  /* 0x3f80000005037423 */ /* 0x001fc6000000011c */
[----:B------:R-:W-:Y:S01]  /*8a00*/  FFMA R17, R17, R26, R26 ;  /* 0x0000001a11117223 */ /* 0x000fe2000000001a */
[----:B------:R-:W-:Y:S01]  /*8a10*/  FFMA R26, R15, -0.5, R24 ;  /* 0xbf0000000f1a7823 */ /* 0x000fe20000000018 */
[----:B------:R-:W-:Y:S02]  /*8a20*/  FFMA R3, R28, R3, R28 ;  /* 0x000000031c037223 */ /* 0x000fe4000000001c */
[----:B------:R-:W0:Y:S02]  /*8a30*/  @P1 MUFU.EX2 R4, R17 ;  /* 0x0000001100041308 */ /* 0x000e240000000800 */
[----:B------:R-:W-:-:S04]  /*8a40*/  FFMA R24, R3, R26, RZ ;  /* 0x0000001a03187223 */ /* 0x000fc800000000ff */
[----:B------:R-:W-:Y:S02]  /*8a50*/  FFMA R19, -R5, R24, R26 ;  /* 0x0000001805137223 */ /* 0x000fe4000000011a */
[----:B------:R-:W1:Y:S01]  /*8a60*/  FCHK P0, R26, R5 ;  /* 0x000000051a007302 */ /* 0x000e620000000000 */
[----:B0-----:R-:W-:Y:S01]  /*8a70*/  @P1 FADD R15, -R4, 1 ;  /* 0x3f800000040f1421 */ /* 0x001fe20000000100 */
[----:B------:R-:W-:-:S04]  /*8a80*/  FFMA R4, R3, R19, R24 ;  /* 0x0000001303047223 */ /* 0x000fc80000000018 */
[----:B------:R-:W-:Y:S01]  /*8a90*/  @P1 LOP3.LUT R17, R15, 0x80000000, R6, 0xb8, !PT ;  /* 0x800000000f111812 */ /* 0x000fe200078eb806 */
[----:B-1----:R-:W-:Y:S06]  /*8aa0*/  @!P0 BRA `(.L_x_159) ;  /* 0x0000000000148947 */ /* 0x002fec0003800000 */
[----:B------:R-:W-:Y:S02]  /*8ab0*/  MOV R4, R26 ;  /* 0x0000001a00047202 */ /* 0x000fe40000000f00 */
[----:B------:R-:W-:Y:S02]  /*8ac0*/  MOV R3, R5 ;  /* 0x0000000500037202 */ /* 0x000fe40000000f00 */
[----:B------:R-:W-:-:S07]  /*8ad0*/  MOV R6, 0x8af0 ;  /* 0x00008af000067802 */ /* 0x000fce0000000f00 */
[----:B------:R-:W-:Y:S05]  /*8ae0*/  CALL.REL.NOINC `($__internal_2_$__cuda_sm3x_div_rn_noftz_f32_slowpath) ;  /* 0x0000000400d07944 */ /* 0x000fea0003c00000 */
[----:B------:R-:W-:-:S07]  /*8af0*/  MOV R4, R3 ;  /* 0x0000000300047202 */ /* 0x000fce0000000f00 */
.L_x_159:
[----:B------:R-:W-:Y:S05]  /*8b00*/  BSYNC.RECONVERGENT B3 ;  /* 0x0000000000037941 */ /* 0x000fea0003800200 */
.L_x_158:
        /* <DEDUP_REMOVED lines=34> */
.L_x_146:
[----:B------:R-:W-:Y:S05]  /*8d30*/  BSYNC.RECONVERGENT B2 ;  /* 0x0000000000027941 */ /* 0x000fea0003800200 */
.L_x_145:
[----:B------:R-:W-:Y:S02]  /*8d40*/  IADD3 R13, PT, PT, R13, 0x1, RZ ;  /* 0x000000010d0d7810 */ /* 0x000fe40007ffe0ff */
[----:B------:R-:W-:Y:S02]  /*8d50*/  IADD3 R7, PT, PT, R7, 0x1, RZ ;  /* 0x0000000107077810 */ /* 0x000fe40007ffe0ff */
[----:B------:R-:W-:-:S13]  /*8d60*/  ISETP.NE.AND P0, PT, R13, RZ, PT ;  /* 0x000000ff0d00720c */ /* 0x000fda0003f05270 */
[----:B------:R-:W-:Y:S05]  /*8d70*/  @P0 BRA `(.L_x_131) ;  /* 0xffffffe000540947 */ /* 0x000fea000383ffff */
[----:B------:R-:W-:Y:S05]  /*8d80*/  EXIT ;  /* 0x000000000000794d */ /* 0x000fea0003800000 */
        .weak           $__internal_0_$__cuda_sm20_rcp_rn_f32_slowpath
        .type           $__internal_0_$__cuda_sm20_rcp_rn_f32_slowpath,@function
        .size           $__internal_0_$__cuda_sm20_rcp_rn_f32_slowpath,($__internal_1_$__cuda_sm20_sqrt_rn_f32_slowpath - $__internal_0_$__cuda_sm20_rcp_rn_f32_slowpath)
$__internal_0_$__cuda_sm20_rcp_rn_f32_slowpath:
[----:B------:R-:W-:Y:S01]  /*8d90*/  SHF.L.U32 R4, R3, 0x1, RZ ;  /* 0x0000000103047819 */ /* 0x000fe200000006ff */
[----:B------:R-:W-:Y:S03]  /*8da0*/  BSSY.RECONVERGENT B1, `(.L_x_160) ;  /* 0x0000030000017945 */ /* 0x000fe60003800200 */
[----:B------:R-:W-:-:S04]  /*8db0*/  SHF.R.U32.HI R27, RZ, 0x18, R4 ;  /* 0x00000018ff1b7819 */ /* 0x000fc80000011604 */
[----:B------:R-:W-:-:S13]  /*8dc0*/  ISETP.NE.U32.AND P0, PT, R27, RZ, PT ;  /* 0x000000ff1b00720c */ /* 0x000fda0003f05070 */
[----:B------:R-:W-:Y:S05]  /*8dd0*/  @P0 BRA `(.L_x_161) ;  /* 0x0000000000280947 */ /* 0x000fea0003800000 */
[----:B------:R-:W-:-:S04]  /*8de0*/  SHF.L.U32 R4, R3, 0x1, RZ ;  /* 0x0000000103047819 */ /* 0x000fc800000006ff */
[----:B------:R-:W-:-:S13]  /*8df0*/  ISETP.NE.AND P0, PT, R4, RZ, PT ;  /* 0x000000ff0400720c */ /* 0x000fda0003f05270 */
[----:B------:R-:W-:Y:S01]  /*8e00*/  @P0 FFMA R25, R3, 1.84467440737095516160e+19, RZ ;  /* 0x5f80000003190823 */ /* 0x000fe200000000ff */
[----:B------:R-:W-:Y:S08]  /*8e10*/  @!P0 MUFU.RCP R23, R3 ;  /* 0x0000000300178308 */ /* 0x000ff00000001000 */
[----:B------:R-:W0:Y:S02]  /*8e20*/  @P0 MUFU.RCP R4, R25 ;  /* 0x0000001900040308 */ /* 0x000e240000001000 */
[----:B0-----:R-:W-:-:S04]  /*8e30*/  @P0 FFMA R27, R25, R4, -1 ;  /* 0xbf800000191b0423 */ /* 0x001fc80000000004 */
[----:B------:R-:W-:-:S04]  /*8e40*/  @P0 FADD.FTZ R27, -R27, -RZ ;  /* 0x800000ff1b1b0221 */ /* 0x000fc80000010100 */
[----:B------:R-:W-:-:S04]  /*8e50*/  @P0 FFMA R4, R4, R27, R4 ;  /* 0x0000001b04040223 */ /* 0x000fc80000000004 */
[----:B------:R-:W-:Y:S01]  /*8e60*/  @P0 FFMA R23, R4, 1.84467440737095516160e+19, RZ ;  /* 0x5f80000004170823 */ /* 0x000fe200000000ff */
[----:B------:R-:W-:Y:S06]  /*8e70*/  BRA `(.L_x_162) ;  /* 0x0000000000887947 */ /* 0x000fec0003800000 */
.L_x_161:
[----:B------:R-:W-:-:S04]  /*8e80*/  IADD3 R29, PT, PT, R27, -0xfd, RZ ;  /* 0xffffff031b1d7810 */ /* 0x000fc80007ffe0ff */
[----:B------:R-:W-:-:S13]  /*8e90*/  ISETP.GT.U32.AND P0, PT, R29, 0x1, PT ;  /* 0x000000011d00780c */ /* 0x000fda0003f04070 */
[----:B------:R-:W-:Y:S05]  /*8ea0*/  @P0 BRA `(.L_x_163) ;  /* 0x0000000000780947 */ /* 0x000fea0003800000 */
[----:B------:R-:W-:Y:S02]  /*8eb0*/  LOP3.LUT R4, R3, 0x7fffff, RZ, 0xc0, !PT ;  /* 0x007fffff03047812 */ /* 0x000fe400078ec0ff */
[----:B------:R-:W-:Y:S02]  /*8ec0*/  MOV R30, 0x3 ;  /* 0x00000003001e7802 */ /* 0x000fe40000000f00 */
[----:B------:R-:W-:Y:S02]  /*8ed0*/  LOP3.LUT R4, R4, 0x3f800000, RZ, 0xfc, !PT ;  /* 0x3f80000004047812 */ /* 0x000fe400078efcff */
[----:B------:R-:W-:Y:S02]  /*8ee0*/  SHF.L.U32 R30, R30, R29, RZ ;  /* 0x0000001d1e1e7219 */ /* 0x000fe400000006ff */
[----:B------:R-:W0:Y:S02]  /*8ef0*/  MUFU.RCP R23, R4 ;  /* 0x0000000400177308 */ /* 0x000e240000001000 */
[----:B0-----:R-:W-:-:S04]  /*8f00*/  FFMA R25, R4, R23, -1 ;  /* 0xbf80000004197423 */ /* 0x001fc80000000017 */
[----:B------:R-:W-:-:S04]  /*8f10*/  FADD.FTZ R28, -R25, -RZ ;  /* 0x800000ff191c7221 */ /* 0x000fc80000010100 */
[CCC-:B------:R-:W-:Y:S01]  /*8f20*/  FFMA.RM R25, R23.reuse, R28.reuse, R23.reuse ;  /* 0x0000001c17197223 */ /* 0x1c0fe20000004017 */
[----:B------:R-:W-:-:S04]  /*8f30*/  FFMA.RP R28, R23, R28, R23 ;  /* 0x0000001c171c7223 */ /* 0x000fc80000008017 */
[C---:B------:R-:W-:Y:S02]  /*8f40*/  LOP3.LUT R23, R25.reuse, 0x7fffff, RZ, 0xc0, !PT ;  /* 0x007fffff19177812 */ /* 0x040fe400078ec0ff */
[----:B------:R-:W-:Y:S02]  /*8f50*/  FSETP.NEU.FTZ.AND P0, PT, R25, R28, PT ;  /* 0x0000001c1900720b */ /* 0x000fe40003f1d000 */
[----:B------:R-:W-:Y:S02]  /*8f60*/  LOP3.LUT R23, R23, 0x800000, RZ, 0xfc, !PT ;  /* 0x0080000017177812 */ /* 0x000fe400078efcff */
[----:B------:R-:W-:Y:S02]  /*8f70*/  SEL R25, RZ, 0xffffffff, !P0 ;  /* 0xffffffffff197807 */ /* 0x000fe40004000000 */
[----:B------:R-:W-:Y:S02]  /*8f80*/  LOP3.LUT R30, R30, R23, RZ, 0xc0, !PT ;  /* 0x000000171e1e7212 */ /* 0x000fe400078ec0ff */
[----:B------:R-:W-:-:S02]  /*8f90*/  IADD3 R4, PT, PT, -R25, RZ, RZ ;  /* 0x000000ff19047210 */ /* 0x000fc40007ffe1ff */
[-C--:B------:R-:W-:Y:S02]  /*8fa0*/  SHF.R.U32.HI R30, RZ, R29.reuse, R30 ;  /* 0x0000001dff1e7219 */ /* 0x080fe4000001161e */
[----:B------:R-:W-:Y:S02]  /*8fb0*/  LOP3.LUT P1, RZ, R4, R29, R23, 0xf8, !PT ;  /* 0x0000001d04ff7212 */ /* 0x000fe4000782f817 */
[C---:B------:R-:W-:Y:S02]  /*8fc0*/  LOP3.LUT P0, RZ, R30.reuse, 0x1, RZ, 0xc0, !PT ;  /* 0x000000011eff7812 */ /* 0x040fe4000780c0ff */
[----:B------:R-:W-:-:S04]  /*8fd0*/  LOP3.LUT P2, RZ, R30, 0x2, RZ, 0xc0, !PT ;  /* 0x000000021eff7812 */ /* 0x000fc8000784c0ff */
[----:B------:R-:W-:Y:S02]  /*8fe0*/  PLOP3.LUT P0, PT, P0, P1, P2, 0xe0, 0x0 ;  /* 0x000000000000781c */ /* 0x000fe40000703c20 */
[----:B------:R-:W-:Y:S02]  /*8ff0*/  LOP3.LUT P1, RZ, R3, 0x7fffff, RZ, 0xc0, !PT ;  /* 0x007fffff03ff7812 */ /* 0x000fe4000782c0ff */
[----:B------:R-:W-:-:S04]  /*9000*/  SEL R4, RZ, 0x1, !P0 ;  /* 0x00000001ff047807 */ /* 0x000fc80004000000 */
[----:B------:R-:W-:-:S04]  /*9010*/  IADD3 R4, PT, PT, -R4, RZ, RZ ;  /* 0x000000ff04047210 */ /* 0x000fc80007ffe1ff */
[----:B------:R-:W-:Y:S02]  /*9020*/  ISETP.GE.AND P0, PT, R4, RZ, PT ;  /* 0x000000ff0400720c */ /* 0x000fe40003f06270 */
[----:B------:R-:W-:-:S04]  /*9030*/  IADD3 R4, PT, PT, R27, -0xfc, RZ ;  /* 0xffffff041b047810 */ /* 0x000fc80007ffe0ff */
[----:B------:R-:W-:-:S07]  /*9040*/  SHF.R.U32.HI R4, RZ, R4, R23 ;  /* 0x00000004ff047219 */ /* 0x000fce0000011617 */
[----:B------:R-:W-:-:S04]  /*9050*/  @!P0 IADD3 R4, PT, PT, R4, 0x1, RZ ;  /* 0x0000000104048810 */ /* 0x000fc80007ffe0ff */
[----:B------:R-:W-:-:S04]  /*9060*/  @!P1 SHF.L.U32 R4, R4, 0x1, RZ ;  /* 0x0000000104049819 */ /* 0x000fc800000006ff */
[----:B------:R-:W-:Y:S01]  /*9070*/  LOP3.LUT R23, R4, 0x80000000, R3, 0xf8, !PT ;  /* 0x8000000004177812 */ /* 0x000fe200078ef803 */
[----:B------:R-:W-:Y:S06]  /*9080*/  BRA `(.L_x_162) ;  /* 0x0000000000047947 */ /* 0x000fec0003800000 */
.L_x_163:
[----:B------:R0:W1:Y:S02]  /*9090*/  MUFU.RCP R23, R3 ;  /* 0x0000000300177308 */ /* 0x0000640000001000 */
.L_x_162:
[----:B------:R-:W-:Y:S05]  /*90a0*/  BSYNC.RECONVERGENT B1 ;  /* 0x0000000000017941 */ /* 0x000fea0003800200 */
.L_x_160:
[----:B------:R-:W-:-:S04]  /*90b0*/  HFMA2 R27, -RZ, RZ, 0, 0 ;  /* 0x00000000ff1b7431 */ /* 0x000fc800000001ff */
[----:B01----:R-:W-:Y:S05]  /*90c0*/  RET.REL.NODEC R26 `(joseph3d_fwd_tof_lm_cuda_kernel) ;  /* 0xffffff6c1acc7950 */ /* 0x003fea0003c3ffff */
        .weak           $__internal_1_$__cuda_sm20_sqrt_rn_f32_slowpath
        .type           $__internal_1_$__cuda_sm20_sqrt_rn_f32_slowpath,@function
        .size           $__internal_1_$__cuda_sm20_sqrt_rn_f32_slowpath,($__internal_2_$__cuda_sm3x_div_rn_noftz_f32_slowpath - $__internal_1_$__cuda_sm20_sqrt_rn_f32_slowpath)
$__internal_1_$__cuda_sm20_sqrt_rn_f32_slowpath:
[----:B------:R-:W-:-:S13]  /*90d0*/  LOP3.LUT P2, RZ, R3, 0x7fffffff, RZ, 0xc0, !PT ;  /* 0x7fffffff03ff7812 */ /* 0x000fda000784c0ff */
[----:B------:R-:W-:Y:S01]  /*90e0*/  @!P2 MOV R37, R3 ;  /* 0x000000030025a202 */ /* 0x000fe20000000f00 */
[----:B------:R-:W-:Y:S06]  /*90f0*/  @!P2 BRA `(.L_x_164) ;  /* 0x000000000040a947 */ /* 0x000fec0003800000 */
[----:B------:R-:W-:-:S13]  /*9100*/  FSETP.GEU.FTZ.AND P2, PT, R3, RZ, PT ;  /* 0x000000ff0300720b */ /* 0x000fda0003f5e000 */
[----:B------:R-:W-:Y:S01]  /*9110*/  @!P2 MOV R37, 0x7fffffff ;  /* 0x7fffffff0025a802 */ /* 0x000fe20000000f00 */
[----:B------:R-:W-:Y:S06]  /*9120*/  @!P2 BRA `(.L_x_164) ;  /* 0x000000000034a947 */ /* 0x000fec0003800000 */
[----:B------:R-:W-:-:S13]  /*9130*/  FSETP.GTU.FTZ.AND P2, PT, |R3|, +INF , PT ;  /* 0x7f8000000300780b */ /* 0x000fda0003f5c200 */
[----:B------:R-:W-:Y:S01]  /*9140*/  @P2 FADD.FTZ R37, R3, 1 ;  /* 0x3f80000003252421 */ /* 0x000fe20000010000 */
[----:B------:R-:W-:Y:S06]  /*9150*/  @P2 BRA `(.L_x_164) ;  /* 0x0000000000282947 */ /* 0x000fec0003800000 */
[----:B------:R-:W-:-:S13]  /*9160*/  FSETP.NEU.FTZ.AND P2, PT, |R3|, +INF , PT ;  /* 0x7f8000000300780b */ /* 0x000fda0003f5d200 */
[----:B------:R-:W-:-:S04]  /*9170*/  @P2 FFMA R34, R3, 1.84467440737095516160e+19, RZ ;  /* 0x5f80000003222823 */ /* 0x000fc800000000ff */
[----:B------:R-:W0:Y:S02]  /*9180*/  @P2 MUFU.RSQ R37, R34 ;  /* 0x0000002200252308 */ /* 0x000e240000001400 */
[----:B0-----:R-:W-:Y:S01]  /*9190*/  @P2 FMUL.FTZ R35, R34, R37 ;  /* 0x0000002522232220 */ /* 0x001fe20000410000 */
[----:B------:R-:W-:Y:S01]  /*91a0*/  @P2 FMUL.FTZ R6, R37, 0.5 ;  /* 0x3f00000025062820 */ /* 0x000fe20000410000 */
[----:B------:R-:W-:Y:S02]  /*91b0*/  @!P2 MOV R37, R3 ;  /* 0x000000030025a202 */ /* 0x000fe40000000f00 */
[----:B------:R-:W-:-:S04]  /*91c0*/  @P2 FADD.FTZ R32, -R35, -RZ ;  /* 0x800000ff23202221 */ /* 0x000fc80000010100 */
[----:B------:R-:W-:-:S04]  /*91d0*/  @P2 FFMA R32, R35, R32, R34 ;  /* 0x0000002023202223 */ /* 0x000fc80000000022 */
[----:B------:R-:W-:-:S04]  /*91e0*/  @P2 FFMA R6, R32, R6, R35 ;  /* 0x0000000620062223 */ /* 0x000fc80000000023 */
[----:B------:R-:W-:-:S07]  /*91f0*/  @P2 FMUL.FTZ R37, R6, 2.3283064365386962891e-10 ;  /* 0x2f80000006252820 */ /* 0x000fce0000410000 */
.L_x_164:
[----:B------:R-:W-:Y:S01]  /*9200*/  HFMA2 R35, -RZ, RZ, 0, 0 ;  /* 0x00000000ff237431 */ /* 0x000fe200000001ff */
[----:B------:R-:W-:-:S04]  /*9210*/  MOV R34, R4 ;  /* 0x0000000400227202 */ /* 0x000fc80000000f00 */
[----:B------:R-:W-:Y:S05]  /*9220*/  RET.REL.NODEC R34 `(joseph3d_fwd_tof_lm_cuda_kernel) ;  /* 0xffffff6c22747950 */ /* 0x000fea0003c3ffff */
        .weak           $__internal_2_$__cuda_sm3x_div_rn_noftz_f32_slowpath
        .type           $__internal_2_$__cuda_sm3x_div_rn_noftz_f32_slowpath,@function
        .size           $__internal_2_$__cuda_sm3x_div_rn_noftz_f32_slowpath,(.L_x_1050 - $__internal_2_$__cuda_sm3x_div_rn_noftz_f32_slowpath)
$__internal_2_$__cuda_sm3x_div_rn_noftz_f32_slowpath:
[----:B------:R-:W-:Y:S01]  /*9230*/  SHF.R.U32.HI R34, RZ, 0x17, R3 ;  /* 0x00000017ff227819 */ /* 0x000fe20000011603 */
[----:B------:R-:W-:Y:S01]  /*9240*/  BSSY.RECONVERGENT B0, `(.L_x_165) ;  /* 0x0000062000007945 */ /* 0x000fe20003800200 */
[----:B------:R-:W-:Y:S02]  /*9250*/  SHF.R.U32.HI R38, RZ, 0x17, R4 ;  /* 0x00000017ff267819 */ /* 0x000fe40000011604 */
[----:B------:R-:W-:Y:S02]  /*9260*/  LOP3.LUT R34, R34, 0xff, RZ, 0xc0, !PT ;  /* 0x000000ff22227812 */ /* 0x000fe400078ec0ff */
[----:B------:R-:W-:Y:S02]  /*9270*/  LOP3.LUT R38, R38, 0xff, RZ, 0xc0, !PT ;  /* 0x000000ff26267812 */ /* 0x000fe400078ec0ff */
[----:B------:R-:W-:Y:S02]  /*9280*/  IADD3 R39, PT, PT, R34, -0x1, RZ ;  /* 0xffffffff22277810 */ /* 0x000fe40007ffe0ff */
[----:B------:R-:W-:-:S02]  /*9290*/  IADD3 R40, PT, PT, R38, -0x1, RZ ;  /* 0xffffffff26287810 */ /* 0x000fc40007ffe0ff */
[----:B------:R-:W-:-:S04]  /*92a0*/  ISETP.GT.U32.AND P2, PT, R39, 0xfd, PT ;  /* 0x000000fd2700780c */ /* 0x000fc80003f44070 */
[----:B------:R-:W-:-:S13]  /*92b0*/  ISETP.GT.U32.OR P2, PT, R40, 0xfd, P2 ;  /* 0x000000fd2800780c */ /* 0x000fda0001744470 */
[----:B------:R-:W-:Y:S01]  /*92c0*/  @!P2 MOV R35, RZ ;  /* 0x000000ff0023a202 */ /* 0x000fe20000000f00 */
[----:B------:R-:W-:Y:S06]  /*92d0*/  @!P2 BRA `(.L_x_166) ;  /* 0x00000000005ca947 */ /* 0x000fec0003800000 */
[----:B------:R-:W-:Y:S02]  /*92e0*/  FSETP.GTU.FTZ.AND P2, PT, |R4|, +INF , PT ;  /* 0x7f8000000400780b */ /* 0x000fe40003f5c200 */
[----:B------:R-:W-:-:S04]  /*92f0*/  FSETP.GTU.FTZ.AND P3, PT, |R3|, +INF , PT ;  /* 0x7f8000000300780b */ /* 0x000fc80003f7c200 */
[----:B------:R-:W-:-:S13]  /*9300*/  PLOP3.LUT P2, PT, P2, P3, PT, 0xf8, 0x8f ;  /* 0x00000000008f781c */ /* 0x000fda0001747f70 */
[----:B------:R-:W-:Y:S05]  /*9310*/  @P2 BRA `(.L_x_167) ;  /* 0x00000004004c2947 */ /* 0x000fea0003800000 */
[----:B------:R-:W-:-:S13]  /*9320*/  LOP3.LUT P2, RZ, R3, 0x7fffffff, R4, 0xc8, !PT ;  /* 0x7fffffff03ff7812 */ /* 0x000fda000784c804 */
[----:B------:R-:W-:Y:S05]  /*9330*/  @!P2 BRA `(.L_x_168) ;  /* 0x00000004003ca947 */ /* 0x000fea0003800000 */
[C---:B------:R-:W-:Y:S02]  /*9340*/  FSETP.NEU.FTZ.AND P3, PT, |R4|.reuse, +INF , PT ;  /* 0x7f8000000400780b */ /* 0x040fe40003f7d200 */
[----:B------:R-:W-:Y:S02]  /*9350*/  FSETP.NEU.FTZ.AND P4, PT, |R3|, +INF , PT ;  /* 0x7f8000000300780b */ /* 0x000fe40003f9d200 */
[----:B------:R-:W-:-:S11]  /*9360*/  FSETP.NEU.FTZ.AND P2, PT, |R4|, +INF , PT ;  /* 0x7f8000000400780b */ /* 0x000fd60003f5d200 */
[----:B------:R-:W-:Y:S05]  /*9370*/  @!P4 BRA !P3, `(.L_x_168) ;  /* 0x00000004002cc947 */ /* 0x000fea0005800000 */
[----:B------:R-:W-:-:S04]  /*9380*/  LOP3.LUT P3, RZ, R4, 0x7fffffff, RZ, 0xc0, !PT ;  /* 0x7fffffff04ff7812 */ /* 0x000fc8000786c0ff */
[----:B------:R-:W-:-:S13]  /*9390*/  PLOP3.LUT P3, PT, P4, P3, PT, 0x2f, 0xf2 ;  /* 0x0000000000f2781c */ /* 0x000fda0002766577 */
[----:B------:R-:W-:Y:S05]  /*93a0*/  @P3 BRA `(.L_x_169) ;  /* 0x0000000400183947 */ /* 0x000fea0003800000 */
[----:B------:R-:W-:-:S04]  /*93b0*/  LOP3.LUT P3, RZ, R3, 0x7fffffff, RZ, 0xc0, !PT ;  /* 0x7fffffff03ff7812 */ /* 0x000fc8000786c0ff */
[----:B------:R-:W-:-:S13]  /*93c0*/  PLOP3.LUT P2, PT, P2, P3, PT, 0x2f, 0xf2 ;  /* 0x0000000000f2781c */ /* 0x000fda0001746577 */
[----:B------:R-:W-:Y:S05]  /*93d0*/  @P2 BRA `(.L_x_170) ;  /* 0x0000000400002947 */ /* 0x000fea0003800000 */
[----:B------:R-:W-:Y:S02]  /*93e0*/  ISETP.GE.AND P2, PT, R40, RZ, PT ;  /* 0x000000ff2800720c */ /* 0x000fe40003f46270 */
[----:B------:R-:W-:-:S11]  /*93f0*/  ISETP.GE.AND P3, PT, R39, RZ, PT ;  /* 0x000000ff2700720c */ /* 0x000fd60003f66270 */
[----:B------:R-:W-:Y:S01]  /*9400*/  @P2 MOV R35, RZ ;  /* 0x000000ff00232202 */ /* 0x000fe20000000f00 */
[----:B------:R-:W-:Y:S01]  /*9410*/  @!P2 FFMA R4, R4, 1.84467440737095516160e+19, RZ ;  /* 0x5f8000000404a823 */ /* 0x000fe200000000ff */
[----:B------:R-:W-:Y:S01]  /*9420*/  @!P2 MOV R35, 0xffffffc0 ;  /* 0xffffffc00023a802 */ /* 0x000fe20000000f00 */
[----:B------:R-:W-:-:S03]  /*9430*/  @!P3 FFMA R3, R3, 1.84467440737095516160e+19, RZ ;  /* 0x5f8000000303b823 */ /* 0x000fc600000000ff */
[----:B------:R-:W-:-:S07]  /*9440*/  @!P3 IADD3 R35, PT, PT, R35, 0x40, RZ ;  /* 0x000000402323b810 */ /* 0x000fce0007ffe0ff */
.L_x_166:
[----:B------:R-:W-:Y:S01]  /*9450*/  LEA R42, R34, 0xc0800000, 0x17 ;  /* 0xc0800000222a7811 */ /* 0x000fe200078eb8ff */
[----:B------:R-:W-:Y:S01]  /*9460*/  BSSY.RECONVERGENT B1, `(.L_x_171) ;  /* 0x0000036000017945 */ /* 0x000fe20003800200 */
[----:B------:R-:W-:Y:S02]  /*9470*/  IADD3 R41, PT, PT, R38, -0x7f, RZ ;  /* 0xffffff8126297810 */ /* 0x000fe40007ffe0ff */
[----:B------:R-:W-:Y:S02]  /*9480*/  IADD3 R42, PT, PT, -R42, R3, RZ ;  /* 0x000000032a2a7210 */ /* 0x000fe40007ffe1ff */
[C---:B------:R-:W-:Y:S01]  /*9490*/  IADD3 R34, PT, PT, R41.reuse, 0x7f, -R34 ;  /* 0x0000007f29227810 */ /* 0x040fe20007ffe822 */
[----:B------:R-:W-:Y:S01]  /*94a0*/  IMAD R3, R41, -0x800000, R4 ;  /* 0xff80000029037824 */ /* 0x000fe200078e0204 */
[----:B------:R-:W0:Y:S01]  /*94b0*/  MUFU.RCP R39, R42 ;  /* 0x0000002a00277308 */ /* 0x000e220000001000 */
[----:B------:R-:W-:Y:S01]  /*94c0*/  FADD.FTZ R40, -R42, -RZ ;  /* 0x800000ff2a287221 */ /* 0x000fe20000010100 */
[----:B------:R-:W-:-:S03]  /*94d0*/  IADD3 R34, PT, PT, R34, R35, RZ ;  /* 0x0000002322227210 */ /* 0x000fc60007ffe0ff */
[----:B0-----:R-:W-:-:S04]  /*94e0*/  FFMA R38, R39, R40, 1 ;  /* 0x3f80000027267423 */ /* 0x001fc80000000028 */
[----:B------:R-:W-:-:S04]  /*94f0*/  FFMA R38, R39, R38, R39 ;  /* 0x0000002627267223 */ /* 0x000fc80000000027 */
[----:B------:R-:W-:-:S04]  /*9500*/  FFMA R39, R3, R38, RZ ;  /* 0x0000002603277223 */ /* 0x000fc800000000ff */
[----:B------:R-:W-:-:S04]  /*9510*/  FFMA R4, R40, R39, R3 ;  /* 0x0000002728047223 */ /* 0x000fc80000000003 */
[----:B------:R-:W-:-:S04]  /*9520*/  FFMA R39, R38, R4, R39 ;  /* 0x0000000426277223 */ /* 0x000fc80000000027 */
[----:B------:R-:W-:-:S04]  /*9530*/  FFMA R40, R40, R39, R3 ;  /* 0x0000002728287223 */ /* 0x000fc80000000003 */
[----:B------:R-:W-:-:S05]  /*9540*/  FFMA R3, R38, R40, R39 ;  /* 0x0000002826037223 */ /* 0x000fca0000000027 */
[----:B------:R-:W-:-:S04]  /*9550*/  SHF.R.U32.HI R4, RZ, 0x17, R3 ;  /* 0x00000017ff047819 */ /* 0x000fc80000011603 */
[----:B------:R-:W-:-:S04]  /*9560*/  LOP3.LUT R35, R4, 0xff, RZ, 0xc0, !PT ;  /* 0x000000ff04237812 */ /* 0x000fc800078ec0ff */
[----:B------:R-:W-:-:S04]  /*9570*/  IADD3 R4, PT, PT, R35, R34, RZ ;  /* 0x0000002223047210 */ /* 0x000fc80007ffe0ff */
[----:B------:R-:W-:-:S04]  /*9580*/  IADD3 R35, PT, PT, R4, -0x1, RZ ;  /* 0xffffffff04237810 */ /* 0x000fc80007ffe0ff */
[----:B------:R-:W-:-:S13]  /*9590*/  ISETP.GE.U32.AND P2, PT, R35, 0xfe, PT ;  /* 0x000000fe2300780c */ /* 0x000fda0003f46070 */
[----:B------:R-:W-:Y:S05]  /*95a0*/  @!P2 BRA `(.L_x_172) ;  /* 0x000000000080a947 */ /* 0x000fea0003800000 */
[----:B------:R-:W-:-:S13]  /*95b0*/  ISETP.GT.AND P2, PT, R4, 0xfe, PT ;  /* 0x000000fe0400780c */ /* 0x000fda0003f44270 */
[----:B------:R-:W-:Y:S05]  /*95c0*/  @P2 BRA `(.L_x_173) ;  /* 0x00000000006c2947 */ /* 0x000fea0003800000 */
[----:B------:R-:W-:-:S13]  /*95d0*/  ISETP.GE.AND P2, PT, R4, 0x1, PT ;  /* 0x000000010400780c */ /* 0x000fda0003f46270 */
[----:B------:R-:W-:Y:S05]  /*95e0*/  @P2 BRA `(.L_x_174) ;  /* 0x0000000000742947 */ /* 0x000fea0003800000 */
[----:B------:R-:W-:Y:S02]  /*95f0*/  ISETP.GE.AND P2, PT, R4, -0x18, PT ;  /* 0xffffffe80400780c */ /* 0x000fe40003f46270 */
[----:B------:R-:W-:-:S11]  /*9600*/  LOP3.LUT R3, R3, 0x80000000, RZ, 0xc0, !PT ;  /* 0x8000000003037812 */ /* 0x000fd600078ec0ff */
[----:B------:R-:W-:Y:S05]  /*9610*/  @!P2 BRA `(.L_x_174) ;  /* 0x000000000068a947 */ /* 0x000fea0003800000 */
[CCC-:B------:R-:W-:Y:S01]  /*9620*/  FFMA.RZ R34, R38.reuse, R40.reuse, R39.reuse ;  /* 0x0000002826227223 */ /* 0x1c0fe2000000c027 */
[CCC-:B------:R-:W-:Y:S01]  /*9630*/  FFMA.RP R35, R38.reuse, R40.reuse, R39.reuse ;  /* 0x0000002826237223 */ /* 0x1c0fe20000008027 */
[----:B------:R-:W-:Y:S01]  /*9640*/  FFMA.RM R40, R38, R40, R39 ;  /* 0x0000002826287223 */ /* 0x000fe20000004027 */
[----:B------:R-:W-:Y:S02]  /*9650*/  IADD3 R38, PT, PT, R4, 0x20, RZ ;  /* 0x0000002004267810 */ /* 0x000fe40007ffe0ff */
[----:B------:R-:W-:Y:S02]  /*9660*/  LOP3.LUT R34, R34, 0x7fffff, RZ, 0xc0, !PT ;  /* 0x007fffff22227812 */ /* 0x000fe400078ec0ff */
[----:B------:R-:W-:Y:S02]  /*9670*/  ISETP.NE.AND P4, PT, R4, RZ, PT ;  /* 0x000000ff0400720c */ /* 0x000fe40003f85270 */
[----:B------:R-:W-:Y:S02]  /*9680*/  LOP3.LUT R39, R34, 0x800000, RZ, 0xfc, !PT ;  /* 0x0080000022277812 */ /* 0x000fe400078efcff */
[----:B------:R-:W-:-:S02]  /*9690*/  ISETP.NE.AND P3, PT, R4, RZ, PT ;  /* 0x000000ff0400720c */ /* 0x000fc40003f65270 */
[----:B------:R-:W-:Y:S02]  /*96a0*/  IADD3 R4, PT, PT, -R4, RZ, RZ ;  /* 0x000000ff04047210 */ /* 0x000fe40007ffe1ff */
[----:B------:R-:W-:Y:S02]  /*96b0*/  SHF.L.U32 R38, R39, R38, RZ ;  /* 0x0000002627267219 */ /* 0x000fe400000006ff */
[----:B------:R-:W-:Y:S02]  /*96c0*/  FSETP.NEU.FTZ.AND P2, PT, R35, R40, PT ;  /* 0x000000282300720b */ /* 0x000fe40003f5d000 */
[----:B------:R-:W-:Y:S02]  /*96d0*/  SEL R4, R4, RZ, P4 ;  /* 0x000000ff04047207 */ /* 0x000fe40002000000 */
[----:B------:R-:W-:Y:S02]  /*96e0*/  ISETP.NE.AND P3, PT, R38, RZ, P3 ;  /* 0x000000ff2600720c */ /* 0x000fe40001f65270 */
[----:B------:R-:W-:-:S02]  /*96f0*/  SHF.R.U32.HI R39, RZ, R4, R39 ;  /* 0x00000004ff277219 */ /* 0x000fc40000011627 */
[----:B------:R-:W-:Y:S02]  /*9700*/  PLOP3.LUT P2, PT, P2, P3, PT, 0xf8, 0x8f ;  /* 0x00000000008f781c */ /* 0x000fe40001747f70 */
[----:B------:R-:W-:Y:S02]  /*9710*/  SHF.R.U32.HI R34, RZ, 0x1, R39 ;  /* 0x00000001ff227819 */ /* 0x000fe40000011627 */
[----:B------:R-:W-:-:S04]  /*9720*/  SEL R35, RZ, 0x1, !P2 ;  /* 0x00000001ff237807 */ /* 0x000fc80005000000 */
[----:B------:R-:W-:-:S04]  /*9730*/  LOP3.LUT R4, R35, 0x1, R34, 0xf8, !PT ;  /* 0x0000000123047812 */ /* 0x000fc800078ef822 */
[----:B------:R-:W-:-:S04]  /*9740*/  LOP3.LUT R39, R4, R39, RZ, 0xc0, !PT ;  /* 0x0000002704277212 */ /* 0x000fc800078ec0ff */
[----:B------:R-:W-:-:S04]  /*9750*/  IADD3 R34, PT, PT, R34, R39, RZ ;  /* 0x0000002722227210 */ /* 0x000fc80007ffe0ff */
[----:B------:R-:W-:Y:S01]  /*9760*/  LOP3.LUT R3, R34, R3, RZ, 0xfc, !PT ;  /* 0x0000000322037212 */ /* 0x000fe200078efcff */
[----:B------:R-:W-:Y:S06]  /*9770*/  BRA `(.L_x_174) ;  /* 0x0000000000107947 */ /* 0x000fec0003800000 */
.L_x_173:
[----:B------:R-:W-:-:S04]  /*9780*/  LOP3.LUT R3, R3, 0x80000000, RZ, 0xc0, !PT ;  /* 0x8000000003037812 */ /* 0x000fc800078ec0ff */
[----:B------:R-:W-:Y:S01]  /*9790*/  LOP3.LUT R3, R3, 0x7f800000, RZ, 0xfc, !PT ;  /* 0x7f80000003037812 */ /* 0x000fe200078efcff */
[----:B------:R-:W-:Y:S06]  /*97a0*/  BRA `(.L_x_174) ;  /* 0x0000000000047947 */ /* 0x000fec0003800000 */
.L_x_172:
[----:B------:R-:W-:-:S07]  /*97b0*/  LEA R3, R34, R3, 0x17 ;  /* 0x0000000322037211 */ /* 0x000fce00078eb8ff */
.L_x_174:
[----:B------:R-:W-:Y:S05]  /*97c0*/  BSYNC.RECONVERGENT B1 ;  /* 0x0000000000017941 */ /* 0x000fea0003800200 */
.L_x_171:
[----:B------:R-:W-:Y:S05]  /*97d0*/  BRA `(.L_x_175) ;  /* 0x0000000000207947 */ /* 0x000fea0003800000 */
.L_x_170:
[----:B------:R-:W-:-:S04]  /*97e0*/  LOP3.LUT R3, R3, 0x80000000, R4, 0x48, !PT ;  /* 0x8000000003037812 */ /* 0x000fc800078e4804 */
[----:B------:R-:W-:Y:S01]  /*97f0*/  LOP3.LUT R3, R3, 0x7f800000, RZ, 0xfc, !PT ;  /* 0x7f80000003037812 */ /* 0x000fe200078efcff */
[----:B------:R-:W-:Y:S06]  /*9800*/  BRA `(.L_x_175) ;  /* 0x0000000000147947 */ /* 0x000fec0003800000 */
.L_x_169:
[----:B------:R-:W-:Y:S01]  /*9810*/  LOP3.LUT R3, R3, 0x80000000, R4, 0x48, !PT ;  /* 0x8000000003037812 */ /* 0x000fe200078e4804 */
[----:B------:R-:W-:Y:S06]  /*9820*/  BRA `(.L_x_175) ;  /* 0x00000000000c7947 */ /* 0x000fec0003800000 */
.L_x_168:
[----:B------:R-:W0:Y:S01]  /*9830*/  MUFU.RSQ R3, -QNAN ;  /* 0xffc0000000037908 */ /* 0x000e220000001400 */
[----:B------:R-:W-:Y:S05]  /*9840*/  BRA `(.L_x_175) ;  /* 0x0000000000047947 */ /* 0x000fea0003800000 */
.L_x_167:
[----:B------:R-:W-:-:S07]  /*9850*/  FADD.FTZ R3, R4, R3 ;  /* 0x0000000304037221 */ /* 0x000fce0000010000 */
.L_x_175:
[----:B------:R-:W-:Y:S05]  /*9860*/  BSYNC.RECONVERGENT B0 ;  /* 0x0000000000007941 */ /* 0x000fea0003800200 */
.L_x_165:
[----:B------:R-:W-:Y:S01]  /*9870*/  HFMA2 R35, -RZ, RZ, 0, 0 ;  /* 0x00000000ff237431 */ /* 0x000fe200000001ff */
[----:B------:R-:W-:-:S04]  /*9880*/  MOV R34, R6 ;  /* 0x0000000600227202 */ /* 0x000fc80000000f00 */
[----:B0-----:R-:W-:Y:S05]  /*9890*/  RET.REL.NODEC R34 `(joseph3d_fwd_tof_lm_cuda_kernel) ;  /* 0xffffff6422d87950 */ /* 0x001fea0003c3ffff */
.L_x_176:
[----:B------:R-:W-:-:S00]  /*98a0*/  BRA `(.L_x_176) ;  /* 0xfffffffc00fc7947 */ /* 0x000fc0000383ffff */
[----:B------:R-:W-:-:S00]  /*98b0*/  NOP ;  /* 0x0000000000007918 */ /* 0x000fc00000000000 */
        /* <DEDUP_REMOVED lines=12> */
.L_x_1050:


//--------------------- .text.joseph3d_back_tof_lm_cuda_kernel --------------------------
	.section	.text.joseph3d_back_tof_lm_cuda_kernel,"ax",@progbits
	.align	128
        .global         joseph3d_back_tof_lm_cuda_kernel
        .type           joseph3d_back_tof_lm_cuda_kernel,@function
        .size           joseph3d_back_tof_lm_cuda_kernel,(.L_x_1053 - joseph3d_back_tof_lm_cuda_kernel)
        .other          joseph3d_back_tof_lm_cuda_kernel,@"STO_CUDA_ENTRY STV_DEFAULT"
joseph3d_back_tof_lm_cuda_kernel:
.text.joseph3d_back_tof_lm_cuda_kernel:
        /* <DEDUP_REMOVED lines=13> */
[----:B0-----:R-:W-:-:S07]  /*00d0*/  PRMT R3, R3, 0x9910, RZ ;  /* 0x0000991003037816 */ /* 0x001fce00000000ff */
[----:B------:R-:W0:Y:S01]  /*00e0*/  LDC.64 R6, c[0x0][0x388] ;  /* 0x0000e200ff067b82 */ /* 0x000e220000000a00 */
[----:B------:R-:W-:Y:S02]  /*00f0*/  ISETP.NE.AND P1, PT, R3, 0x1, PT ;  /* 0x000000010300780c */ /* 0x000fe40003f25270 */
[----:B--2---:R-:W-:-:S04]  /*0100*/  PRMT R2, R2, 0x9910, RZ ;  /* 0x0000991002027816 */ /* 0x004fc800000000ff */
[----:B------:R-:W-:-:S07]  /*0110*/  ISETP.NE.AND P0, PT, R2, 0x1, PT ;  /* 0x000000010200780c */ /* 0x000fce0003f05270 */
[----:B------:R-:W2:Y:S08]  /*0120*/  @!P1 LDC.64 R24, c[0x0][0x3d0] ;  /* 0x0000f400ff189b82 */ /* 0x000eb00000000a00 */
[----:B------:R-:W4:Y:S01]  /*0130*/  @!P0 LDC.64 R26, c[0x0][0x3c8] ;  /* 0x0000f200ff1a8b82 */ /* 0x000f220000000a00 */
[----:B--2---:R-:W-:-:S04]  /*0140*/  @!P1 LEA R24, P3, R0, R24, 0x2 ;  /* 0x0000001800189211 */ /* 0x004fc800078610ff */
[C---:B------:R-:W-:Y:S01]  /*0150*/  @!P1 LEA.HI.X R25, R0.reuse, R25, RZ, 0x2, P3 ;  /* 0x0000001900199211 */ /* 0x040fe200018f14ff */
[----:B---3--:R-:W-:Y:S01]  /*0160*/  IMAD.WIDE.U32 R8, R0, 0xc, R8 ;  /* 0x0000000c00087825 */ /* 0x008fe200078e0008 */
[----:B------:R-:W-:-:S03]  /*0170*/  UMOV UR4, URZ ;  /* 0x000000ff00047c82 */ /* 0x000fc60008000000 */
[C---:B0-----:R-:W-:Y:S01]  /*0180*/  IMAD.WIDE.U32 R6, R0.reuse, 0xc, R6 ;  /* 0x0000000c00067825 */ /* 0x041fe200078e0006 */
[----:B-1----:R-:W5:Y:S01]  /*0190*/  @!P1 LDG.E R24, desc[UR6][R24.64] ;  /* 0x0000000618189981 */ /* 0x002f62000c1e1900 */
[----:B------:R-:W-:Y:S01]  /*01a0*/  IADD3 R9, PT, PT, R9, UR4, RZ ;  /* 0x0000000409097c10 */ /* 0x000fe2000fffe0ff */
[----:B------:R-:W0:Y:S01]  /*01b0*/  LDC.64 R2, c[0x0][0x3b8] ;  /* 0x0000ee00ff027b82 */ /* 0x000e220000000a00 */
[C---:B----4-:R-:W-:Y:S02]  /*01c0*/  @!P0 LEA R26, P2, R0.reuse, R26, 0x2 ;  /* 0x0000001a001a8211 */ /* 0x050fe400078410ff */
[----:B------:R-:W-:Y:S01]  /*01d0*/  IADD3 R7, PT, PT, R7, UR4, RZ ;  /* 0x0000000407077c10 */ /* 0x000fe2000fffe0ff */
[----:B------:R-:W1:Y:S01]  /*01e0*/  LDCU.64 UR4, c[0x0][0x3e0] ;  /* 0x00007c00ff0477ac */ /* 0x000e620008000a00 */
[C---:B------:R-:W-:Y:S01]  /*01f0*/  @!P0 LEA.HI.X R27, R0.reuse, R27, RZ, 0x2, P2 ;  /* 0x0000001b001b8211 */ /* 0x040fe200010f14ff */
[----:B------:R-:W2:Y:S02]  /*0200*/  LDG.E R23, desc[UR6][R8.64+0x4] ;  /* 0x0000040608177981 */ /* 0x000ea4000c1e1900 */
[----:B------:R-:W3:Y:S02]  /*0210*/  LDC.64 R16, c[0x0][0x3a0] ;  /* 0x0000e800ff107b82 */ /* 0x000ee40000000a00 */
[----:B------:R-:W4:Y:S04]  /*0220*/  LDG.E R25, desc[UR6][R8.64] ;  /* 0x0000000608197981 */ /* 0x000f28000c1e1900 */
[----:B------:R-:W4:Y:S02]  /*0230*/  LDG.E R4, desc[UR6][R6.64] ;  /* 0x0000000606047981 */ /* 0x000f24000c1e1900 */
[----:B------:R-:W3:Y:S02]  /*0240*/  LDC.64 R14, c[0x0][0x398] ;  /* 0x0000e600ff0e7b82 */ /* 0x000ee40000000a00 */
[----:B------:R-:W5:Y:S06]  /*0250*/  @!P0 LDG.E R26, desc[UR6][R26.64] ;  /* 0x000000061a1a8981 */ /* 0x000f6c000c1e1900 */
[----:B------:R-:W2:Y:S01]  /*0260*/  @P1 LDC.64 R10, c[0x0][0x3d0] ;  /* 0x0000f400ff0a1b82 */ /* 0x000ea20000000a00 */
[C---:B-1----:R-:W-:Y:S01]  /*0270*/  LEA R28, P2, R0.reuse, UR4, 0x1 ;  /* 0x00000004001c7c11 */ /* 0x042fe2000f8408ff */
[----:B0-----:R-:W4:Y:S04]  /*0280*/  LDG.E R5, desc[UR6][R2.64] ;  /* 0x0000000602057981 */ /* 0x001f28000c1e1900 */
[----:B------:R-:W4:Y:S01]  /*0290*/  LDG.E R19, desc[UR6][R2.64+0x4] ;  /* 0x0000040602137981 */ /* 0x000f22000c1e1900 */
[----:B------:R-:W-:-:S03]  /*02a0*/  LEA.HI.X R29, R0, UR5, RZ, 0x1, P2 ;  /* 0x00000005001d7c11 */ /* 0x000fc600090f0cff */
[----:B------:R4:W4:Y:S04]  /*02b0*/  LDG.E R27, desc[UR6][R2.64+0x8] ;  /* 0x00000806021b7981 */ /* 0x000928000c1e1900 */
[----:B---3--:R-:W3:Y:S04]  /*02c0*/  LDG.E R30, desc[UR6][R16.64] ;  /* 0x00000006101e7981 */ /* 0x008ee8000c1e1900 */
[----:B------:R-:W3:Y:S04]  /*02d0*/  LDG.E R31, desc[UR6][R16.64+0x4] ;  /* 0x00000406101f7981 */ /* 0x000ee8000c1e1900 */
[----:B------:R-:W3:Y:S04]  /*02e0*/  LDG.E R32, desc[UR6][R16.64+0x8] ;  /* 0x0000080610207981 */ /* 0x000ee8000c1e1900 */
[----:B------:R-:W3:Y:S04]  /*02f0*/  LDG.E R33, desc[UR6][R14.64] ;  /* 0x000000060e217981 */ /* 0x000ee8000c1e1900 */
[----:B------:R-:W3:Y:S04]  /*0300*/  LDG.E R34, desc[UR6][R14.64+0x4] ;  /* 0x000004060e227981 */ /* 0x000ee8000c1e1900 */
[----:B------:R-:W3:Y:S04]  /*0310*/  LDG.E R35, desc[UR6][R14.64+0x8] ;  /* 0x000008060e237981 */ /* 0x000ee8000c1e1900 */
[----:B------:R-:W3:Y:S04]  /*0320*/  LDG.E R22, desc[UR6][R6.64+0x4] ;  /* 0x0000040606167981 */ /* 0x000ee8000c1e1900 */
[----:B------:R0:W5:Y:S04]  /*0330*/  LDG.E.U16 R21, desc[UR6][R28.64] ;  /* 0x000000061c157981 */ /* 0x000168000c1e1500 */
[----:B------:R0:W5:Y:S04]  /*0340*/  LDG.E R20, desc[UR6][R8.64+0x8] ;  /* 0x0000080608147981 */ /* 0x000168000c1e1900 */
[----:B------:R0:W5:Y:S04]  /*0350*/  LDG.E R18, desc[UR6][R6.64+0x8] ;  /* 0x0000080606127981 */ /* 0x000168000c1e1900 */
[----:B--2---:R0:W5:Y:S01]  /*0360*/  @P1 LDG.E R24, desc[UR6][R10.64] ;  /* 0x000000060a181981 */ /* 0x004162000c1e1900 */
[----:B------:R-:W1:Y:S01]  /*0370*/  @P0 LDC.64 R12, c[0x0][0x3c8] ;  /* 0x0000f200ff0c0b82 */ /* 0x000e620000000a00 */
[----:B----4-:R-:W-:-:S05]  /*0380*/  FADD R2, -R25, R4 ;  /* 0x0000000419027221 */ /* 0x010fca0000000100 */
[----:B------:R-:W-:-:S04]  /*0390*/  IADD3 R0, PT, PT, R2, 0x1800000, RZ ;  /* 0x0180000002007810 */ /* 0x000fc80007ffe0ff */
[----:B------:R-:W-:Y:S01]  /*03a0*/  LOP3.LUT R0, R0, 0x7f800000, RZ, 0xc0, !PT ;  /* 0x7f80000000007812 */ /* 0x000fe200078ec0ff */
[----:B-1----:R0:W5:Y:S03]  /*03b0*/  @P0 LDG.E R26, desc[UR6][R12.64] ;  /* 0x000000060c1a0981 */ /* 0x002166000c1e1900 */
[----:B------:R-:W-:Y:S01]  /*03c0*/  ISETP.GT.U32.AND P0, PT, R0, 0x1ffffff, PT ;  /* 0x01ffffff0000780c */ /* 0x000fe20003f04070 */
[----:B------:R-:W-:Y:S01]  /*03d0*/  BSSY.RECONVERGENT B0, `(.L_x_177) ;  /* 0x0000015000007945 */ /* 0x000fe20003800200 */
[----:B------:R-:W-:Y:S02]  /*03e0*/  R2UR UR4, R5 ;  /* 0x00000000050472ca */ /* 0x000fe400000e0000 */
[----:B------:R-:W-:Y:S02]  /*03f0*/  R2UR UR5, R19 ;  /* 0x00000000130572ca */ /* 0x000fe400000e0000 */
[----:B------:R-:W-:-:S02]  /*0400*/  R2UR UR8, R27 ;  /* 0x000000001b0872ca */ /* 0x000fc400000e0000 */
[----:B---3--:R-:W-:Y:S02]  /*0410*/  R2UR UR9, R30 ;  /* 0x000000001e0972ca */ /* 0x008fe400000e0000 */
[----:B------:R-:W-:Y:S02]  /*0420*/  R2UR UR10, R31 ;  /* 0x000000001f0a72ca */ /* 0x000fe400000e0000 */
[----:B------:R-:W-:Y:S02]  /*0430*/  R2UR UR11, R32 ;  /* 0x00000000200b72ca */ /* 0x000fe400000e0000 */
[----:B------:R-:W-:Y:S02]  /*0440*/  R2UR UR12, R33 ;  /* 0x00000000210c72ca */ /* 0x000fe400000e0000 */
[----:B------:R-:W-:Y:S02]  /*0450*/  R2UR UR13, R34 ;  /* 0x00000000220d72ca */ /* 0x000fe400000e0000 */
[----:B------:R-:W-:Y:S01]  /*0460*/  R2UR UR14, R35 ;  /* 0x00000000230e72ca */ /* 0x000fe200000e0000 */
[----:B------:R-:W-:Y:S01]  /*0470*/  FADD R0, -R23, R22 ;  /* 0x0000001617007221 */ /* 0x000fe20000000100 */
[----:B0-----:R-:W-:-:S13]  /*0480*/  @P0 BRA `(.L_x_178) ;  /* 0x0000000000140947 */ /* 0x001fda0003800000 */
[----:B------:R-:W-:Y:S02]  /*0490*/  MOV R3, R2 ;  /* 0x0000000200037202 */ /* 0x000fe40000000f00 */
[----:B------:R-:W-:-:S07]  /*04a0*/  MOV R14, 0x4c0 ;  /* 0x000004c0000e7802 */ /* 0x000fce0000000f00 */
[----:B-----5:R-:W-:Y:S05]  /*04b0*/  CALL.REL.NOINC `($__internal_3_$__cuda_sm20_rcp_rn_f32_slowpath) ;  /* 0x0000009400007944 */ /* 0x020fea0003c00000 */
[----:B------:R-:W-:Y:S01]  /*04c0*/  MOV R6, R3 ;  /* 0x0000000300067202 */ /* 0x000fe20000000f00 */
[----:B------:R-:W-:Y:S06]  /*04d0*/  BRA `(.L_x_179) ;  /* 0x0000000000107947 */ /* 0x000fec0003800000 */
.L_x_178:
[----:B------:R-:W0:Y:S02]  /*04e0*/  MUFU.RCP R3, R2 ;  /* 0x0000000200037308 */ /* 0x000e240000001000 */
[----:B0-----:R-:W-:-:S04]  /*04f0*/  FFMA R5, R2, R3, -1 ;  /* 0xbf80000002057423 */ /* 0x001fc80000000003 */
[----:B------:R-:W-:-:S04]  /*0500*/  FADD.FTZ R6, -R5, -RZ ;  /* 0x800000ff05067221 */ /* 0x000fc80000010100 */
[----:B------:R-:W-:-:S07]  /*0510*/  FFMA R6, R3, R6, R3 ;  /* 0x0000000603067223 */ /* 0x000fce0000000003 */
.L_x_179:
[----:B------:R-:W-:Y:S05]  /*0520*/  BSYNC.RECONVERGENT B0 ;  /* 0x0000000000007941 */ /* 0x000fea0003800200 */
.L_x_177:
        /* <DEDUP_REMOVED lines=8> */
[----:B------:R-:W-:Y:S05]  /*05b0*/  CALL.REL.NOINC `($__internal_3_$__cuda_sm20_rcp_rn_f32_slowpath) ;  /* 0x0000009000c07944 */ /* 0x000fea0003c00000 */
[----:B------:R-:W-:Y:S01]  /*05c0*/  MOV R7, R3 ;  /* 0x0000000300077202 */ /* 0x000fe20000000f00 */
[----:B------:R-:W-:Y:S06]  /*05d0*/  BRA `(.L_x_182) ;  /* 0x0000000000107947 */ /* 0x000fec0003800000 */
.L_x_181:
[----:B------:R-:W0:Y:S02]  /*05e0*/  MUFU.RCP R7, R0 ;  /* 0x0000000000077308 */ /* 0x000e240000001000 */
[----:B0-----:R-:W-:-:S04]  /*05f0*/  FFMA R3, R0, R7, -1 ;  /* 0xbf80000000037423 */ /* 0x001fc80000000007 */
[----:B------:R-:W-:-:S04]  /*0600*/  FADD.FTZ R8, -R3, -RZ ;  /* 0x800000ff03087221 */ /* 0x000fc80000010100 */
[----:B------:R-:W-:-:S07]  /*0610*/  FFMA R7, R7, R8, R7 ;  /* 0x0000000807077223 */ /* 0x000fce0000000007 */
.L_x_182:
[----:B------:R-:W-:Y:S05]  /*0620*/  BSYNC.RECONVERGENT B0 ;  /* 0x0000000000007941 */ /* 0x000fea0003800200 */
.L_x_180:
        /* <DEDUP_REMOVED lines=22> */
[----:B------:R-:W-:Y:S05]  /*0790*/  CALL.REL.NOINC `($__internal_3_$__cuda_sm20_rcp_rn_f32_slowpath) ;  /* 0x0000009000487944 */ /* 0x000fea0003c00000 */
[----:B------:R-:W-:Y:S05]  /*07a0*/  BRA `(.L_x_185) ;  /* 0x0000000000107947 */ /* 0x000fea0003800000 */
.L_x_184:
[----:B------:R-:W0:Y:S02]  /*07b0*/  MUFU.RCP R3, R16 ;  /* 0x0000001000037308 */ /* 0x000e240000001000 */
[----:B0-----:R-:W-:-:S04]  /*07c0*/  FFMA R5, R3, R16, -1 ;  /* 0xbf80000003057423 */ /* 0x001fc80000000010 */
[----:B------:R-:W-:-:S04]  /*07d0*/  FADD.FTZ R14, -R5, -RZ ;  /* 0x800000ff050e7221 */ /* 0x000fc80000010100 */
[----:B------:R-:W-:-:S07]  /*07e0*/  FFMA R3, R3, R14, R3 ;  /* 0x0000000e03037223 */ /* 0x000fce0000000003 */
.L_x_185:
[----:B------:R-:W-:Y:S05]  /*07f0*/  BSYNC.RECONVERGENT B0 ;  /* 0x0000000000007941 */ /* 0x000fea0003800200 */
.L_x_183:
        /* <DEDUP_REMOVED lines=9> */
[-C--:B------:R-:W-:Y:S01]  /*0890*/  FMUL R17, R5, R6.reuse ;  /* 0x0000000605117220 */ /* 0x080fe20000400000 */
        /* <DEDUP_REMOVED lines=41> */
[----:B------:R-:W-:Y:S05]  /*0b30*/  CALL.REL.NOINC `($__internal_5_$__cuda_sm3x_div_rn_noftz_f32_slowpath) ;  /* 0x00000090008c7944 */ /* 0x000fea0003c00000 */
[----:B------:R-:W-:-:S07]  /*0b40*/  MOV R5, R3 ;  /* 0x0000000300057202 */ /* 0x000fce0000000f00 */
.L_x_187:
[----:B------:R-:W-:Y:S05]  /*0b50*/  BSYNC.RECONVERGENT B2 ;  /* 0x0000000000027941 */ /* 0x000fea0003800200 */
.L_x_186:
        /* <DEDUP_REMOVED lines=12> */
[----:B------:R-:W-:Y:S05]  /*0c20*/  CALL.REL.NOINC `($__internal_5_$__cuda_sm3x_div_rn_noftz_f32_slowpath) ;  /* 0x0000009000507944 */ /* 0x000fea0003c00000 */
[----:B------:R-:W-:-:S07]  /*0c30*/  MOV R15, R3 ;  /* 0x00000003000f7202 */ /* 0x000fce0000000f00 */
.L_x_189:
[----:B------:R-:W-:Y:S05]  /*0c40*/  BSYNC.RECONVERGENT B2 ;  /* 0x0000000000027941 */ /* 0x000fea0003800200 */
.L_x_188:
        /* <DEDUP_REMOVED lines=14> */
.L_x_191:
[----:B------:R-:W-:Y:S05]  /*0d30*/  BSYNC.RECONVERGENT B2 ;  /* 0x0000000000027941 */ /* 0x000fea0003800200 */
.L_x_190:
[----:B------:R-:W-:Y:S01]  /*0d40*/  IADD3 R3, PT, PT, R7, -0xd000000, RZ ;  /* 0xf300000007037810 */ /* 0x000fe20007ffe0ff */
[----:B------:R0:W1:Y:S01]  /*0d50*/  MUFU.RSQ R6, R7 ;  /* 0x0000000700067308 */ /* 0x0000620000001400 */
[----:B------:R-:W-:Y:S01]  /*0d60*/  FSETP.GE.AND P6, PT, R15, R14, PT ;  /* 0x0000000e0f00720b */ /* 0x000fe20003fc6000 */
[----:B------:R-:W-:Y:S01]  /*0d70*/  BSSY.RECONVERGENT B0, `(.L_x_192) ;  /* 0x000000f000007945 */ /* 0x000fe20003800200 */
[----:B------:R-:W-:Y:S02]  /*0d80*/  ISETP.GT.U32.AND P0, PT, R3, 0x727fffff, PT ;  /* 0x727fffff0300780c */ /* 0x000fe40003f04070 */
[C---:B------:R-:W-:Y:S02]  /*0d90*/  FSETP.GE.AND P1, PT, R14.reuse, R15, PT ;  /* 0x0000000f0e00720b */ /* 0x040fe40003f26000 */
[-C--:B------:R-:W-:Y:S02]  /*0da0*/  FSETP.GE.AND P6, PT, R15, R5.reuse, P6 ;  /* 0x000000050f00720b */ /* 0x080fe400037c6000 */
[----:B------:R-:W-:-:S07]  /*0db0*/  FSETP.LTU.OR P1, PT, R14, R5, !P1 ;  /* 0x000000050e00720b */ /* 0x000fce0004f29400 */
[----:B0-----:R-:W-:Y:S06]  /*0dc0*/  @!P0 BRA `(.L_x_193) ;  /* 0x0000000000148947 */ /* 0x001fec0003800000 */
[----:B------:R-:W-:Y:S02]  /*0dd0*/  MOV R3, R7 ;  /* 0x0000000700037202 */ /* 0x000fe40000000f00 */
[----:B------:R-:W-:-:S07]  /*0de0*/  MOV R28, 0xe00 ;  /* 0x00000e00001c7802 */ /* 0x000fce0000000f00 */
[----:B-1----:R-:W-:Y:S05]  /*0df0*/  CALL.REL.NOINC `($__internal_4_$__cuda_sm20_sqrt_rn_f32_slowpath) ;  /* 0x0000008c00847944 */ /* 0x002fea0003c00000 */
[----:B------:R-:W-:Y:S01]  /*0e00*/  MOV R7, R39 ;  /* 0x0000002700077202 */ /* 0x000fe20000000f00 */
[----:B------:R-:W-:Y:S06]  /*0e10*/  BRA `(.L_x_194) ;  /* 0x0000000000107947 */ /* 0x000fec0003800000 */
.L_x_193:
[----:B-1----:R-:W-:Y:S01]  /*0e20*/  FMUL.FTZ R8, R7, R6 ;  /* 0x0000000607087220 */ /* 0x002fe20000410000 */
[----:B------:R-:W-:-:S03]  /*0e30*/  FMUL.FTZ R6, R6, 0.5 ;  /* 0x3f00000006067820 */ /* 0x000fc60000410000 */
[----:B------:R-:W-:-:S04]  /*0e40*/  FFMA R7, -R8, R8, R7 ;  /* 0x0000000808077223 */ /* 0x000fc80000000107 */
[----:B------:R-:W-:-:S07]  /*0e50*/  FFMA R7, R7, R6, R8 ;  /* 0x0000000607077223 */ /* 0x000fce0000000008 */
.L_x_194:
[----:B------:R-:W-:Y:S05]  /*0e60*/  BSYNC.RECONVERGENT B0 ;  /* 0x0000000000007941 */ /* 0x000fea0003800200 */
.L_x_192:
        /* <DEDUP_REMOVED lines=12> */
[----:B------:R-:W-:Y:S05]  /*0f30*/  CALL.REL.NOINC `($__internal_5_$__cuda_sm3x_div_rn_noftz_f32_slowpath) ;  /* 0x0000008c008c7944 */ /* 0x000fea0003c00000 */
[----:B------:R-:W-:-:S07]  /*0f40*/  MOV R13, R3 ;  /* 0x00000003000d7202 */ /* 0x000fce0000000f00 */
.L_x_196:
[----:B------:R-:W-:Y:S05]  /*0f50*/  BSYNC.RECONVERGENT B2 ;  /* 0x0000000000027941 */ /* 0x000fea0003800200 */
.L_x_195:
        /* <DEDUP_REMOVED lines=14> */
.L_x_198:
[----:B------:R-:W-:Y:S05]  /*1040*/  BSYNC.RECONVERGENT B2 ;  /* 0x0000000000027941 */ /* 0x000fea0003800200 */
.L_x_197:
        /* <DEDUP_REMOVED lines=14> */
.L_x_200:
[----:B------:R-:W-:Y:S05]  /*1130*/  BSYNC.RECONVERGENT B2 ;  /* 0x0000000000027941 */ /* 0x000fea0003800200 */
.L_x_199:
[----:B------:R-:W-:Y:S01]  /*1140*/  PLOP3.LUT P0, PT, P1, P6, PT, 0x20, 0x2 ;  /* 0x000000000002781c */ /* 0x000fe20000f0c470 */
[----:B------:R-:W-:Y:S01]  /*1150*/  FADD R10, R25, R4 ;  /* 0x00000004190a7221 */ /* 0x000fe20000000000 */
[----:B------:R-:W-:Y:S01]  /*1160*/  FADD R9, R23, R22 ;  /* 0x0000001617097221 */ /* 0x000fe20000000000 */
[----:B------:R-:W-:Y:S02]  /*1170*/  BSSY B2, `(.L_x_201) ;  /* 0x00002d9000027945 */ /* 0x000fe40003800000 */
[----:B------:R-:W-:Y:S01]  /*1180*/  FMUL R10, R10, 0.5 ;  /* 0x3f0000000a0a7820 */ /* 0x000fe20000400000 */
[----:B------:R-:W-:-:S07]  /*1190*/  FMUL R9, R9, 0.5 ;  /* 0x3f00000009097820 */ /* 0x000fce0000400000 */
[----:B------:R-:W-:Y:S05]  /*11a0*/  @!P0 BRA `(.L_x_202) ;  /* 0x0000002c00548947 */ /* 0x000fea0003800000 */
[----:B------:R-:W-:Y:S01]  /*11b0*/  IADD3 R3, PT, PT, R5, -0xd000000, RZ ;  /* 0xf300000005037810 */ /* 0x000fe20007ffe0ff */
[----:B------:R0:W1:Y:S01]  /*11c0*/  MUFU.RSQ R8, R5 ;  /* 0x0000000500087308 */ /* 0x0000620000001400 */
[----:B------:R-:W-:Y:S02]  /*11d0*/  BSSY.RECONVERGENT B0, `(.L_x_203) ;  /* 0x000000b000007945 */ /* 0x000fe40003800200 */
[----:B------:R-:W-:-:S13]  /*11e0*/  ISETP.GT.U32.AND P0, PT, R3, 0x727fffff, PT ;  /* 0x727fffff0300780c */ /* 0x000fda0003f04070 */
[----:B0-----:R-:W-:Y:S05]  /*11f0*/  @!P0 BRA `(.L_x_204) ;  /* 0x0000000000108947 */ /* 0x001fea0003800000 */
[----:B------:R-:W-:Y:S02]  /*1200*/  MOV R3, R5 ;  /* 0x0000000500037202 */ /* 0x000fe40000000f00 */
[----:B------:R-:W-:-:S07]  /*1210*/  MOV R28, 0x1230 ;  /* 0x00001230001c7802 */ /* 0x000fce0000000f00 */
[----:B-1----:R-:W-:Y:S05]  /*1220*/  CALL.REL.NOINC `($__internal_4_$__cuda_sm20_sqrt_rn_f32_slowpath) ;  /* 0x0000008800787944 */ /* 0x002fea0003c00000 */
[----:B------:R-:W-:Y:S05]  /*1230*/  BRA `(.L_x_205) ;  /* 0x0000000000107947 */ /* 0x000fea0003800000 */
.L_x_204:
[C---:B-1----:R-:W-:Y:S01]  /*1240*/  FMUL.FTZ R6, R8.reuse, R5 ;  /* 0x0000000508067220 */ /* 0x042fe20000410000 */
[----:B------:R-:W-:-:S03]  /*1250*/  FMUL.FTZ R39, R8, 0.5 ;  /* 0x3f00000008277820 */ /* 0x000fc60000410000 */
[----:B------:R-:W-:-:S04]  /*1260*/  FFMA R5, -R6, R6, R5 ;  /* 0x0000000606057223 */ /* 0x000fc80000000105 */
[----:B------:R-:W-:-:S07]  /*1270*/  FFMA R39, R5, R39, R6 ;  /* 0x0000002705277223 */ /* 0x000fce0000000006 */
.L_x_205:
[----:B------:R-:W-:Y:S05]  /*1280*/  BSYNC.RECONVERGENT B0 ;  /* 0x0000000000007941 */ /* 0x000fea0003800200 */
.L_x_203:
[----:B------:R-:W0:Y:S01]  /*1290*/  MUFU.RCP R8, R39 ;  /* 0x0000002700087308 */ /* 0x000e220000001000 */
[----:B------:R-:W-:Y:S01]  /*12a0*/  MOV R28, UR9 ;  /* 0x00000009001c7c02 */ /* 0x000fe20008000f00 */
[----:B------:R-:W-:Y:S06]  /*12b0*/  BSSY.RECONVERGENT B3, `(.L_x_206) ;  /* 0x000000d000037945 */ /* 0x000fec0003800200 */
        /* <DEDUP_REMOVED lines=10> */
[----:B------:R-:W-:Y:S05]  /*1360*/  CALL.REL.NOINC `($__internal_5_$__cuda_sm3x_div_rn_noftz_f32_slowpath) ;  /* 0x0000008800807944 */ /* 0x000fea0003c00000 */
[----:B------:R-:W-:-:S07]  /*1370*/  MOV R8, R3 ;  /* 0x0000000300087202 */ /* 0x000fce0000000f00 */
.L_x_207:
[----:B------:R-:W-:Y:S05]  /*1380*/  BSYNC.RECONVERGENT B3 ;  /* 0x0000000000037941 */ /* 0x000fea0003800200 */
.L_x_206:
        /* <DEDUP_REMOVED lines=14> */
[----:B------:R-:W-:Y:S05]  /*1470*/  CALL.REL.NOINC `($__internal_5_$__cuda_sm3x_div_rn_noftz_f32_slowpath) ;  /* 0x00000088003c7944 */ /* 0x000fea0003c00000 */
[----:B------:R-:W-:-:S07]  /*1480*/  MOV R5, R3 ;  /* 0x0000000300057202 */ /* 0x000fce0000000f00 */
.L_x_209:
[----:B------:R-:W-:Y:S05]  /*1490*/  BSYNC.RECONVERGENT B3 ;  /* 0x0000000000037941 */ /* 0x000fea0003800200 */
.L_x_208:
        /* <DEDUP_REMOVED lines=15> */
[----:B------:R-:W-:Y:S05]  /*1590*/  CALL.REL.NOINC `($__internal_5_$__cuda_sm3x_div_rn_noftz_f32_slowpath) ;  /* 0x0000008400f47944 */ /* 0x000fea0003c00000 */
.L_x_211:
[----:B------:R-:W-:Y:S05]  /*15a0*/  BSYNC.RECONVERGENT B3 ;  /* 0x0000000000037941 */ /* 0x000fea0003800200 */
.L_x_210:
        /* <DEDUP_REMOVED lines=16> */
[----:B------:R-:W-:Y:S02]  /*16b0*/  MOV R3, R28 ;  /* 0x0000001c00037202 */ /* 0x000fe40000000f00 */
[----:B------:R-:W-:Y:S02]  /*16c0*/  MOV R40, UR9 ;  /* 0x0000000900287c02 */ /* 0x000fe40008000f00 */
[----:B------:R-:W-:-:S07]  /*16d0*/  MOV R28, 0x16f0 ;  /* 0x000016f0001c7802 */ /* 0x000fce0000000f00 */
[----:B0-----:R-:W-:Y:S05]  /*16e0*/  CALL.REL.NOINC `($__internal_5_$__cuda_sm3x_div_rn_noftz_f32_slowpath) ;  /* 0x0000008400a07944 */ /* 0x001fea0003c00000 */
[----:B------:R-:W-:-:S07]  /*16f0*/  MOV R27, R3 ;  /* 0x00000003001b7202 */ /* 0x000fce0000000f00 */
.L_x_213:
[----:B------:R-:W-:Y:S05]  /*1700*/  BSYNC.RECONVERGENT B3 ;  /* 0x0000000000037941 */ /* 0x000fea0003800200 */
.L_x_212:
        /* <DEDUP_REMOVED lines=11> */
[----:B------:R-:W-:Y:S02]  /*17c0*/  MOV R3, R4 ;  /* 0x0000000400037202 */ /* 0x000fe40000000f00 */
[----:B------:R-:W-:Y:S02]  /*17d0*/  MOV R40, UR9 ;  /* 0x0000000900287c02 */ /* 0x000fe40008000f00 */
[----:B------:R-:W-:-:S07]  /*17e0*/  MOV R28, 0x1800 ;  /* 0x00001800001c7802 */ /* 0x000fce0000000f00 */
[----:B0-----:R-:W-:Y:S05]  /*17f0*/  CALL.REL.NOINC `($__internal_5_$__cuda_sm3x_div_rn_noftz_f32_slowpath) ;  /* 0x00000084005c7944 */ /* 0x001fea0003c00000 */
.L_x_215:
[----:B------:R-:W-:Y:S05]  /*1800*/  BSYNC.RECONVERGENT B3 ;  /* 0x0000000000037941 */ /* 0x000fea0003800200 */
.L_x_214:
[----:B------:R-:W1:Y:S01]  /*1810*/  LDCU UR15, c[0x0][0x3d8] ;  /* 0x00007b00ff0f77ac */ /* 0x000e620008000800 */
[----:B------:R-:W2:Y:S01]  /*1820*/  I2F.S16 R7, R21 ;  /* 0x0000001500077306 */ /* 0x000ea20000101400 */
[----:B------:R-:W-:Y:S01]  /*1830*/  FSETP.GT.AND P0, PT, R27, R3, PT ;  /* 0x000000031b00720b */ /* 0x000fe20003f04000 */
[----:B------:R-:W-:Y:S01]  /*1840*/  BSSY.RECONVERGENT B3, `(.L_x_216) ;  /* 0x0000019000037945 */ /* 0x000fe20003800200 */
[----:B------:R-:W2:Y:S01]  /*1850*/  LDCU UR16, c[0x0][0x3c0] ;  /* 0x00007800ff1077ac */ /* 0x000ea20008000800 */
[----:B------:R-:W-:Y:S02]  /*1860*/  MOV R32, UR9 ;  /* 0x0000000900207c02 */ /* 0x000fe40008000f00 */
[----:B------:R-:W-:Y:S02]  /*1870*/  FSEL R28, R3, R27, P0 ;  /* 0x0000001b031c7208 */ /* 0x000fe40000000000 */
[----:B------:R-:W3:Y:S01]  /*1880*/  MUFU.RCP R31, UR9 ;  /* 0x00000009001f7d08 */ /* 0x000ee20008001000 */
[----:B------:R-:W-:-:S07]  /*1890*/  FSEL R3, R27, R3, P0 ;  /* 0x000000031b037208 */ /* 0x000fce0000000000 */
[----:B------:R4:W0:Y:S01]  /*18a0*/  F2I.CEIL.NTZ R30, R3 ;  /* 0x00000003001e7305 */ /* 0x000822000020b100 */
[----:B-1----:R-:W-:-:S04]  /*18b0*/  FMUL R4, R26, UR15 ;  /* 0x0000000f1a047c20 */ /* 0x002fc80008400000 */
[----:B--2---:R-:W-:-:S03]  /*18c0*/  FFMA R27, R7, UR16, -R4 ;  /* 0x00000010071b7c23 */ /* 0x004fc60008000804 */
[----:B------:R1:W2:Y:S01]  /*18d0*/  F2I.FLOOR.NTZ R29, R28 ;  /* 0x0000001c001d7305 */ /* 0x0002a20000207100 */
[----:B------:R-:W-:Y:S01]  /*18e0*/  FFMA R27, R27, R13, R10 ;  /* 0x0000000d1b1b7223 */ /* 0x000fe2000000000a */
[----:B---3--:R-:W-:-:S03]  /*18f0*/  FFMA R32, R31, -R32, 1 ;  /* 0x3f8000001f207423 */ /* 0x008fc60000000820 */
[----:B----4-:R-:W-:Y:S01]  /*1900*/  FADD R3, R27, -UR12 ;  /* 0x8000000c1b037e21 */ /* 0x010fe20008000000 */
[----:B------:R-:W-:Y:S01]  /*1910*/  FFMA R27, R31, R32, R31 ;  /* 0x000000201f1b7223 */ /* 0x000fe2000000001f */
[----:B0-----:R-:W-:Y:S02]  /*1920*/  VIMNMX R5, PT, PT, R5, R30, PT ;  /* 0x0000001e05057248 */ /* 0x001fe40003fe0100 */
[----:B------:R-:W0:Y:S01]  /*1930*/  FCHK P0, R3, UR9 ;  /* 0x0000000903007d02 */ /* 0x000e220008000000 */
[----:B-1----:R-:W-:-:S04]  /*1940*/  FFMA R28, R27, R3, RZ ;  /* 0x000000031b1c7223 */ /* 0x002fc800000000ff */
[----:B------:R-:W-:Y:S01]  /*1950*/  FFMA R31, R28, -UR9, R3 ;  /* 0x800000091c1f7c23 */ /* 0x000fe20008000003 */
[----:B--2---:R-:W-:-:S03]  /*1960*/  VIMNMX R6, PT, PT, R6, R29, !PT ;  /* 0x0000001d06067248 */ /* 0x004fc60007fe0100 */
[----:B------:R-:W-:Y:S01]  /*1970*/  FFMA R27, R27, R31, R28 ;  /* 0x0000001f1b1b7223 */ /* 0x000fe2000000001c */
[----:B0-----:R-:W-:Y:S06]  /*1980*/  @!P0 BRA `(.L_x_217) ;  /* 0x0000000000108947 */ /* 0x001fec0003800000 */
[----:B------:R-:W-:Y:S02]  /*1990*/  MOV R40, UR9 ;  /* 0x0000000900287c02 */ /* 0x000fe40008000f00 */
[----:B------:R-:W-:-:S07]  /*19a0*/  MOV R28, 0x19c0 ;  /* 0x000019c0001c7802 */ /* 0x000fce0000000f00 */
[----:B------:R-:W-:Y:S05]  /*19b0*/  CALL.REL.NOINC `($__internal_5_$__cuda_sm3x_div_rn_noftz_f32_slowpath) ;  /* 0x0000008000ec7944 */ /* 0x000fea0003c00000 */
[----:B------:R-:W-:-:S07]  /*19c0*/  MOV R27, R3 ;  /* 0x00000003001b7202 */ /* 0x000fce0000000f00 */
.L_x_217:
[----:B------:R-:W-:Y:S05]  /*19d0*/  BSYNC.RECONVERGENT B3 ;  /* 0x0000000000037941 */ /* 0x000fea0003800200 */
.L_x_216:
[----:B------:R-:W0:Y:S01]  /*19e0*/  LDCU UR15, c[0x0][0x3c0] ;  /* 0x00007800ff0f77ac */ /* 0x000e220008000800 */
[----:B------:R-:W1:Y:S01]  /*19f0*/  MUFU.RCP R28, UR9 ;  /* 0x00000009001c7d08 */ /* 0x000e620008001000 */
[----:B------:R-:W-:Y:S01]  /*1a00*/  MOV R29, UR9 ;  /* 0x00000009001d7c02 */ /* 0x000fe20008000f00 */
[----:B------:R-:W-:Y:S01]  /*1a10*/  BSSY.RECONVERGENT B3, `(.L_x_218) ;  /* 0x000000f000037945 */ /* 0x000fe20003800200 */
[----:B0-----:R-:W-:-:S03]  /*1a20*/  FFMA R3, R7, UR15, R4 ;  /* 0x0000000f07037c23 */ /* 0x001fc60008000004 */
[----:B-1----:R-:W-:Y:S01]  /*1a30*/  FFMA R29, R28, -R29, 1 ;  /* 0x3f8000001c1d7423 */ /* 0x002fe2000000081d */
[----:B------:R-:W-:-:S04]  /*1a40*/  FFMA R3, R3, R13, R10 ;  /* 0x0000000d03037223 */ /* 0x000fc8000000000a */
[----:B------:R-:W-:Y:S01]  /*1a50*/  FADD R31, R3, -UR12 ;  /* 0x8000000c031f7e21 */ /* 0x000fe20008000000 */
[----:B------:R-:W-:-:S03]  /*1a60*/  FFMA R3, R28, R29, R28 ;  /* 0x0000001d1c037223 */ /* 0x000fc6000000001c */
        /* <DEDUP_REMOVED lines=8> */
[----:B------:R-:W-:Y:S05]  /*1af0*/  CALL.REL.NOINC `($__internal_5_$__cuda_sm3x_div_rn_noftz_f32_slowpath) ;  /* 0x00000080009c7944 */ /* 0x000fea0003c00000 */
.L_x_219:
[----:B------:R-:W-:Y:S05]  /*1b00*/  BSYNC.RECONVERGENT B3 ;  /* 0x0000000000037941 */ /* 0x000fea0003800200 */
.L_x_218:
        /* <DEDUP_REMOVED lines=9> */
[----:B------:R-:W-:Y:S01]  /*1ba0*/  UIMAD UR15, UR5, UR8, URZ ;  /* 0x00000008050f72a4 */ /* 0x000fe2000f8e02ff */
[----:B------:R-:W-:-:S05]  /*1bb0*/  IADD3 R5, PT, PT, -R5, R6, RZ ;  /* 0x0000000605057210 */ /* 0x000fca0007ffe1ff */
[----:B------:R-:W-:-:S07]  /*1bc0*/  IMAD R4, R6, UR15, RZ ;  /* 0x0000000f06047c24 */ /* 0x000fce000f8e02ff */
.L_x_253:
[----:B0-----:R-:W0:Y:S01]  /*1bd0*/  MUFU.RCP R28, R2 ;  /* 0x00000002001c7308 */ /* 0x001e220000001000 */
[----:B------:R-:W-:Y:S01]  /*1be0*/  I2FP.F32.U32 R44, R6 ;  /* 0x00000006002c7245 */ /* 0x000fe20000201000 */
[----:B------:R-:W-:Y:S05]  /*1bf0*/  YIELD ;  /* 0x0000000000007946 */ /* 0x000fea0003800000 */
[----:B------:R-:W-:Y:S01]  /*1c00*/  MOV R3, UR9 ;  /* 0x0000000900037c02 */ /* 0x000fe20008000f00 */
[----:B------:R-:W-:Y:S01]  /*1c10*/  BSSY.RECONVERGENT B3, `(.L_x_220) ;  /* 0x0000011000037945 */ /* 0x000fe20003800200 */
[----:B------:R-:W-:-:S03]  /*1c20*/  IADD3 R5, PT, PT, R5, 0x1, RZ ;  /* 0x0000000105057810 */ /* 0x000fc60007ffe0ff */
[----:B------:R-:W-:Y:S01]  /*1c30*/  FFMA R44, R44, R3, UR12 ;  /* 0x0000000c2c2c7e23 */ /* 0x000fe20008000003 */
[----:B------:R-:W-:-:S03]  /*1c40*/  ISETP.NE.AND P2, PT, R5, RZ, PT ;  /* 0x000000ff0500720c */ /* 0x000fc60003f45270 */
[----:B--2---:R-:W-:Y:S01]  /*1c50*/  FADD R27, -R25, R44 ;  /* 0x0000002c191b7221 */ /* 0x004fe20000000100 */
[----:B0-----:R-:W-:-:S04]  /*1c60*/  FFMA R3, -R2, R28, 1 ;  /* 0x3f80000002037423 */ /* 0x001fc8000000011c */
[----:B------:R-:W-:Y:S01]  /*1c70*/  FFMA R28, R28, R3, R28 ;  /* 0x000000031c1c7223 */ /* 0x000fe2000000001c */
[----:B------:R-:W-:-:S04]  /*1c80*/  FMUL R3, R0, R27 ;  /* 0x0000001b00037220 */ /* 0x000fc80000400000 */
[----:B------:R-:W0:Y:S01]  /*1c90*/  FCHK P0, R3, R2 ;  /* 0x0000000203007302 */ /* 0x000e220000000000 */
[----:B------:R-:W-:-:S04]  /*1ca0*/  FFMA R29, R3, R28, RZ ;  /* 0x0000001c031d7223 */ /* 0x000fc800000000ff */
[----:B------:R-:W-:-:S04]  /*1cb0*/  FFMA R30, -R2, R29, R3 ;  /* 0x0000001d021e7223 */ /* 0x000fc80000000103 */
[----:B------:R-:W-:Y:S01]  /*1cc0*/  FFMA R28, R28, R30, R29 ;  /* 0x0000001e1c1c7223 */ /* 0x000fe2000000001d */
[----:B01----:R-:W-:Y:S06]  /*1cd0*/  @!P0 BRA `(.L_x_221) ;  /* 0x0000000000108947 */ /* 0x003fec0003800000 */
[----:B------:R-:W-:Y:S02]  /*1ce0*/  MOV R40, R2 ;  /* 0x0000000200287202 */ /* 0x000fe40000000f00 */
[----:B------:R-:W-:-:S07]  /*1cf0*/  MOV R28, 0x1d10 ;  /* 0x00001d10001c7802 */ /* 0x000fce0000000f00 */
[----:B------:R-:W-:Y:S05]  /*1d00*/  CALL.REL.NOINC `($__internal_5_$__cuda_sm3x_div_rn_noftz_f32_slowpath) ;  /* 0x0000008000187944 */ /* 0x000fea0003c00000 */
[----:B------:R-:W-:-:S07]  /*1d10*/  MOV R28, R3 ;  /* 0x00000003001c7202 */ /* 0x000fce0000000f00 */
.L_x_221:
[----:B------:R-:W-:Y:S05]  /*1d20*/  BSYNC.RECONVERGENT B3 ;  /* 0x0000000000037941 */ /* 0x000fea0003800200 */
.L_x_220:
[----:B------:R-:W0:Y:S01]  /*1d30*/  MUFU.RCP R3, R2 ;  /* 0x0000000200037308 */ /* 0x000e220000001000 */
[----:B------:R-:W-:Y:S01]  /*1d40*/  FMUL R29, R27, R16 ;  /* 0x000000101b1d7220 */ /* 0x000fe20000400000 */
[----:B------:R-:W-:Y:S01]  /*1d50*/  BSSY.RECONVERGENT B3, `(.L_x_222) ;  /* 0x000000e000037945 */ /* 0x000fe20003800200 */
[----:B------:R-:W-:-:S05]  /*1d60*/  FADD R43, R23, R28 ;  /* 0x0000001c172b7221 */ /* 0x000fca0000000000 */
        /* <DEDUP_REMOVED lines=12> */
.L_x_223:
[----:B------:R-:W-:Y:S05]  /*1e30*/  BSYNC.RECONVERGENT B3 ;  /* 0x0000000000037941 */ /* 0x000fea0003800200 */
.L_x_222:
        /* <DEDUP_REMOVED lines=16> */
.L_x_225:
[----:B------:R-:W-:Y:S05]  /*1f40*/  BSYNC.RECONVERGENT B3 ;  /* 0x0000000000037941 */ /* 0x000fea0003800200 */
.L_x_224:
        /* <DEDUP_REMOVED lines=13> */
[----:B------:R-:W-:Y:S02]  /*2020*/  MOV R40, UR11 ;  /* 0x0000000b00287c02 */ /* 0x000fe40008000f00 */
[----:B------:R-:W-:-:S07]  /*2030*/  MOV R28, 0x2050 ;  /* 0x00002050001c7802 */ /* 0x000fce0000000f00 */
[----:B------:R-:W-:Y:S05]  /*2040*/  CALL.REL.NOINC `($__internal_5_$__cuda_sm3x_div_rn_noftz_f32_slowpath) ;  /* 0x0000007c00487944 */ /* 0x000fea0003c00000 */
[----:B------:R-:W-:-:S07]  /*2050*/  MOV R31, R3 ;  /* 0x00000003001f7202 */ /* 0x000fce0000000f00 */
.L_x_227:
[----:B------:R-:W-:Y:S05]  /*2060*/  BSYNC.RECONVERGENT B3 ;  /* 0x0000000000037941 */ /* 0x000fea0003800200 */
.L_x_226:
[----:B------:R-:W0:Y:S01]  /*2070*/  MUFU.RCP R30, UR10 ;  /* 0x0000000a001e7d08 */ /* 0x000e220008001000 */
[----:B------:R-:W-:Y:S01]  /*2080*/  I2FP.F32.S32 R3, R27 ;  /* 0x0000001b00037245 */ /* 0x000fe20000201400 */
[----:B------:R-:W-:Y:S01]  /*2090*/  BSSY.RECONVERGENT B3, `(.L_x_228) ;  /* 0x0000013000037945 */ /* 0x000fe20003800200 */
[----:B------:R-:W-:Y:S02]  /*20a0*/  MOV R28, UR10 ;  /* 0x0000000a001c7c02 */ /* 0x000fe40008000f00 */
[----:B------:R-:W-:-:S03]  /*20b0*/  MOV R33, UR10 ;  /* 0x0000000a00217c02 */ /* 0x000fc60008000f00 */
[----:B------:R-:W-:Y:S01]  /*20c0*/  FFMA R28, R3, R28, UR13 ;  /* 0x0000000d031c7e23 */ /* 0x000fe2000800001c */
[----:B------:R-:W1:Y:S03]  /*20d0*/  F2I.FLOOR.NTZ R31, R31 ;  /* 0x0000001f001f7305 */ /* 0x000e660000207100 */
[----:B------:R-:W-:-:S05]  /*20e0*/  FADD R32, R43, -R28 ;  /* 0x8000001c2b207221 */ /* 0x000fca0000000000 */
[----:B------:R-:W2:Y:S01]  /*20f0*/  FCHK P0, R32, UR10 ;  /* 0x0000000a20007d02 */ /* 0x000ea20008000000 */
[----:B0-----:R-:W-:-:S04]  /*2100*/  FFMA R3, R30, -R33, 1 ;  /* 0x3f8000001e037423 */ /* 0x001fc80000000821 */
[----:B------:R-:W-:Y:S01]  /*2110*/  FFMA R30, R30, R3, R30 ;  /* 0x000000031e1e7223 */ /* 0x000fe2000000001e */
[----:B-1----:R-:W-:-:S03]  /*2120*/  IADD3 R33, PT, PT, R31, 0x1, RZ ;  /* 0x000000011f217810 */ /* 0x002fc60007ffe0ff */
[----:B------:R-:W-:-:S04]  /*2130*/  FFMA R3, R30, R32, RZ ;  /* 0x000000201e037223 */ /* 0x000fc800000000ff */
[----:B------:R-:W-:-:S04]  /*2140*/  FFMA R28, R3, -UR10, R32 ;  /* 0x8000000a031c7c23 */ /* 0x000fc80008000020 */
[----:B------:R-:W-:Y:S01]  /*2150*/  FFMA R30, R30, R28, R3 ;  /* 0x0000001c1e1e7223 */ /* 0x000fe20000000003 */
[----:B--2---:R-:W-:Y:S06]  /*2160*/  @!P0 BRA `(.L_x_229) ;  /* 0x0000000000148947 */ /* 0x004fec0003800000 */
[----:B------:R-:W-:Y:S02]  /*2170*/  MOV R3, R32 ;  /* 0x0000002000037202 */ /* 0x000fe40000000f00 */
[----:B------:R-:W-:Y:S02]  /*2180*/  MOV R40, UR10 ;  /* 0x0000000a00287c02 */ /* 0x000fe40008000f00 */
[----:B------:R-:W-:-:S07]  /*2190*/  MOV R28, 0x21b0 ;  /* 0x000021b0001c7802 */ /* 0x000fce0000000f00 */
[----:B------:R-:W-:Y:S05]  /*21a0*/  CALL.REL.NOINC `($__internal_5_$__cuda_sm3x_div_rn_noftz_f32_slowpath) ;  /* 0x0000007800f07944 */ /* 0x000fea0003c00000 */
[----:B------:R-:W-:-:S07]  /*21b0*/  MOV R30, R3 ;  /* 0x00000003001e7202 */ /* 0x000fce0000000f00 */
.L_x_229:
[----:B------:R-:W-:Y:S05]  /*21c0*/  BSYNC.RECONVERGENT B3 ;  /* 0x0000000000037941 */ /* 0x000fea0003800200 */
.L_x_228:
        /* <DEDUP_REMOVED lines=18> */
[----:B------:R-:W-:-:S07]  /*22f0*/  MOV R32, R3 ;  /* 0x0000000300207202 */ /* 0x000fce0000000f00 */
.L_x_231:
[----:B------:R-:W-:Y:S05]  /*2300*/  BSYNC.RECONVERGENT B3 ;  /* 0x0000000000037941 */ /* 0x000fea0003800200 */
.L_x_230:
[----:B------:R-:W0:Y:S01]  /*2310*/  S2R R3, SR_CTAID.X ;  /* 0x0000000000037919 */ /* 0x000e220000002500 */
[----:B------:R-:W1:Y:S01]  /*2320*/  LDC.64 R34, c[0x0][0x3a8] ;  /* 0x0000ea00ff227b82 */ /* 0x000e620000000a00 */
[----:B------:R-:W0:Y:S01]  /*2330*/  LDCU UR15, c[0x0][0x360] ;  /* 0x00006c00ff0f77ac */ /* 0x000e220008000800 */
[----:B------:R-:W0:Y:S02]  /*2340*/  S2R R28, SR_TID.X ;  /* 0x00000000001c7919 */ /* 0x000e240000002100 */
[----:B0-----:R-:W-:-:S04]  /*2350*/  IMAD R3, R3, UR15, R28 ;  /* 0x0000000f03037c24 */ /* 0x001fc8000f8e021c */
[----:B-1----:R-:W-:-:S06]  /*2360*/  IMAD.WIDE.U32 R34, R3, 0x4, R34 ;  /* 0x0000000403227825 */ /* 0x002fcc00078e0022 */
[----:B------:R-:W2:Y:S01]  /*2370*/  LDG.E R34, desc[UR6][R34.64] ;  /* 0x0000000622227981 */ /* 0x000ea2000c1e1900 */
[----:B------:R-:W-:Y:S01]  /*2380*/  BSSY.RECONVERGENT B3, `(.L_x_232) ;  /* 0x00001b3000037945 */ /* 0x000fe20003800200 */
[----:B--2---:R-:W-:-:S13]  /*2390*/  FSETP.NEU.AND P0, PT, R34, RZ, PT ;  /* 0x000000ff2200720b */ /* 0x004fda0003f0d000 */
[----:B------:R-:W-:Y:S05]  /*23a0*/  @!P0 BRA `(.L_x_233) ;  /* 0x0000001800c08947 */ /* 0x000fea0003800000 */
[----:B------:R-:W0:Y:S01]  /*23b0*/  LDCU UR15, c[0x0][0x3c0] ;  /* 0x00007800ff0f77ac */ /* 0x000e220008000800 */
[----:B------:R-:W-:Y:S01]  /*23c0*/  BSSY.RECONVERGENT B0, `(.L_x_234) ;  /* 0x000004e000007945 */ /* 0x000fe20003800200 */
[----:B------:R-:W-:Y:S02]  /*23d0*/  HFMA2 R35, -RZ, RZ, 1.875, 0 ;  /* 0x3f800000ff237431 */ /* 0x000fe400000001ff */
[----:B0-----:R-:W-:-:S04]  /*23e0*/  FFMA R3, R7, UR15, R24 ;  /* 0x0000000f07037c23 */ /* 0x001fc80008000018 */
[C---:B------:R-:W-:Y:S01]  /*23f0*/  FFMA R37, R3.reuse, R13, R10 ;  /* 0x0000000d03257223 */ /* 0x040fe2000000000a */
[----:B------:R-:W-:-:S03]  /*2400*/  FFMA R28, R3, R12, R9 ;  /* 0x0000000c031c7223 */ /* 0x000fc60000000009 */
[----:B------:R-:W-:Y:S01]  /*2410*/  FADD R44, -R44, R37 ;  /* 0x000000252c2c7221 */ /* 0x000fe20000000100 */
[----:B------:R-:W-:-:S04]  /*2420*/  FADD R43, -R43, R28 ;  /* 0x0000001c2b2b7221 */ /* 0x000fc80000000100 */
[----:B------:R-:W-:-:S13]  /*2430*/  FSETP.NEU.AND P0, PT, R44, 1, PT ;  /* 0x3f8000002c00780b */ /* 0x000fda0003f0d000 */
[----:B------:R-:W-:Y:S05]  /*2440*/  @!P0 BRA `(.L_x_235) ;  /* 0x0000000400148947 */ /* 0x000fea0003800000 */
[----:B------:R-:W-:-:S13]  /*2450*/  FSETP.NAN.AND P0, PT, |R44|, |R44|, PT ;  /* 0x4000002c2c00720b */ /* 0x000fda0003f08200 */
[----:B------:R-:W-:Y:S01]  /*2460*/  @P0 FADD R35, R44, 2 ;  /* 0x400000002c230421 */ /* 0x000fe20000000000 */
[----:B------:R-:W-:Y:S06]  /*2470*/  @P0 BRA `(.L_x_235) ;  /* 0x0000000400080947 */ /* 0x000fec0003800000 */
[----:B------:R-:W-:Y:S02]  /*2480*/  I2FP.F32.U32 R28, R6 ;  /* 0x00000006001c7245 */ /* 0x000fe40000201000 */
[----:B------:R-:W-:-:S05]  /*2490*/  MOV R35, UR9 ;  /* 0x0000000900237c02 */ /* 0x000fca0008000f00 */
[----:B------:R-:W-:-:S04]  /*24a0*/  FFMA R28, R28, R35, UR12 ;  /* 0x0000000c1c1c7e23 */ /* 0x000fc80008000023 */
[----:B------:R-:W-:-:S04]  /*24b0*/  FADD R28, R37, -R28 ;  /* 0x8000001c251c7221 */ /* 0x000fc80000000000 */
        /* <DEDUP_REMOVED lines=8> */
[----:B------:R-:W-:-:S03]  /*2540*/  FADD R38, R35, -1 ;  /* 0xbf80000023267421 */ /* 0x000fc60000000000 */
[----:B------:R-:W0:Y:S01]  /*2550*/  MUFU.RCP R37, R42 ;  /* 0x0000002a00257308 */ /* 0x000e220000001000 */
[----:B------:R-:W-:-:S04]  /*2560*/  FADD R40, R38, R38 ;  /* 0x0000002626287221 */ /* 0x000fc80000000000 */
[----:B0-----:R-:W-:-:S04]  /*2570*/  FMUL R35, R37, R40 ;  /* 0x0000002825237220 */ /* 0x001fc80000400000 */
[----:B------:R-:W-:-:S04]  /*2580*/  FADD R39, R38, -R35 ;  /* 0x8000002326277221 */ /* 0x000fc80000000000 */
[----:B------:R-:W-:-:S04]  /*2590*/  FADD R39, R39, R39 ;  /* 0x0000002727277221 */ /* 0x000fc80000000000 */
[-C--:B------:R-:W-:Y:S01]  /*25a0*/  FFMA R38, R38, -R35.reuse, R39 ;  /* 0x8000002326267223 */ /* 0x080fe20000000027 */
[----:B------:R-:W-:Y:S02]  /*25b0*/  FSEL R39, RZ, -24, P0 ;  /* 0xc1c00000ff277808 */ /* 0x000fe40000000000 */
[----:B------:R-:W-:Y:S01]  /*25c0*/  FSETP.NEU.AND P0, PT, |R28|, +INF , PT ;  /* 0x7f8000001c00780b */ /* 0x000fe20003f0d200 */
[----:B------:R-:W-:Y:S01]  /*25d0*/  FMUL R37, R37, R38 ;  /* 0x0000002625257220 */ /* 0x000fe20000400000 */
[C---:B------:R-:W-:Y:S01]  /*25e0*/  FMUL R38, R35.reuse, R35 ;  /* 0x0000002323267220 */ /* 0x040fe20000400000 */
[----:B------:R-:W-:Y:S01]  /*25f0*/  FFMA R40, R36, 1.1920928955078125e-07, R39 ;  /* 0x3400000024287823 */ /* 0x000fe20000000027 */
[----:B------:R-:W-:Y:S02]  /*2600*/  MOV R39, 0x3a2c32e4 ;  /* 0x3a2c32e400277802 */ /* 0x000fe40000000f00 */
[----:B------:R-:W-:Y:S01]  /*2610*/  FSETP.NEU.AND P0, PT, R28, RZ, P0 ;  /* 0x000000ff1c00720b */ /* 0x000fe2000070d000 */
[----:B------:R-:W-:-:S02]  /*2620*/  FFMA R36, R35, 1.4426950216293334961, R40 ;  /* 0x3fb8aa3b23247823 */ /* 0x000fc40000000028 */
[----:B------:R-:W-:Y:S02]  /*2630*/  FFMA R39, R38, R39, 0.0032181653659790754318 ;  /* 0x3b52e7db26277423 */ /* 0x000fe40000000027 */
[----:B------:R-:W-:Y:S02]  /*2640*/  FADD R40, R40, -R36 ;  /* 0x8000002428287221 */ /* 0x000fe40000000000 */
[C---:B------:R-:W-:Y:S02]  /*2650*/  FFMA R39, R38.reuse, R39, 0.018033718690276145935 ;  /* 0x3c93bb7326277423 */ /* 0x040fe40000000027 */
[----:B------:R-:W-:Y:S02]  /*2660*/  FFMA R40, R35, 1.4426950216293334961, R40 ;  /* 0x3fb8aa3b23287823 */ /* 0x000fe40000000028 */
[----:B------:R-:W-:Y:S02]  /*2670*/  FFMA R39, R38, R39, 0.12022458761930465698 ;  /* 0x3df6384f26277423 */ /* 0x000fe40000000027 */
[----:B------:R-:W-:Y:S01]  /*2680*/  FFMA R40, R37, 1.4426950216293334961, R40 ;  /* 0x3fb8aa3b25287823 */ /* 0x000fe20000000028 */
[----:B------:R-:W-:Y:S01]  /*2690*/  @!P0 FADD R28, R28, R28 ;  /* 0x0000001c1c1c8221 */ /* 0x000fe20000000000 */
[----:B------:R-:W-:-:S02]  /*26a0*/  FMUL R38, R38, R39 ;  /* 0x0000002726267220 */ /* 0x000fc40000400000 */
[----:B------:R-:W-:Y:S02]  /*26b0*/  FFMA R39, R35, 1.9251366722983220825e-08, R40 ;  /* 0x32a55e3423277823 */ /* 0x000fe40000000028 */
        /* <DEDUP_REMOVED lines=10> */
[----:B------:R-:W-:Y:S02]  /*2760*/  FSETP.GEU.AND P3, PT, R37, RZ, PT ;  /* 0x000000ff2500720b */ /* 0x000fe40003f6e000 */
[----:B------:R-:W-:Y:S01]  /*2770*/  FFMA R40, R39, 2, R40 ;  /* 0x4000000027287823 */ /* 0x000fe20000000028 */
[C---:B------:R-:W-:Y:S01]  /*2780*/  FSETP.GT.AND P4, PT, |R37|.reuse, 152, PT ;  /* 0x431800002500780b */ /* 0x040fe20003f84200 */
[----:B0-----:R-:W-:Y:S01]  /*2790*/  FADD R35, R37, -R38 ;  /* 0x8000002625237221 */ /* 0x001fe20000000000 */
[----:B------:R-:W-:Y:S01]  /*27a0*/  FSETP.GT.AND P5, PT, R38, RZ, PT ;  /* 0x000000ff2600720b */ /* 0x000fe20003fa4000 */
[----:B------:R-:W0:Y:S02]  /*27b0*/  F2I.NTZ R37, R37 ;  /* 0x0000002500257305 */ /* 0x000e240000203100 */
[----:B------:R-:W-:-:S04]  /*27c0*/  FADD R35, R35, R40 ;  /* 0x0000002823237221 */ /* 0x000fc80000000000 */
[----:B------:R-:W-:-:S04]  /*27d0*/  FFMA R36, R35, R36, 0.0013391353422775864601 ;  /* 0x3aaf85ed23247423 */ /* 0x000fc80000000024 */
[----:B------:R-:W-:-:S04]  /*27e0*/  FFMA R36, R35, R36, 0.0096188392490148544312 ;  /* 0x3c1d985623247423 */ /* 0x000fc80000000024 */
[----:B------:R-:W-:-:S04]  /*27f0*/  FFMA R36, R35, R36, 0.055503588169813156128 ;  /* 0x3d6357bb23247423 */ /* 0x000fc80000000024 */
[----:B------:R-:W-:-:S04]  /*2800*/  FFMA R36, R35, R36, 0.24022644758224487305 ;  /* 0x3e75fdec23247423 */ /* 0x000fc80000000024 */
[----:B------:R-:W-:Y:S01]  /*2810*/  FFMA R38, R35, R36, 0.69314718246459960938 ;  /* 0x3f31721823267423 */ /* 0x000fe20000000024 */
[----:B------:R-:W-:-:S03]  /*2820*/  SEL R36, RZ, 0x83000000, P5 ;  /* 0x83000000ff247807 */ /* 0x000fc60002800000 */
[----:B------:R-:W-:Y:S01]  /*2830*/  FFMA R38, R35, R38, 1 ;  /* 0x3f80000023267423 */ /* 0x000fe20000000026 */
[----:B------:R-:W-:Y:S02]  /*2840*/  IADD3 R35, PT, PT, R36, 0x7f000000, RZ ;  /* 0x7f00000024237810 */ /* 0x000fe40007ffe0ff */
[----:B0-----:R-:W-:-:S03]  /*2850*/  LEA R36, R37, -R36, 0x17 ;  /* 0x8000002425247211 */ /* 0x001fc600078eb8ff */
[----:B------:R-:W-:Y:S01]  /*2860*/  FMUL R39, R35, R38 ;  /* 0x0000002623277220 */ /* 0x000fe20000400000 */
[----:B------:R-:W-:-:S03]  /*2870*/  FSEL R35, RZ, +INF , !P3 ;  /* 0x7f800000ff237808 */ /* 0x000fc60005800000 */
[----:B------:R-:W-:Y:S01]  /*2880*/  @!P4 FMUL R35, R36, R39 ;  /* 0x000000272423c220 */ /* 0x000fe20000400000 */
[----:B------:R-:W-:-:S07]  /*2890*/  @!P0 LOP3.LUT R35, R28, 0x7fffffff, RZ, 0xc0, !PT ;  /* 0x7fffffff1c238812 */ /* 0x000fce00078ec0ff */
.L_x_235:
[----:B------:R-:W-:Y:S05]  /*28a0*/  BSYNC.RECONVERGENT B0 ;  /* 0x0000000000007941 */ /* 0x000fea0003800200 */
.L_x_234:
[----:B------:R-:W-:Y:S01]  /*28b0*/  FSETP.NEU.AND P0, PT, R43, 1, PT ;  /* 0x3f8000002b00780b */ /* 0x000fe20003f0d000 */
[----:B------:R-:W-:Y:S01]  /*28c0*/  FADD R28, R20, R18 ;  /* 0x00000012141c7221 */ /* 0x000fe20000000000 */
[----:B------:R-:W-:Y:S01]  /*28d0*/  FMUL R3, R3, R11 ;  /* 0x0000000b03037220 */ /* 0x000fe20000400000 */
[----:B------:R-:W-:Y:S03]  /*28e0*/  BSSY.RECONVERGENT B0, `(.L_x_236) ;  /* 0x0000046000007945 */ /* 0x000fe60003800200 */
[----:B------:R-:W-:-:S04]  /*28f0*/  FFMA R28, R28, 0.5, R3 ;  /* 0x3f0000001c1c7823 */ /* 0x000fc80000000003 */
[----:B------:R-:W-:Y:S01]  /*2900*/  FADD R41, -R41, R28 ;  /* 0x0000001c29297221 */ /* 0x000fe20000000100 */
[----:B------:R-:W-:Y:S02]  /*2910*/  MOV R28, 0x3f800000 ;  /* 0x3f800000001c7802 */ /* 0x000fe40000000f00 */
        /* <DEDUP_REMOVED lines=13> */
[----:B------:R-:W-:-:S04]  /*29f0*/  FADD R38, R3, -1 ;  /* 0xbf80000003267421 */ /* 0x000fc80000000000 */
[----:B------:R-:W-:Y:S01]  /*2a00*/  FADD R3, R38, R38 ;  /* 0x0000002626037221 */ /* 0x000fe20000000000 */
[----:B------:R-:W0:Y:S03]  /*2a10*/  MUFU.RCP R28, R28 ;  /* 0x0000001c001c7308 */ /* 0x000e260000001000 */
[----:B0-----:R-:W-:-:S04]  /*2a20*/  FMUL R3, R28, R3 ;  /* 0x000000031c037220 */ /* 0x001fc80000400000 */
[----:B------:R-:W-:-:S04]  /*2a30*/  FADD R37, R38, -R3 ;  /* 0x8000000326257221 */ /* 0x000fc80000000000 */
[----:B------:R-:W-:-:S04]  /*2a40*/  FADD R37, R37, R37 ;  /* 0x0000002525257221 */ /* 0x000fc80000000000 */
[----:B------:R-:W-:Y:S01]  /*2a50*/  FFMA R39, R38, -R3, R37 ;  /* 0x8000000326277223 */ /* 0x000fe20000000025 */
[----:B------:R-:W-:Y:S02]  /*2a60*/  FSEL R37, RZ, -24, P0 ;  /* 0xc1c00000ff257808 */ /* 0x000fe40000000000 */
[----:B------:R-:W-:-:S03]  /*2a70*/  FSETP.NEU.AND P0, PT, |R43|, +INF , PT ;  /* 0x7f8000002b00780b */ /* 0x000fc60003f0d200 */
[----:B------:R-:W-:Y:S01]  /*2a80*/  FFMA R38, R36, 1.1920928955078125e-07, R37 ;  /* 0x3400000024267823 */ /* 0x000fe20000000025 */
[----:B------:R-:W-:Y:S01]  /*2a90*/  FMUL R37, R3, R3 ;  /* 0x0000000303257220 */ /* 0x000fe20000400000 */
[----:B------:R-:W-:Y:S01]  /*2aa0*/  FMUL R36, R28, R39 ;  /* 0x000000271c247220 */ /* 0x000fe20000400000 */
[----:B------:R-:W-:Y:S01]  /*2ab0*/  FSETP.NEU.AND P0, PT, R43, RZ, P0 ;  /* 0x000000ff2b00720b */ /* 0x000fe2000070d000 */
[----:B------:R-:W-:Y:S01]  /*2ac0*/  FFMA R28, R3, 1.4426950216293334961, R38 ;  /* 0x3fb8aa3b031c7823 */ /* 0x000fe20000000026 */
[----:B------:R-:W-:-:S03]  /*2ad0*/  FFMA R40, R37, R40, 0.0032181653659790754318 ;  /* 0x3b52e7db25287423 */ /* 0x000fc60000000028 */
[----:B------:R-:W-:Y:S01]  /*2ae0*/  FADD R38, R38, -R28 ;  /* 0x8000001c26267221 */ /* 0x000fe20000000000 */
[----:B------:R-:W-:-:S03]  /*2af0*/  FFMA R40, R37, R40, 0.018033718690276145935 ;  /* 0x3c93bb7325287423 */ /* 0x000fc60000000028 */
[----:B------:R-:W-:Y:S01]  /*2b00*/  FFMA R39, R3, 1.4426950216293334961, R38 ;  /* 0x3fb8aa3b03277823 */ /* 0x000fe20000000026 */
[----:B------:R-:W-:-:S03]  /*2b10*/  FFMA R40, R37, R40, 0.12022458761930465698 ;  /* 0x3df6384f25287423 */ /* 0x000fc60000000028 */
[----:B------:R-:W-:Y:S01]  /*2b20*/  FFMA R38, R36, 1.4426950216293334961, R39 ;  /* 0x3fb8aa3b24267823 */ /* 0x000fe20000000027 */
[----:B------:R-:W-:Y:S01]  /*2b30*/  FMUL R40, R37, R40 ;  /* 0x0000002825287220 */ /* 0x000fe20000400000 */
[----:B------:R-:W-:Y:S01]  /*2b40*/  MOV R39, 0x391fcb8e ;  /* 0x391fcb8e00277802 */ /* 0x000fe20000000f00 */
[----:B------:R-:W-:Y:S01]  /*2b50*/  @!P0 FADD R43, R43, R43 ;  /* 0x0000002b2b2b8221 */ /* 0x000fe20000000000 */
        /* <DEDUP_REMOVED lines=19> */
[----:B------:R-:W-:-:S04]  /*2c90*/  FFMA R37, R28, R37, 0.0096188392490148544312 ;  /* 0x3c1d98561c257423 */ /* 0x000fc80000000025 */
[C---:B------:R-:W-:Y:S02]  /*2ca0*/  FFMA R39, R28.reuse, R37, 0.055503588169813156128 ;  /* 0x3d6357bb1c277423 */ /* 0x040fe40000000025 */
[----:B------:R-:W0:Y:S02]  /*2cb0*/  F2I.NTZ R37, R3 ;  /* 0x0000000300257305 */ /* 0x000e240000203100 */
[----:B------:R-:W-:-:S04]  /*2cc0*/  FFMA R39, R28, R39, 0.24022644758224487305 ;  /* 0x3e75fdec1c277423 */ /* 0x000fc80000000027 */
[----:B------:R-:W-:-:S04]  /*2cd0*/  FFMA R39, R28, R39, 0.69314718246459960938 ;  /* 0x3f3172181c277423 */ /* 0x000fc80000000027 */
[----:B------:R-:W-:Y:S01]  /*2ce0*/  FFMA R39, R28, R39, 1 ;  /* 0x3f8000001c277423 */ /* 0x000fe20000000027 */
[----:B------:R-:W-:-:S03]  /*2cf0*/  FSEL R28, RZ, +INF , !P3 ;  /* 0x7f800000ff1c7808 */ /* 0x000fc60005800000 */
[----:B------:R-:W-:Y:S01]  /*2d00*/  FMUL R38, R38, R39 ;  /* 0x0000002726267220 */ /* 0x000fe20000400000 */
[----:B0-----:R-:W-:-:S05]  /*2d10*/  LEA R37, R37, -R36, 0x17 ;  /* 0x8000002425257211 */ /* 0x001fca00078eb8ff */
[----:B------:R-:W-:Y:S01]  /*2d20*/  @!P4 FMUL R28, R37, R38 ;  /* 0x00000026251cc220 */ /* 0x000fe20000400000 */
[----:B------:R-:W-:-:S07]  /*2d30*/  @!P0 LOP3.LUT R28, R43, 0x7fffffff, RZ, 0xc0, !PT ;  /* 0x7fffffff2b1c8812 */ /* 0x000fce00078ec0ff */
.L_x_237:
[----:B------:R-:W-:Y:S05]  /*2d40*/  BSYNC.RECONVERGENT B0 ;  /* 0x0000000000007941 */ /* 0x000fea0003800200 */
.L_x_236:
[----:B------:R-:W-:Y:S01]  /*2d50*/  FSETP.NEU.AND P0, PT, R41, 1, PT ;  /* 0x3f8000002900780b */ /* 0x000fe20003f0d000 */
[----:B------:R-:W-:Y:S01]  /*2d60*/  FADD R35, R28, R35 ;  /* 0x000000231c237221 */ /* 0x000fe20000000000 */
[----:B------:R-:W-:Y:S01]  /*2d70*/  BSSY.RECONVERGENT B0, `(.L_x_238) ;  /* 0x0000044000007945 */ /* 0x000fe20003800200 */
[----:B------:R-:W-:-:S10]  /*2d80*/  HFMA2 R28, -RZ, RZ, 1.875, 0 ;  /* 0x3f800000ff1c7431 */ /* 0x000fd400000001ff */
[----:B------:R-:W-:Y:S05]  /*2d90*/  @!P0 BRA `(.L_x_239) ;  /* 0x0000000400048947 */ /* 0x000fea0003800000 */
[----:B------:R-:W-:-:S13]  /*2da0*/  FSETP.NAN.AND P0, PT, |R41|, |R41|, PT ;  /* 0x400000292900720b */ /* 0x000fda0003f08200 */
[----:B------:R-:W-:Y:S01]  /*2db0*/  @P0 FADD R28, R41, 2 ;  /* 0x40000000291c0421 */ /* 0x000fe20000000000 */
[----:B------:R-:W-:Y:S06]  /*2dc0*/  @P0 BRA `(.L_x_239) ;  /* 0x0000000000f80947 */ /* 0x000fec0003800000 */
[C---:B------:R-:W-:Y:S01]  /*2dd0*/  FMUL R28, |R41|.reuse, 16777216 ;  /* 0x4b800000291c7820 */ /* 0x040fe20000400200 */
[----:B------:R-:W-:-:S04]  /*2de0*/  FSETP.GEU.AND P0, PT, |R41|, 1.175494350822287508e-38, PT ;  /* 0x008000002900780b */ /* 0x000fc80003f0e200 */
[----:B------:R-:W-:Y:S02]  /*2df0*/  FSEL R28, R28, |R41|, !P0 ;  /* 0x400000291c1c7208 */ /* 0x000fe40004000000 */
[----:B------:R-:W-:Y:S02]  /*2e00*/  FSEL R36, RZ, -24, P0 ;  /* 0xc1c00000ff247808 */ /* 0x000fe40000000000 */
[----:B------:R-:W-:Y:S02]  /*2e10*/  IADD3 R3, PT, PT, R28, -0x3f3504f3, RZ ;  /* 0xc0cafb0d1c037810 */ /* 0x000fe40007ffe0ff */
[----:B------:R-:W-:Y:S02]  /*2e20*/  FSETP.NEU.AND P0, PT, |R41|, +INF , PT ;  /* 0x7f8000002900780b */ /* 0x000fe40003f0d200 */
[----:B------:R-:W-:Y:S02]  /*2e30*/  LOP3.LUT R37, R3, 0xff800000, RZ, 0xc0, !PT ;  /* 0xff80000003257812 */ /* 0x000fe400078ec0ff */
[----:B------:R-:W-:-:S02]  /*2e40*/  FSETP.NEU.AND P0, PT, R41, RZ, P0 ;  /* 0x000000ff2900720b */ /* 0x000fc4000070d000 */
        /* <DEDUP_REMOVED lines=10> */
[----:B------:R-:W-:-:S03]  /*2ef0*/  FMUL R37, R28, R28 ;  /* 0x0000001c1c257220 */ /* 0x000fc60000400000 */
[----:B------:R-:W-:-:S04]  /*2f00*/  FADD R38, R38, R38 ;  /* 0x0000002626267221 */ /* 0x000fc80000000000 */
[----:B------:R-:W-:Y:S01]  /*2f10*/  FFMA R36, R43, -R28, R38 ;  /* 0x8000001c2b247223 */ /* 0x000fe20000000026 */
[----:B------:R-:W-:-:S03]  /*2f20*/  MOV R38, 0x3a2c32e4 ;  /* 0x3a2c32e400267802 */ /* 0x000fc60000000f00 */
[----:B------:R-:W-:Y:S01]  /*2f30*/  FMUL R36, R3, R36 ;  /* 0x0000002403247220 */ /* 0x000fe20000400000 */
[----:B------:R-:W-:Y:S01]  /*2f40*/  FFMA R3, R28, 1.4426950216293334961, R39 ;  /* 0x3fb8aa3b1c037823 */ /* 0x000fe20000000027 */
[----:B------:R-:W-:-:S03]  /*2f50*/  FFMA R38, R37, R38, 0.0032181653659790754318 ;  /* 0x3b52e7db25267423 */ /* 0x000fc60000000026 */
[----:B------:R-:W-:Y:S01]  /*2f60*/  FADD R39, R39, -R3 ;  /* 0x8000000327277221 */ /* 0x000fe20000000000 */
[----:B------:R-:W-:-:S03]  /*2f70*/  FFMA R38, R37, R38, 0.018033718690276145935 ;  /* 0x3c93bb7325267423 */ /* 0x000fc60000000026 */
[----:B------:R-:W-:Y:S01]  /*2f80*/  FFMA R39, R28, 1.4426950216293334961, R39 ;  /* 0x3fb8aa3b1c277823 */ /* 0x000fe20000000027 */
        /* <DEDUP_REMOVED lines=34> */
.L_x_239:
[----:B------:R-:W-:Y:S05]  /*31b0*/  BSYNC.RECONVERGENT B0 ;  /* 0x0000000000007941 */ /* 0x000fea0003800200 */
.L_x_238:
[----:B------:R-:W-:Y:S01]  /*31c0*/  FADD R3, R35, R28 ;  /* 0x0000001c23037221 */ /* 0x000fe20000000000 */
[----:B------:R-:W-:Y:S03]  /*31d0*/  BSSY.RECONVERGENT B0, `(.L_x_240) ;  /* 0x000000d000007945 */ /* 0x000fe60003800200 */
[----:B------:R0:W1:Y:S01]  /*31e0*/  MUFU.RSQ R28, R3 ;  /* 0x00000003001c7308 */ /* 0x0000620000001400 */
[----:B------:R-:W-:-:S04]  /*31f0*/  IADD3 R35, PT, PT, R3, -0xd000000, RZ ;  /* 0xf300000003237810 */ /* 0x000fc80007ffe0ff */
[----:B------:R-:W-:-:S13]  /*3200*/  ISETP.GT.U32.AND P0, PT, R35, 0x727fffff, PT ;  /* 0x727fffff2300780c */ /* 0x000fda0003f04070 */
[----:B01----:R-:W-:Y:S05]  /*3210*/  @!P0 BRA `(.L_x_241) ;  /* 0x0000000000108947 */ /* 0x003fea0003800000 */
[----:B------:R-:W-:-:S07]  /*3220*/  MOV R28, 0x3240 ;  /* 0x00003240001c7802 */ /* 0x000fce0000000f00 */
[----:B------:R-:W-:Y:S05]  /*3230*/  CALL.REL.NOINC `($__internal_4_$__cuda_sm20_sqrt_rn_f32_slowpath) ;  /* 0x0000006800747944 */ /* 0x000fea0003c00000 */
[----:B------:R-:W-:Y:S01]  /*3240*/  MOV R44, R39 ;  /* 0x00000027002c7202 */ /* 0x000fe20000000f00 */
[----:B------:R-:W-:Y:S06]  /*3250*/  BRA `(.L_x_242) ;  /* 0x0000000000107947 */ /* 0x000fec0003800000 */
.L_x_241:
[----:B------:R-:W-:Y:S01]  /*3260*/  FMUL.FTZ R44, R3, R28 ;  /* 0x0000001c032c7220 */ /* 0x000fe20000410000 */
[----:B------:R-:W-:-:S03]  /*3270*/  FMUL.FTZ R28, R28, 0.5 ;  /* 0x3f0000001c1c7820 */ /* 0x000fc60000410000 */
[----:B------:R-:W-:-:S04]  /*3280*/  FFMA R3, -R44, R44, R3 ;  /* 0x0000002c2c037223 */ /* 0x000fc80000000103 */
[----:B------:R-:W-:-:S07]  /*3290*/  FFMA R44, R3, R28, R44 ;  /* 0x0000001c032c7223 */ /* 0x000fce000000002c */
.L_x_242:
[----:B------:R-:W-:Y:S05]  /*32a0*/  BSYNC.RECONVERGENT B0 ;  /* 0x0000000000007941 */ /* 0x000fea0003800200 */
.L_x_240:
        /* <DEDUP_REMOVED lines=14> */
[----:B------:R-:W-:Y:S05]  /*3390*/  CALL.REL.NOINC `($__internal_5_$__cuda_sm3x_div_rn_noftz_f32_slowpath) ;  /* 0x0000006800747944 */ /* 0x000fea0003c00000 */
[----:B------:R-:W-:-:S07]  /*33a0*/  MOV R28, R3 ;  /* 0x00000003001c7202 */ /* 0x000fce0000000f00 */
.L_x_244:
[----:B------:R-:W-:Y:S05]  /*33b0*/  BSYNC.RECONVERGENT B4 ;  /* 0x0000000000047941 */ /* 0x000fea0003800200 */
.L_x_243:
[----:B------:R-:W-:Y:S02]  /*33c0*/  HFMA2 R36, -RZ, RZ, 0.61474609375, 16.90625 ;  /* 0x38eb4c3aff247431 */ /* 0x000fe400000001ff */
[C---:B------:R-:W-:Y:S01]  /*33d0*/  FMUL R3, R28.reuse, R28 ;  /* 0x0000001c1c037220 */ /* 0x040fe20000400000 */
[----:B------:R-:W-:Y:S01]  /*33e0*/  HFMA2 R35, -RZ, RZ, 1.0087890625, -0.000686168670654296875 ;  /* 0x3c09919fff237431 */ /* 0x000fe200000001ff */
[C---:B------:R-:W-:Y:S01]  /*33f0*/  FSETP.GE.AND P3, PT, |R28|.reuse, 1.0029599666595458984, PT ;  /* 0x3f8060fe1c00780b */ /* 0x040fe20003f66200 */
[----:B------:R-:W0:Y:S01]  /*3400*/  LDC R37, c[0x0][0x3c0] ;  /* 0x0000f000ff257b82 */ /* 0x000e220000000800 */
[----:B------:R-:W-:Y:S01]  /*3410*/  MOV R38, 0x3aae005b ;  /* 0x3aae005b00267802 */ /* 0x000fe20000000f00 */
[----:B------:R-:W-:Y:S01]  /*3420*/  BSSY.RECONVERGENT B4, `(.L_x_245) ;  /* 0x0000025000047945 */ /* 0x000fe20003800200 */
[----:B------:R-:W-:Y:S02]  /*3430*/  FSEL R3, |R28|, R3, P3 ;  /* 0x000000031c037208 */ /* 0x000fe40001800200 */
[----:B------:R-:W-:-:S02]  /*3440*/  FSEL R38, -R38, -0.00082130916416645050049, P3 ;  /* 0xba574d2026267808 */ /* 0x000fc40001800100 */
[----:B------:R-:W-:Y:S02]  /*3450*/  FSEL R36, R36, 8.4834944573231041431e-05, P3 ;  /* 0x38b1e96a24247808 */ /* 0x000fe40001800000 */
[----:B------:R-:W-:-:S03]  /*3460*/  FSEL R35, R35, 0.0052134888246655464172, P3 ;  /* 0x3baad5ea23237808 */ /* 0x000fc60001800000 */
[----:B------:R-:W-:Y:S01]  /*3470*/  FFMA R36, R3, R36, R38 ;  /* 0x0000002403247223 */ /* 0x000fe20000000026 */
[----:B------:R-:W-:-:S03]  /*3480*/  MOV R38, 0x3d24d99a ;  /* 0x3d24d99a00267802 */ /* 0x000fc60000000f00 */
[----:B------:R-:W-:Y:S01]  /*3490*/  FFMA R36, R3, R36, R35 ;  /* 0x0000002403247223 */ /* 0x000fe20000000023 */
[----:B------:R-:W-:Y:S01]  /*34a0*/  HFMA2 R35, -RZ, RZ, 1.5341796875, 81.5625 ;  /* 0x3e235519ff237431 */ /* 0x000fe200000001ff */
[----:B------:R-:W-:-:S05]  /*34b0*/  FSEL R38, -R38, -0.026868773624300956726, P3 ;  /* 0xbcdc1be726267808 */ /* 0x000fca0001800100 */
[----:B------:R-:W-:Y:S01]  /*34c0*/  FFMA R36, R3, R36, R38 ;  /* 0x0000002403247223 */ /* 0x000fe20000000026 */
[----:B------:R-:W-:Y:S01]  /*34d0*/  MOV R38, 0x3f69b4f9 ;  /* 0x3f69b4f900267802 */ /* 0x000fe20000000f00 */
[----:B0-----:R-:W-:Y:S01]  /*34e0*/  FFMA R44, R37, -0.5, R44 ;  /* 0xbf000000252c7823 */ /* 0x001fe2000000002c */
[----:B------:R-:W-:Y:S02]  /*34f0*/  FSEL R35, R35, 0.11284004896879196167, P3 ;  /* 0x3de718af23237808 */ /* 0x000fe40001800000 */
[----:B------:R-:W-:Y:S01]  /*3500*/  FSEL R38, R38, -0.37612664699554443359, P3 ;  /* 0xbec093ac26267808 */ /* 0x000fe20001800000 */
[----:B------:R-:W-:Y:S02]  /*3510*/  FCHK P0, R44, R43 ;  /* 0x0000002b2c007302 */ /* 0x000fe40000000000 */
[----:B------:R-:W-:Y:S01]  /*3520*/  FFMA R36, R3, R36, R35 ;  /* 0x0000002403247223 */ /* 0x000fe20000000023 */
[----:B------:R-:W-:-:S03]  /*3530*/  HFMA2 R35, -RZ, RZ, 1.7822265625, 0.000185489654541015625 ;  /* 0x3f210a14ff237431 */ /* 0x000fc600000001ff */
[----:B------:R-:W-:Y:S02]  /*3540*/  FFMA R36, R3, R36, R38 ;  /* 0x0000002403247223 */ /* 0x000fe40000000026 */
[----:B------:R-:W0:Y:S01]  /*3550*/  MUFU.RCP R38, R43 ;  /* 0x0000002b00267308 */ /* 0x000e220000001000 */
[----:B------:R-:W-:-:S05]  /*3560*/  FSEL R35, R35, 0.12837915122509002686, P3 ;  /* 0x3e0375d323237808 */ /* 0x000fca0001800000 */
[C---:B------:R-:W-:Y:S01]  /*3570*/  FFMA R35, R3.reuse, R36, R35 ;  /* 0x0000002403237223 */ /* 0x040fe20000000023 */
[----:B------:R-:W-:-:S05]  /*3580*/  FSEL R36, -R3, R28, P3 ;  /* 0x0000001c03247208 */ /* 0x000fca0001800100 */
[----:B------:R-:W-:Y:S01]  /*3590*/  FFMA R41, R35, R36, R36 ;  /* 0x0000002423297223 */ /* 0x000fe20000000024 */
[----:B0-----:R-:W-:-:S03]  /*35a0*/  FFMA R3, -R43, R38, 1 ;  /* 0x3f8000002b037423 */ /* 0x001fc60000000126 */
[----:B------:R-:W0:Y:S01]  /*35b0*/  @P3 MUFU.EX2 R35, R41 ;  /* 0x0000002900233308 */ /* 0x000e220000000800 */
[----:B------:R-:W-:-:S04]  /*35c0*/  FFMA R3, R38, R3, R38 ;  /* 0x0000000326037223 */ /* 0x000fc80000000026 */
        /* <DEDUP_REMOVED lines=9> */
[----:B------:R-:W-:Y:S05]  /*3660*/  CALL.REL.NOINC `($__internal_5_$__cuda_sm3x_div_rn_noftz_f32_slowpath) ;  /* 0x0000006400c07944 */ /* 0x000fea0003c00000 */
.L_x_246:
[----:B------:R-:W-:Y:S05]  /*3670*/  BSYNC.RECONVERGENT B4 ;  /* 0x0000000000047941 */ /* 0x000fea0003800200 */
.L_x_245:
[----:B------:R-:W-:Y:S02]  /*3680*/  HFMA2 R37, -RZ, RZ, 0.8349609375, 5.424022674560546875e-06 ;  /* 0x3aae005bff257431 */ /* 0x000fe400000001ff */
[C---:B------:R-:W-:Y:S01]  /*3690*/  FMUL R28, R3.reuse, R3 ;  /* 0x00000003031c7220 */ /* 0x040fe20000400000 */
[C---:B------:R-:W-:Y:S01]  /*36a0*/  FSETP.GE.AND P5, PT, |R3|.reuse, 1.0029599666595458984, PT ;  /* 0x3f8060fe0300780b */ /* 0x040fe20003fa6200 */
[----:B------:R-:W-:Y:S01]  /*36b0*/  HFMA2 R38, -RZ, RZ, 1.28515625, -179.25 ;  /* 0x3d24d99aff267431 */ /* 0x000fe200000001ff */
[----:B------:R-:W-:Y:S01]  /*36c0*/  MOV R35, 0x38eb4c3a ;  /* 0x38eb4c3a00237802 */ /* 0x000fe20000000f00 */
[----:B------:R-:W-:Y:S01]  /*36d0*/  HFMA2 R39, -RZ, RZ, 1.8525390625, -0.310791015625 ;  /* 0x3f69b4f9ff277431 */ /* 0x000fe200000001ff */
[----:B------:R-:W-:Y:S01]  /*36e0*/  MOV R36, 0x3c09919f ;  /* 0x3c09919f00247802 */ /* 0x000fe20000000f00 */
[----:B------:R-:W-:Y:S01]  /*36f0*/  BSSY.RECONVERGENT B0, `(.L_x_247) ;  /* 0x0000030000007945 */ /* 0x000fe20003800200 */
[----:B------:R-:W-:Y:S02]  /*3700*/  FSEL R28, |R3|, R28, P5 ;  /* 0x0000001c031c7208 */ /* 0x000fe40002800200 */
[----:B------:R-:W-:-:S02]  /*3710*/  FSEL R35, R35, 8.4834944573231041431e-05, P5 ;  /* 0x38b1e96a23237808 */ /* 0x000fc40002800000 */
[----:B------:R-:W-:Y:S02]  /*3720*/  FSEL R37, -R37, -0.00082130916416645050049, P5 ;  /* 0xba574d2025257808 */ /* 0x000fe40002800100 */
[----:B------:R-:W-:Y:S02]  /*3730*/  FSEL R36, R36, 0.0052134888246655464172, P5 ;  /* 0x3baad5ea24247808 */ /* 0x000fe40002800000 */
[----:B------:R-:W-:Y:S01]  /*3740*/  FSEL R38, -R38, -0.026868773624300956726, P5 ;  /* 0xbcdc1be726267808 */ /* 0x000fe20002800100 */
[C---:B------:R-:W-:Y:S01]  /*3750*/  FFMA R35, R28.reuse, R35, R37 ;  /* 0x000000231c237223 */ /* 0x040fe20000000025 */
[----:B------:R-:W-:Y:S02]  /*3760*/  MOV R37, 0x3e235519 ;  /* 0x3e23551900257802 */ /* 0x000fe40000000f00 */
[----:B------:R-:W-:Y:S01]  /*3770*/  ISETP.GE.AND P0, PT, R31, UR8, PT ;  /* 0x000000081f007c0c */ /* 0x000fe2000bf06270 */
[----:B------:R-:W-:Y:S01]  /*3780*/  FFMA R35, R28, R35, R36 ;  /* 0x000000231c237223 */ /* 0x000fe20000000024 */
[----:B------:R-:W-:-:S02]  /*3790*/  FSEL R36, R37, 0.11284004896879196167, P5 ;  /* 0x3de718af25247808 */ /* 0x000fc40002800000 */
[----:B------:R-:W-:Y:S01]  /*37a0*/  MOV R37, 0x3f210a14 ;  /* 0x3f210a1400257802 */ /* 0x000fe20000000f00 */
[C---:B------:R-:W-:Y:S01]  /*37b0*/  FFMA R35, R28.reuse, R35, R38 ;  /* 0x000000231c237223 */ /* 0x040fe20000000026 */
[----:B------:R-:W-:Y:S02]  /*37c0*/  FSEL R38, R39, -0.37612664699554443359, P5 ;  /* 0xbec093ac27267808 */ /* 0x000fe40002800000 */
[----:B------:R-:W-:Y:S01]  /*37d0*/  ISETP.GE.OR P0, PT, R27, UR5, P0 ;  /* 0x000000051b007c0c */ /* 0x000fe20008706670 */
[C---:B------:R-:W-:Y:S01]  /*37e0*/  FFMA R35, R28.reuse, R35, R36 ;  /* 0x000000231c237223 */ /* 0x040fe20000000024 */
[----:B------:R-:W-:Y:S02]  /*37f0*/  FSEL R36, R37, 0.12837915122509002686, P5 ;  /* 0x3e0375d325247808 */ /* 0x000fe40002800000 */
[----:B------:R-:W-:Y:S01]  /*3800*/  ISETP.GE.AND P3, PT, R29, UR5, PT ;  /* 0x000000051d007c0c */ /* 0x000fe2000bf66270 */
[C---:B------:R-:W-:Y:S01]  /*3810*/  FFMA R35, R28.reuse, R35, R38 ;  /* 0x000000231c237223 */ /* 0x040fe20000000026 */
[----:B------:R-:W-:-:S02]  /*3820*/  FSEL R38, -R28, R3, P5 ;  /* 0x000000031c267208 */ /* 0x000fc40002800100 */
[----:B------:R-:W-:Y:S01]  /*3830*/  ISETP.GE.AND P4, PT, R31, -0x1, PT ;  /* 0xffffffff1f00780c */ /* 0x000fe20003f86270 */
[----:B------:R-:W-:Y:S01]  /*3840*/  FFMA R35, R28, R35, R36 ;  /* 0x000000231c237223 */ /* 0x000fe20000000024 */
[----:B------:R-:W-:-:S03]  /*3850*/  ISETP.GT.AND P3, PT, R27, -0x2, !P3 ;  /* 0xfffffffe1b00780c */ /* 0x000fc60005f64270 */
[----:B------:R-:W-:Y:S01]  /*3860*/  FFMA R38, R35, R38, R38 ;  /* 0x0000002623267223 */ /* 0x000fe20000000026 */
[----:B------:R-:W-:-:S03]  /*3870*/  LOP3.LUT R35, R27, R31, RZ, 0xfc, !PT ;  /* 0x0000001f1b237212 */ /* 0x000fc600078efcff */
[----:B------:R-:W0:Y:S01]  /*3880*/  @P5 MUFU.EX2 R28, R38 ;  /* 0x00000026001c5308 */ /* 0x000e220000000800 */
[----:B------:R-:W-:Y:S01]  /*3890*/  ISETP.LT.OR P0, PT, R35, RZ, P0 ;  /* 0x000000ff2300720c */ /* 0x000fe20000701670 */
[----:B0-----:R-:W-:-:S05]  /*38a0*/  @P5 FADD R28, -R28, 1 ;  /* 0x3f8000001c1c5421 */ /* 0x001fca0000000100 */
[----:B------:R-:W-:Y:S02]  /*38b0*/  @P5 LOP3.LUT R38, R28, 0x80000000, R3, 0xb8, !PT ;  /* 0x800000001c265812 */ /* 0x000fe400078eb803 */
[----:B------:R-:W-:-:S03]  /*38c0*/  ISETP.LT.OR P5, PT, R27, RZ, !P4 ;  /* 0x000000ff1b00720c */ /* 0x000fc600067a1670 */
[----:B------:R-:W-:-:S04]  /*38d0*/  FADD R3, -R38, R41 ;  /* 0x0000002926037221 */ /* 0x000fc80000000100 */
[----:B------:R-:W-:Y:S01]  /*38e0*/  FMUL R3, R3, 0.5 ;  /* 0x3f00000003037820 */ /* 0x000fe20000400000 */
[----:B------:R-:W-:Y:S06]  /*38f0*/  @P0 BRA `(.L_x_248) ;  /* 0x00000000003c0947 */ /* 0x000fec0003800000 */
[----:B------:R-:W0:Y:S01]  /*3900*/  LDCU.64 UR16, c[0x0][0x390] ;  /* 0x00007200ff1077ac */ /* 0x000e220008000a00 */
[----:B------:R-:W-:Y:S02]  /*3910*/  IMAD R28, R27, UR8, RZ ;  /* 0x000000081b1c7c24 */ /* 0x000fe4000f8e02ff */
[----:B------:R-:W-:Y:S01]  /*3920*/  FMUL R34, R34, R3 ;  /* 0x0000000322227220 */ /* 0x000fe20000400000 */
[----:B------:R-:W-:Y:S01]  /*3930*/  FADD R35, -R30, 1 ;  /* 0x3f8000001e237421 */ /* 0x000fe20000000100 */
[----:B------:R-:W-:Y:S02]  /*3940*/  SHF.R.S32.HI R36, RZ, 0x1f, R4 ;  /* 0x0000001fff247819 */ /* 0x000fe40000011404 */
[----:B------:R-:W-:Y:S01]  /*3950*/  SHF.R.S32.HI R37, RZ, 0x1f, R28 ;  /* 0x0000001fff257819 */ /* 0x000fe2000001141c */
[----:B------:R-:W-:Y:S01]  /*3960*/  FMUL R35, R34, R35 ;  /* 0x0000002322237220 */ /* 0x000fe20000400000 */
[----:B------:R-:W-:Y:S01]  /*3970*/  IADD3 R38, P0, P4, R28, R31, R4 ;  /* 0x0000001f1c267210 */ /* 0x000fe20007c1e004 */
[----:B------:R-:W-:-:S03]  /*3980*/  FADD R28, -R32, 1 ;  /* 0x3f800000201c7421 */ /* 0x000fc60000000100 */
[----:B------:R-:W-:Y:S01]  /*3990*/  IADD3.X R39, PT, PT, R37, RZ, R36, P0, P4 ;  /* 0x000000ff25277210 */ /* 0x000fe200007e8424 */
[----:B------:R-:W-:-:S04]  /*39a0*/  FMUL R37, R35, R28 ;  /* 0x0000001c23257220 */ /* 0x000fc80000400000 */
[----:B------:R-:W-:Y:S01]  /*39b0*/  FMUL R37, R37, R8 ;  /* 0x0000000825257220 */ /* 0x000fe20000400000 */
[----:B0-----:R-:W-:-:S04]  /*39c0*/  LEA R34, P0, R38, UR16, 0x2 ;  /* 0x0000001026227c11 */ /* 0x001fc8000f8010ff */
[----:B------:R-:W-:-:S05]  /*39d0*/  LEA.HI.X R35, R38, UR17, R39, 0x2, P0 ;  /* 0x0000001126237c11 */ /* 0x000fca00080f1427 */
[----:B------:R0:W-:Y:S04]  /*39e0*/  REDG.E.ADD.F32.FTZ.RN.STRONG.GPU desc[UR6][R34.64], R37 ;  /* 0x00000025220079a6 */ /* 0x0001e8000c12f306 */
.L_x_248:
[----:B------:R-:W-:Y:S05]  /*39f0*/  BSYNC.RECONVERGENT B0 ;  /* 0x0000000000007941 */ /* 0x000fea0003800200 */
.L_x_247:
[----:B------:R-:W-:Y:S01]  /*3a00*/  ISETP.LT.OR P4, PT, R31, RZ, !P3 ;  /* 0x000000ff1f00720c */ /* 0x000fe20005f81670 */
[----:B------:R-:W-:Y:S01]  /*3a10*/  BSSY.RECONVERGENT B0, `(.L_x_249) ;  /* 0x000001c000007945 */ /* 0x000fe20003800200 */
[----:B------:R-:W-:Y:S02]  /*3a20*/  ISETP.GE.OR P0, PT, R27, UR5, P5 ;  /* 0x000000051b007c0c */ /* 0x000fe4000af06670 */
[C---:B------:R-:W-:Y:S02]  /*3a30*/  ISETP.GE.OR P4, PT, R31.reuse, UR8, P4 ;  /* 0x000000081f007c0c */ /* 0x040fe4000a786670 */
[----:B------:R-:W-:Y:S02]  /*3a40*/  ISETP.LT.OR P3, PT, R31, -0x1, !P3 ;  /* 0xffffffff1f00780c */ /* 0x000fe40005f61670 */
[C---:B------:R-:W-:Y:S02]  /*3a50*/  ISETP.GE.OR P0, PT, R33.reuse, UR8, P0 ;  /* 0x0000000821007c0c */ /* 0x040fe40008706670 */
[----:B------:R-:W-:-:S07]  /*3a60*/  ISETP.GE.OR P3, PT, R33, UR8, P3 ;  /* 0x0000000821007c0c */ /* 0x000fce0009f66670 */
[----:B------:R-:W-:Y:S06]  /*3a70*/  @P4 BRA `(.L_x_250) ;  /* 0x0000000000544947 */ /* 0x000fec0003800000 */
[----:B0-----:R-:W0:Y:S01]  /*3a80*/  S2R R37, SR_CTAID.X ;  /* 0x0000000000257919 */ /* 0x001e220000002500 */
[----:B------:R-:W1:Y:S01]  /*3a90*/  LDC.64 R34, c[0x0][0x3a8] ;  /* 0x0000ea00ff227b82 */ /* 0x000e620000000a00 */
[----:B------:R-:W0:Y:S01]  /*3aa0*/  LDCU UR15, c[0x0][0x360] ;  /* 0x00006c00ff0f77ac */ /* 0x000e220008000800 */
[----:B------:R-:W0:Y:S01]  /*3ab0*/  S2R R28, SR_TID.X ;  /* 0x00000000001c7919 */ /* 0x000e220000002100 */
[----:B------:R-:W2:Y:S01]  /*3ac0*/  LDCU.64 UR16, c[0x0][0x390] ;  /* 0x00007200ff1077ac */ /* 0x000ea20008000a00 */
[----:B0-----:R-:W-:-:S04]  /*3ad0*/  IMAD R37, R37, UR15, R28 ;  /* 0x0000000f25257c24 */ /* 0x001fc8000f8e021c */
[----:B-1----:R-:W-:-:S06]  /*3ae0*/  IMAD.WIDE.U32 R34, R37, 0x4, R34 ;  /* 0x0000000425227825 */ /* 0x002fcc00078e0022 */
[----:B------:R-:W3:Y:S01]  /*3af0*/  LDG.E R34, desc[UR6][R34.64] ;  /* 0x0000000622227981 */ /* 0x000ee2000c1e1900 */
[----:B------:R-:W-:Y:S01]  /*3b00*/  IMAD R28, R29, UR8, RZ ;  /* 0x000000081d1c7c24 */ /* 0x000fe2000f8e02ff */
[----:B------:R-:W-:Y:S01]  /*3b10*/  SHF.R.S32.HI R39, RZ, 0x1f, R4 ;  /* 0x0000001fff277819 */ /* 0x000fe20000011404 */
[----:B------:R-:W-:-:S03]  /*3b20*/  FADD R40, -R32, 1 ;  /* 0x3f80000020287421 */ /* 0x000fc60000000100 */
[----:B------:R-:W-:Y:S02]  /*3b30*/  IADD3 R38, P4, P5, R28, R31, R4 ;  /* 0x0000001f1c267210 */ /* 0x000fe40007d9e004 */
[----:B------:R-:W-:-:S04]  /*3b40*/  SHF.R.S32.HI R28, RZ, 0x1f, R28 ;  /* 0x0000001fff1c7819 */ /* 0x000fc8000001141c */
[----:B------:R-:W-:Y:S02]  /*3b50*/  IADD3.X R39, PT, PT, R28, RZ, R39, P4, P5 ;  /* 0x000000ff1c277210 */ /* 0x000fe400027ea427 */
[----:B--2---:R-:W-:Y:S01]  /*3b60*/  LEA R36, P4, R38, UR16, 0x2 ;  /* 0x0000001026247c11 */ /* 0x004fe2000f8810ff */
[----:B---3--:R-:W-:-:S04]  /*3b70*/  FMUL R37, R3, R34 ;  /* 0x0000002203257220 */ /* 0x008fc80000400000 */
[----:B------:R-:W-:-:S04]  /*3b80*/  FMUL R37, R37, R30 ;  /* 0x0000001e25257220 */ /* 0x000fc80000400000 */
[----:B------:R-:W-:Y:S01]  /*3b90*/  FMUL R31, R40, R37 ;  /* 0x00000025281f7220 */ /* 0x000fe20000400000 */
[----:B------:R-:W-:-:S03]  /*3ba0*/  LEA.HI.X R37, R38, UR17, R39, 0x2, P4 ;  /* 0x0000001126257c11 */ /* 0x000fc6000a0f1427 */
[----:B------:R-:W-:-:S05]  /*3bb0*/  FMUL R31, R31, R8 ;  /* 0x000000081f1f7220 */ /* 0x000fca0000400000 */
[----:B------:R1:W-:Y:S02]  /*3bc0*/  REDG.E.ADD.F32.FTZ.RN.STRONG.GPU desc[UR6][R36.64], R31 ;  /* 0x0000001f240079a6 */ /* 0x0003e4000c12f306 */
.L_x_250:
[----:B------:R-:W-:Y:S05]  /*3bd0*/  BSYNC.RECONVERGENT B0 ;  /* 0x0000000000007941 */ /* 0x000fea0003800200 */
.L_x_249:
[----:B------:R-:W-:Y:S04]  /*3be0*/  BSSY.RECONVERGENT B0, `(.L_x_251) ;  /* 0x0000017000007945 */ /* 0x000fe80003800200 */
[----:B------:R-:W-:Y:S05]  /*3bf0*/  @P0 BRA `(.L_x_252) ;  /* 0x0000000000540947 */ /* 0x000fea0003800000 */
[----:B-1----:R-:W1:Y:S01]  /*3c00*/  S2R R31, SR_CTAID.X ;  /* 0x00000000001f7919 */ /* 0x002e620000002500 */
[----:B0-----:R-:W0:Y:S01]  /*3c10*/  LDC.64 R34, c[0x0][0x3a8] ;  /* 0x0000ea00ff227b82 */ /* 0x001e220000000a00 */
[----:B------:R-:W1:Y:S01]  /*3c20*/  LDCU UR15, c[0x0][0x360] ;  /* 0x00006c00ff0f77ac */ /* 0x000e620008000800 */
[----:B------:R-:W1:Y:S01]  /*3c30*/  S2R R28, SR_TID.X ;  /* 0x00000000001c7919 */ /* 0x000e620000002100 */
[----:B------:R-:W2:Y:S01]  /*3c40*/  LDCU.64 UR16, c[0x0][0x390] ;  /* 0x00007200ff1077ac */ /* 0x000ea20008000a00 */
[----:B-1----:R-:W-:-:S04]  /*3c50*/  IMAD R31, R31, UR15, R28 ;  /* 0x0000000f1f1f7c24 */ /* 0x002fc8000f8e021c */
[----:B0-----:R-:W-:-:S06]  /*3c60*/  IMAD.WIDE.U32 R34, R31, 0x4, R34 ;  /* 0x000000041f227825 */ /* 0x001fcc00078e0022 */
[----:B------:R-:W3:Y:S01]  /*3c70*/  LDG.E R34, desc[UR6][R34.64] ;  /* 0x0000000622227981 */ /* 0x000ee2000c1e1900 */
[----:B------:R-:W-:Y:S02]  /*3c80*/  IMAD R28, R27, UR8, RZ ;  /* 0x000000081b1c7c24 */ /* 0x000fe4000f8e02ff */
[----:B------:R-:W-:Y:S01]  /*3c90*/  FADD R38, -R30, 1 ;  /* 0x3f8000001e267421 */ /* 0x000fe20000000100 */
[----:B------:R-:W-:Y:S02]  /*3ca0*/  SHF.R.S32.HI R31, RZ, 0x1f, R4 ;  /* 0x0000001fff1f7819 */ /* 0x000fe40000011404 */
[----:B------:R-:W-:Y:S02]  /*3cb0*/  SHF.R.S32.HI R36, RZ, 0x1f, R28 ;  /* 0x0000001fff247819 */ /* 0x000fe4000001141c */
[----:B------:R-:W-:-:S04]  /*3cc0*/  IADD3 R28, P0, P4, R33, R28, R4 ;  /* 0x0000001c211c7210 */ /* 0x000fc80007c1e004 */
[----:B------:R-:W-:Y:S02]  /*3cd0*/  IADD3.X R31, PT, PT, RZ, R36, R31, P0, P4 ;  /* 0x00000024ff1f7210 */ /* 0x000fe400007e841f */
[----:B--2---:R-:W-:-:S04]  /*3ce0*/  LEA R36, P0, R28, UR16, 0x2 ;  /* 0x000000101c247c11 */ /* 0x004fc8000f8010ff */
[----:B------:R-:W-:Y:S01]  /*3cf0*/  LEA.HI.X R37, R28, UR17, R31, 0x2, P0 ;  /* 0x000000111c257c11 */ /* 0x000fe200080f141f */
[----:B---3--:R-:W-:-:S04]  /*3d00*/  FMUL R27, R3, R34 ;  /* 0x00000022031b7220 */ /* 0x008fc80000400000 */
[----:B------:R-:W-:-:S04]  /*3d10*/  FMUL R27, R38, R27 ;  /* 0x0000001b261b7220 */ /* 0x000fc80000400000 */
[----:B------:R-:W-:-:S04]  /*3d20*/  FMUL R27, R27, R32 ;  /* 0x000000201b1b7220 */ /* 0x000fc80000400000 */
[----:B------:R-:W-:-:S05]  /*3d30*/  FMUL R27, R27, R8 ;  /* 0x000000081b1b7220 */ /* 0x000fca0000400000 */
[----:B------:R2:W-:Y:S02]  /*3d40*/  REDG.E.ADD.F32.FTZ.RN.STRONG.GPU desc[UR6][R36.64], R27 ;  /* 0x0000001b240079a6 */ /* 0x0005e4000c12f306 */
.L_x_252:
[----:B------:R-:W-:Y:S05]  /*3d50*/  BSYNC.RECONVERGENT B0 ;  /* 0x0000000000007941 */ /* 0x000fea0003800200 */
.L_x_251:
[----:B------:R-:W-:Y:S05]  /*3d60*/  @P3 BRA `(.L_x_233) ;  /* 0x0000000000503947 */ /* 0x000fea0003800000 */
[----:B--2---:R-:W2:Y:S01]  /*3d70*/  S2R R27, SR_CTAID.X ;  /* 0x00000000001b7919 */ /* 0x004ea20000002500 */
[----:B0-----:R-:W0:Y:S01]  /*3d80*/  LDC.64 R34, c[0x0][0x3a8] ;  /* 0x0000ea00ff227b82 */ /* 0x001e220000000a00 */
[----:B------:R-:W2:Y:S01]  /*3d90*/  LDCU UR15, c[0x0][0x360] ;  /* 0x00006c00ff0f77ac */ /* 0x000ea20008000800 */
[----:B------:R-:W2:Y:S01]  /*3da0*/  S2R R28, SR_TID.X ;  /* 0x00000000001c7919 */ /* 0x000ea20000002100 */
[----:B------:R-:W3:Y:S01]  /*3db0*/  LDCU.64 UR16, c[0x0][0x390] ;  /* 0x00007200ff1077ac */ /* 0x000ee20008000a00 */
[----:B--2---:R-:W-:-:S04]  /*3dc0*/  IMAD R27, R27, UR15, R28 ;  /* 0x0000000f1b1b7c24 */ /* 0x004fc8000f8e021c */
[----:B0-----:R-:W-:-:S06]  /*3dd0*/  IMAD.WIDE.U32 R34, R27, 0x4, R34 ;  /* 0x000000041b227825 */ /* 0x001fcc00078e0022 */
[----:B------:R-:W2:Y:S01]  /*3de0*/  LDG.E R34, desc[UR6][R34.64] ;  /* 0x0000000622227981 */ /* 0x000ea2000c1e1900 */
[----:B------:R-:W-:Y:S01]  /*3df0*/  IMAD R29, R29, UR8, RZ ;  /* 0x000000081d1d7c24 */ /* 0x000fe2000f8e02ff */
[----:B------:R-:W-:-:S04]  /*3e00*/  SHF.R.S32.HI R27, RZ, 0x1f, R4 ;  /* 0x0000001fff1b7819 */ /* 0x000fc80000011404 */
[----:B------:R-:W-:Y:S02]  /*3e10*/  IADD3 R33, P0, P3, R29, R33, R4 ;  /* 0x000000211d217210 */ /* 0x000fe40007b1e004 */
[----:B------:R-:W-:Y:S01]  /*3e20*/  SHF.R.S32.HI R28, RZ, 0x1f, R29 ;  /* 0x0000001fff1c7819 */ /* 0x000fe2000001141d */
[----:B--2---:R-:W-:-:S04]  /*3e30*/  FMUL R3, R3, R34 ;  /* 0x0000002203037220 */ /* 0x004fc80000400000 */
[----:B------:R-:W-:Y:S01]  /*3e40*/  FMUL R3, R3, R30 ;  /* 0x0000001e03037220 */ /* 0x000fe20000400000 */
[----:B------:R-:W-:Y:S02]  /*3e50*/  IADD3.X R30, PT, PT, R28, RZ, R27, P0, P3 ;  /* 0x000000ff1c1e7210 */ /* 0x000fe400007e641b */
[----:B---3--:R-:W-:Y:S01]  /*3e60*/  LEA R28, P0, R33, UR16, 0x2 ;  /* 0x00000010211c7c11 */ /* 0x008fe2000f8010ff */
[----:B------:R-:W-:-:S03]  /*3e70*/  FMUL R3, R3, R32 ;  /* 0x0000002003037220 */ /* 0x000fc60000400000 */
[----:B------:R-:W-:Y:S01]  /*3e80*/  LEA.HI.X R29, R33, UR17, R30, 0x2, P0 ;  /* 0x00000011211d7c11 */ /* 0x000fe200080f141e */
[----:B------:R-:W-:-:S05]  /*3e90*/  FMUL R3, R3, R8 ;  /* 0x0000000803037220 */ /* 0x000fca0000400000 */
[----:B------:R3:W-:Y:S03]  /*3ea0*/  REDG.E.ADD.F32.FTZ.RN.STRONG.GPU desc[UR6][R28.64], R3 ;  /* 0x000000031c0079a6 */ /* 0x0007e6000c12f306 */
.L_x_233:
[----:B------:R-:W-:Y:S05]  /*3eb0*/  BSYNC.RECONVERGENT B3 ;  /* 0x0000000000037941 */ /* 0x000fea0003800200 */
.L_x_232:
[----:B---3--:R-:W-:Y:S02]  /*3ec0*/  MOV R3, UR5 ;  /* 0x0000000500037c02 */ /* 0x008fe40008000f00 */
[----:B------:R-:W-:-:S03]  /*3ed0*/  IADD3 R6, PT, PT, R6, 0x1, RZ ;  /* 0x0000000106067810 */ /* 0x000fc60007ffe0ff */
[----:B------:R-:W-:Y:S01]  /*3ee0*/  IMAD R4, R3, UR8, R4 ;  /* 0x0000000803047c24 */ /* 0x000fe2000f8e0204 */
[----:B------:R-:W-:Y:S06]  /*3ef0*/  @P2 BRA `(.L_x_253) ;  /* 0xffffffdc00342947 */ /* 0x000fec000383ffff */
.L_x_202:
[----:B------:R-:W-:Y:S05]  /*3f00*/  BSYNC B2 ;  /* 0x0000000000027941 */ /* 0x000fea0003800000 */
.L_x_201:
[----:B------:R-:W-:Y:S01]  /*3f10*/  PLOP3.LUT P6, PT, P1, P6, PT, 0x80, 0x8 ;  /* 0x000000000008781c */ /* 0x000fe20000fcd070 */
[----:B------:R-:W-:-:S12]  /*3f20*/  BSSY B2, `(.L_x_254) ;  /* 0x00002db000027945 */ /* 0x000fd80003800000 */
[----:B------:R-:W-:Y:S05]  /*3f30*/  @!P6 BRA `(.L_x_255) ;  /* 0x0000002c0064e947 */ /* 0x000fea0003800000 */
[----:B------:R-:W-:Y:S01]  /*3f40*/  IADD3 R3, PT, PT, R15, -0xd000000, RZ ;  /* 0xf30000000f037810 */ /* 0x000fe20007ffe0ff */
[----:B------:R3:W4:Y:S01]  /*3f50*/  MUFU.RSQ R6, R15 ;  /* 0x0000000f00067308 */ /* 0x0007220000001400 */
[----:B------:R-:W-:Y:S02]  /*3f60*/  BSSY.RECONVERGENT B0, `(.L_x_256) ;  /* 0x000000b000007945 */ /* 0x000fe40003800200 */
[----:B------:R-:W-:-:S13]  /*3f70*/  ISETP.GT.U32.AND P0, PT, R3, 0x727fffff, PT ;  /* 0x727fffff0300780c */ /* 0x000fda0003f04070 */
[----:B---3--:R-:W-:Y:S05]  /*3f80*/  @!P0 BRA `(.L_x_257) ;  /* 0x0000000000108947 */ /* 0x008fea0003800000 */
[----:B------:R-:W-:Y:S02]  /*3f90*/  MOV R3, R15 ;  /* 0x0000000f00037202 */ /* 0x000fe40000000f00 */
[----:B------:R-:W-:-:S07]  /*3fa0*/  MOV R28, 0x3fc0 ;  /* 0x00003fc0001c7802 */ /* 0x000fce0000000f00 */
[----:B012-4-:R-:W-:Y:S05]  /*3fb0*/  CALL.REL.NOINC `($__internal_4_$__cuda_sm20_sqrt_rn_f32_slowpath) ;  /* 0x0000005c00147944 */ /* 0x017fea0003c00000 */
[----:B------:R-:W-:Y:S05]  /*3fc0*/  BRA `(.L_x_258) ;  /* 0x0000000000107947 */ /* 0x000fea0003800000 */
.L_x_257:
[C---:B----4-:R-:W-:Y:S01]  /*3fd0*/  FMUL.FTZ R4, R6.reuse, R15 ;  /* 0x0000000f06047220 */ /* 0x050fe20000410000 */
[----:B------:R-:W-:-:S03]  /*3fe0*/  FMUL.FTZ R39, R6, 0.5 ;  /* 0x3f00000006277820 */ /* 0x000fc60000410000 */
[----:B------:R-:W-:-:S04]  /*3ff0*/  FFMA R15, -R4, R4, R15 ;  /* 0x00000004040f7223 */ /* 0x000fc8000000010f */
[----:B------:R-:W-:-:S07]  /*4000*/  FFMA R39, R15, R39, R4 ;  /* 0x000000270f277223 */ /* 0x000fce0000000004 */
.L_x_258:
[----:B------:R-:W-:Y:S05]  /*4010*/  BSYNC.RECONVERGENT B0 ;  /* 0x0000000000007941 */ /* 0x000fea0003800200 */
.L_x_256:
[----:B------:R-:W3:Y:S01]  /*4020*/  MUFU.RCP R4, R39 ;  /* 0x0000002700047308 */ /* 0x000ee20000001000 */
[----:B------:R-:W-:Y:S01]  /*4030*/  MOV R8, UR10 ;  /* 0x0000000a00087c02 */ /* 0x000fe20008000f00 */
[----:B------:R-:W-:Y:S06]  /*4040*/  BSSY.RECONVERGENT B3, `(.L_x_259) ;  /* 0x000000d000037945 */ /* 0x000fec0003800200 */
[----:B------:R-:W4:Y:S01]  /*4050*/  FCHK P0, R8, R39 ;  /* 0x0000002708007302 */ /* 0x000f220000000000 */
[----:B---3--:R-:W-:-:S04]  /*4060*/  FFMA R3, R4, -R39, 1 ;  /* 0x3f80000004037423 */ /* 0x008fc80000000827 */
[----:B------:R-:W-:-:S04]  /*4070*/  FFMA R4, R4, R3, R4 ;  /* 0x0000000304047223 */ /* 0x000fc80000000004 */
[----:B------:R-:W-:-:S04]  /*4080*/  FFMA R3, R4, UR10, RZ ;  /* 0x0000000a04037c23 */ /* 0x000fc800080000ff */
[----:B------:R-:W-:-:S04]  /*4090*/  FFMA R6, R3, -R39, UR10 ;  /* 0x0000000a03067e23 */ /* 0x000fc80008000827 */
[----:B------:R-:W-:Y:S01]  /*40a0*/  FFMA R4, R4, R6, R3 ;  /* 0x0000000604047223 */ /* 0x000fe20000000003 */
[----:B----4-:R-:W-:Y:S06]  /*40b0*/  @!P0 BRA `(.L_x_260) ;  /* 0x0000000000148947 */ /* 0x010fec0003800000 */
[----:B------:R-:W-:Y:S02]  /*40c0*/  MOV R40, R39 ;  /* 0x0000002700287202 */ /* 0x000fe40000000f00 */
[----:B------:R-:W-:Y:S02]  /*40d0*/  MOV R3, UR10 ;  /* 0x0000000a00037c02 */ /* 0x000fe40008000f00 */
[----:B------:R-:W-:-:S07]  /*40e0*/  MOV R28, 0x4100 ;  /* 0x00004100001c7802 */ /* 0x000fce0000000f00 */
[----:B012---:R-:W-:Y:S05]  /*40f0*/  CALL.REL.NOINC `($__internal_5_$__cuda_sm3x_div_rn_noftz_f32_slowpath) ;  /* 0x0000005c001c7944 */ /* 0x007fea0003c00000 */
[----:B------:R-:W-:-:S07]  /*4100*/  MOV R4, R3 ;  /* 0x0000000300047202 */ /* 0x000fce0000000f00 */
.L_x_260:
[----:B------:R-:W-:Y:S05]  /*4110*/  BSYNC.RECONVERGENT B3 ;  /* 0x0000000000037941 */ /* 0x000fea0003800200 */
.L_x_259:
[----:B------:R-:W3:Y:S01]  /*4120*/  MUFU.RCP R5, UR10 ;  /* 0x0000000a00057d08 */ /* 0x000ee20008001000 */
[----:B------:R-:W-:Y:S01]  /*4130*/  FFMA R3, R0, R19, R23 ;  /* 0x0000001300037223 */ /* 0x000fe20000000017 */
[----:B------:R-:W-:Y:S01]  /*4140*/  MOV R6, UR10 ;  /* 0x0000000a00067c02 */ /* 0x000fe20008000f00 */
[----:B------:R-:W-:Y:S02]  /*4150*/  BSSY.RECONVERGENT B3, `(.L_x_261) ;  /* 0x000000e000037945 */ /* 0x000fe40003800200 */
[----:B------:R-:W-:-:S04]  /*4160*/  FADD R7, R3, -UR13 ;  /* 0x8000000d03077e21 */ /* 0x000fc80008000000 */
[----:B------:R-:W4:Y:S01]  /*4170*/  FCHK P0, R7, UR10 ;  /* 0x0000000a07007d02 */ /* 0x000f220008000000 */
[----:B---3--:R-:W-:-:S04]  /*4180*/  FFMA R6, R5, -R6, 1 ;  /* 0x3f80000005067423 */ /* 0x008fc80000000806 */
[----:B------:R-:W-:-:S04]  /*4190*/  FFMA R5, R5, R6, R5 ;  /* 0x0000000605057223 */ /* 0x000fc80000000005 */
[----:B------:R-:W-:-:S04]  /*41a0*/  FFMA R6, R5, R7, RZ ;  /* 0x0000000705067223 */ /* 0x000fc800000000ff */
[----:B------:R-:W-:-:S04]  /*41b0*/  FFMA R3, R6, -UR10, R7 ;  /* 0x8000000a06037c23 */ /* 0x000fc80008000007 */
[----:B------:R-:W-:Y:S01]  /*41c0*/  FFMA R5, R5, R3, R6 ;  /* 0x0000000305057223 */ /* 0x000fe20000000006 */
[----:B----4-:R-:W-:Y:S06]  /*41d0*/  @!P0 BRA `(.L_x_262) ;  /* 0x0000000000148947 */ /* 0x010fec0003800000 */
[----:B------:R-:W-:Y:S02]  /*41e0*/  MOV R3, R7 ;  /* 0x0000000700037202 */ /* 0x000fe40000000f00 */
[----:B------:R-:W-:Y:S02]  /*41f0*/  MOV R40, UR10 ;  /* 0x0000000a00287c02 */ /* 0x000fe40008000f00 */
[----:B------:R-:W-:-:S07]  /*4200*/  MOV R28, 0x4220 ;  /* 0x00004220001c7802 */ /* 0x000fce0000000f00 */
[----:B012---:R-:W-:Y:S05]  /*4210*/  CALL.REL.NOINC `($__internal_5_$__cuda_sm3x_div_rn_noftz_f32_slowpath) ;  /* 0x0000005800d47944 */ /* 0x007fea0003c00000 */
[----:B------:R-:W-:-:S07]  /*4220*/  MOV R5, R3 ;  /* 0x0000000300057202 */ /* 0x000fce0000000f00 */
.L_x_262:
[----:B------:R-:W-:Y:S05]  /*4230*/  BSYNC.RECONVERGENT B3 ;  /* 0x0000000000037941 */ /* 0x000fea0003800200 */
.L_x_261:
        /* <DEDUP_REMOVED lines=16> */
.L_x_264:
[----:B------:R-:W-:Y:S05]  /*4340*/  BSYNC.RECONVERGENT B3 ;  /* 0x0000000000037941 */ /* 0x000fea0003800200 */
.L_x_263:
[----:B------:R-:W3:Y:S01]  /*4350*/  MUFU.RCP R8, UR10 ;  /* 0x0000000a00087d08 */ /* 0x000ee20008001000 */
[----:B------:R-:W-:Y:S01]  /*4360*/  FSETP.GT.AND P0, PT, R5, R3, PT ;  /* 0x000000030500720b */ /* 0x000fe20003f04000 */
[----:B------:R-:W-:Y:S01]  /*4370*/  FADD R7, R23, -UR13 ;  /* 0x8000000d17077e21 */ /* 0x000fe20008000000 */
[----:B------:R-:W-:Y:S01]  /*4380*/  MOV R15, UR10 ;  /* 0x0000000a000f7c02 */ /* 0x000fe20008000f00 */
[----:B------:R-:W-:Y:S01]  /*4390*/  BSSY.RECONVERGENT B3, `(.L_x_265) ;  /* 0x0000011000037945 */ /* 0x000fe20003800200 */
[----:B------:R-:W-:Y:S02]  /*43a0*/  FSEL R6, R3, R5, P0 ;  /* 0x0000000503067208 */ /* 0x000fe40000000000 */
[----:B------:R-:W-:Y:S01]  /*43b0*/  FSEL R5, R5, R3, P0 ;  /* 0x0000000305057208 */ /* 0x000fe20000000000 */
[----:B------:R-:W4:Y:S08]  /*43c0*/  FCHK P2, R7, UR10 ;  /* 0x0000000a07007d02 */ /* 0x000f300008040000 */
[----:B------:R-:W0:Y:S01]  /*43d0*/  F2I.FLOOR.NTZ R6, R6 ;  /* 0x0000000600067305 */ /* 0x000e220000207100 */
[----:B---3--:R-:W-:-:S04]  /*43e0*/  FFMA R15, R8, -R15, 1 ;  /* 0x3f800000080f7423 */ /* 0x008fc8000000080f */
[----:B------:R-:W-:-:S03]  /*43f0*/  FFMA R8, R8, R15, R8 ;  /* 0x0000000f08087223 */ /* 0x000fc60000000008 */
[----:B------:R-:W3:Y:S01]  /*4400*/  F2I.CEIL.NTZ R5, R5 ;  /* 0x0000000500057305 */ /* 0x000ee2000020b100 */
[----:B------:R-:W-:-:S04]  /*4410*/  FFMA R28, R8, R7, RZ ;  /* 0x00000007081c7223 */ /* 0x000fc800000000ff */
[----:B------:R-:W-:-:S04]  /*4420*/  FFMA R3, R28, -UR10, R7 ;  /* 0x8000000a1c037c23 */ /* 0x000fc80008000007 */
[----:B------:R-:W-:Y:S01]  /*4430*/  FFMA R8, R8, R3, R28 ;  /* 0x0000000308087223 */ /* 0x000fe2000000001c */
[----:B0---4-:R-:W-:Y:S06]  /*4440*/  @!P2 BRA `(.L_x_266) ;  /* 0x000000000014a947 */ /* 0x011fec0003800000 */
[----:B------:R-:W-:Y:S02]  /*4450*/  MOV R3, R7 ;  /* 0x0000000700037202 */ /* 0x000fe40000000f00 */
[----:B------:R-:W-:Y:S02]  /*4460*/  MOV R40, UR10 ;  /* 0x0000000a00287c02 */ /* 0x000fe40008000f00 */
[----:B------:R-:W-:-:S07]  /*4470*/  MOV R28, 0x4490 ;  /* 0x00004490001c7802 */ /* 0x000fce0000000f00 */
[----:B-123--:R-:W-:Y:S05]  /*4480*/  CALL.REL.NOINC `($__internal_5_$__cuda_sm3x_div_rn_noftz_f32_slowpath) ;  /* 0x0000005800387944 */ /* 0x00efea0003c00000 */
[----:B------:R-:W-:-:S07]  /*4490*/  MOV R8, R3 ;  /* 0x0000000300087202 */ /* 0x000fce0000000f00 */
.L_x_266:
[----:B------:R-:W-:Y:S05]  /*44a0*/  BSYNC.RECONVERGENT B3 ;  /* 0x0000000000037941 */ /* 0x000fea0003800200 */
.L_x_265:
[----:B------:R-:W0:Y:S01]  /*44b0*/  MUFU.RCP R3, UR10 ;  /* 0x0000000a00037d08 */ /* 0x000e220008001000 */
[----:B------:R-:W-:Y:S01]  /*44c0*/  MOV R28, UR10 ;  /* 0x0000000a001c7c02 */ /* 0x000fe20008000f00 */
[----:B------:R-:W-:Y:S01]  /*44d0*/  FADD R22, R22, -UR13 ;  /* 0x8000000d16167e21 */ /* 0x000fe20008000000 */
[----:B------:R-:W-:Y:S05]  /*44e0*/  BSSY.RECONVERGENT B3, `(.L_x_267) ;  /* 0x000000c000037945 */ /* 0x000fea0003800200 */
[----:B------:R-:W4:Y:S01]  /*44f0*/  FCHK P0, R22, UR10 ;  /* 0x0000000a16007d02 */ /* 0x000f220008000000 */
[----:B0-----:R-:W-:-:S04]  /*4500*/  FFMA R28, R3, -R28, 1 ;  /* 0x3f800000031c7423 */ /* 0x001fc8000000081c */
        /* <DEDUP_REMOVED lines=8> */
[----:B-123--:R-:W-:Y:S05]  /*4590*/  CALL.REL.NOINC `($__internal_5_$__cuda_sm3x_div_rn_noftz_f32_slowpath) ;  /* 0x0000005400f47944 */ /* 0x00efea0003c00000 */
.L_x_268:
[----:B------:R-:W-:Y:S05]  /*45a0*/  BSYNC.RECONVERGENT B3 ;  /* 0x0000000000037941 */ /* 0x000fea0003800200 */
.L_x_267:
[----:B------:R-:W0:Y:S01]  /*45b0*/  LDCU UR15, c[0x0][0x3d8] ;  /* 0x00007b00ff0f77ac */ /* 0x000e220008000800 */
[----:B------:R-:W4:Y:S01]  /*45c0*/  I2F.S16 R7, R21 ;  /* 0x0000001500077306 */ /* 0x000f220000101400 */
[CC--:B------:R-:W-:Y:S01]  /*45d0*/  FSETP.GT.AND P0, PT, R8.reuse, R3.reuse, PT ;  /* 0x000000030800720b */ /* 0x0c0fe20003f04000 */
[----:B------:R-:W-:Y:S01]  /*45e0*/  BSSY.RECONVERGENT B3, `(.L_x_269) ;  /* 0x000001a000037945 */ /* 0x000fe20003800200 */
[----:B------:R-:W4:Y:S01]  /*45f0*/  LDCU UR16, c[0x0][0x3c0] ;  /* 0x00007800ff1077ac */ /* 0x000f220008000800 */
[----:B------:R-:W-:Y:S02]  /*4600*/  MOV R32, UR10 ;  /* 0x0000000a00207c02 */ /* 0x000fe40008000f00 */
[----:B------:R-:W-:Y:S02]  /*4610*/  FSEL R15, R3, R8, P0 ;  /* 0x00000008030f7208 */ /* 0x000fe40000000000 */
[----:B--2---:R-:W2:Y:S01]  /*4620*/  MUFU.RCP R27, UR10 ;  /* 0x0000000a001b7d08 */ /* 0x004ea20008001000 */
[----:B------:R-:W-:-:S07]  /*4630*/  FSEL R3, R8, R3, P0 ;  /* 0x0000000308037208 */ /* 0x000fce0000000000 */
[----:B------:R-:W5:Y:S01]  /*4640*/  F2I.FLOOR.NTZ R15, R15 ;  /* 0x0000000f000f7305 */ /* 0x000f620000207100 */
[----:B0-----:R-:W-:-:S04]  /*4650*/  FMUL R22, R26, UR15 ;  /* 0x0000000f1a167c20 */ /* 0x001fc80008400000 */
[----:B----4-:R-:W-:-:S03]  /*4660*/  FFMA R8, R7, UR16, -R22 ;  /* 0x0000001007087c23 */ /* 0x010fc60008000816 */
[----:B------:R-:W3:Y:S01]  /*4670*/  F2I.CEIL.NTZ R28, R3 ;  /* 0x00000003001c7305 */ /* 0x000ee2000020b100 */
[----:B------:R-:W-:Y:S01]  /*4680*/  FFMA R8, R8, R12, R9 ;  /* 0x0000000c08087223 */ /* 0x000fe20000000009 */
[----:B--2---:R-:W-:-:S03]  /*4690*/  FFMA R32, R27, -R32, 1 ;  /* 0x3f8000001b207423 */ /* 0x004fc60000000820 */
[----:B------:R-:W-:Y:S01]  /*46a0*/  FADD R30, R8, -UR13 ;  /* 0x8000000d081e7e21 */ /* 0x000fe20008000000 */
[----:B------:R-:W-:Y:S01]  /*46b0*/  FFMA R8, R27, R32, R27 ;  /* 0x000000201b087223 */ /* 0x000fe2000000001b */
[----:B-----5:R-:W-:Y:S02]  /*46c0*/  VIMNMX R6, PT, PT, R6, R15, !PT ;  /* 0x0000000f06067248 */ /* 0x020fe40007fe0100 */
[----:B------:R-:W0:Y:S01]  /*46d0*/  FCHK P0, R30, UR10 ;  /* 0x0000000a1e007d02 */ /* 0x000e220008000000 */
[----:B------:R-:W-:-:S04]  /*46e0*/  FFMA R27, R8, R30, RZ ;  /* 0x0000001e081b7223 */ /* 0x000fc800000000ff */
[----:B------:R-:W-:Y:S01]  /*46f0*/  FFMA R29, R27, -UR10, R30 ;  /* 0x8000000a1b1d7c23 */ /* 0x000fe2000800001e */
[----:B---3--:R-:W-:-:S03]  /*4700*/  VIMNMX R5, PT, PT, R5, R28, PT ;  /* 0x0000001c05057248 */ /* 0x008fc60003fe0100 */
[----:B------:R-:W-:Y:S01]  /*4710*/  FFMA R8, R8, R29, R27 ;  /* 0x0000001d08087223 */ /* 0x000fe2000000001b */
[----:B0-----:R-:W-:Y:S06]  /*4720*/  @!P0 BRA `(.L_x_270) ;  /* 0x0000000000148947 */ /* 0x001fec0003800000 */
[----:B------:R-:W-:Y:S02]  /*4730*/  MOV R3, R30 ;  /* 0x0000001e00037202 */ /* 0x000fe40000000f00 */
[----:B------:R-:W-:Y:S02]  /*4740*/  MOV R40, UR10 ;  /* 0x0000000a00287c02 */ /* 0x000fe40008000f00 */
[----:B------:R-:W-:-:S07]  /*4750*/  MOV R28, 0x4770 ;  /* 0x00004770001c7802 */ /* 0x000fce0000000f00 */
[----:B-1----:R-:W-:Y:S05]  /*4760*/  CALL.REL.NOINC `($__internal_5_$__cuda_sm3x_div_rn_noftz_f32_slowpath) ;  /* 0x0000005400807944 */ /* 0x002fea0003c00000 */
[----:B------:R-:W-:-:S07]  /*4770*/  MOV R8, R3 ;  /* 0x0000000300087202 */ /* 0x000fce0000000f00 */
.L_x_270:
[----:B------:R-:W-:Y:S05]  /*4780*/  BSYNC.RECONVERGENT B3 ;  /* 0x0000000000037941 */ /* 0x000fea0003800200 */
.L_x_269:
[----:B------:R-:W0:Y:S01]  /*4790*/  LDCU UR15, c[0x0][0x3c0] ;  /* 0x00007800ff0f77ac */ /* 0x000e220008000800 */
[----:B------:R-:W2:Y:S01]  /*47a0*/  MUFU.RCP R3, UR10 ;  /* 0x0000000a00037d08 */ /* 0x000ea20008001000 */
[----:B------:R-:W-:Y:S01]  /*47b0*/  MOV R28, UR10 ;  /* 0x0000000a001c7c02 */ /* 0x000fe20008000f00 */
[----:B------:R-:W-:Y:S01]  /*47c0*/  BSSY.RECONVERGENT B3, `(.L_x_271) ;  /* 0x000000f000037945 */ /* 0x000fe20003800200 */
[----:B0-----:R-:W-:-:S03]  /*47d0*/  FFMA R22, R7, UR15, R22 ;  /* 0x0000000f07167c23 */ /* 0x001fc60008000016 */
[----:B--2---:R-:W-:Y:S01]  /*47e0*/  FFMA R28, R3, -R28, 1 ;  /* 0x3f800000031c7423 */ /* 0x004fe2000000081c */
        /* <DEDUP_REMOVED lines=11> */
[----:B-1----:R-:W-:Y:S05]  /*48a0*/  CALL.REL.NOINC `($__internal_5_$__cuda_sm3x_div_rn_noftz_f32_slowpath) ;  /* 0x0000005400307944 */ /* 0x002fea0003c00000 */
.L_x_272:
[----:B------:R-:W-:Y:S05]  /*48b0*/  BSYNC.RECONVERGENT B3 ;  /* 0x0000000000037941 */ /* 0x000fea0003800200 */
.L_x_271:
[----:B------:R-:W-:-:S04]  /*48c0*/  FSETP.GT.AND P0, PT, R8, R3, PT ;  /* 0x000000030800720b */ /* 0x000fc80003f04000 */
[----:B------:R-:W-:Y:S02]  /*48d0*/  FSEL R15, R3, R8, P0 ;  /* 0x00000008030f7208 */ /* 0x000fe40000000000 */
[----:B------:R-:W-:-:S04]  /*48e0*/  FSEL R3, R8, R3, P0 ;  /* 0x0000000308037208 */ /* 0x000fc80000000000 */
[----:B------:R-:W0:Y:S08]  /*48f0*/  F2I.FLOOR.NTZ R15, R15 ;  /* 0x0000000f000f7305 */ /* 0x000e300000207100 */
[----:B------:R-:W2:Y:S01]  /*4900*/  F2I.CEIL.NTZ R8, R3 ;  /* 0x0000000300087305 */ /* 0x000ea2000020b100 */
[----:B0-----:R-:W-:Y:S02]  /*4910*/  VIMNMX.RELU R41, PT, PT, R15, R6, !PT ;  /* 0x000000060f297248 */ /* 0x001fe40007fe1100 */
[----:B--2---:R-:W-:-:S04]  /*4920*/  VIMNMX3 R8, R8, UR5, R5, PT ;  /* 0x0000000508087c0f */ /* 0x004fc8000b800105 */
[----:B------:R-:W-:-:S13]  /*4930*/  ISETP.GE.AND P0, PT, R41, R8, PT ;  /* 0x000000082900720c */ /* 0x000fda0003f06270 */
[----:B------:R-:W-:Y:S05]  /*4940*/  @P0 BRA `(.L_x_255) ;  /* 0x0000002000e00947 */ /* 0x000fea0003800000 */
[----:B------:R-:W-:Y:S01]  /*4950*/  IADD3 R34, PT, PT, -R8, R41, RZ ;  /* 0x0000002908227210 */ /* 0x000fe20007ffe1ff */
[----:B------:R-:W-:-:S07]  /*4960*/  IMAD R33, R41, UR8, RZ ;  /* 0x0000000829217c24 */ /* 0x000fce000f8e02ff */
.L_x_306:
[----:B0-----:R-:W0:Y:S01]  /*4970*/  MUFU.RCP R8, R0 ;  /* 0x0000000000087308 */ /* 0x001e220000001000 */
[----:B---3--:R-:W-:Y:S01]  /*4980*/  I2FP.F32.U32 R3, R41 ;  /* 0x0000002900037245 */ /* 0x008fe20000201000 */
        /* <DEDUP_REMOVED lines=17> */
[----:B-1----:R-:W-:Y:S05]  /*4aa0*/  CALL.REL.NOINC `($__internal_5_$__cuda_sm3x_div_rn_noftz_f32_slowpath) ;  /* 0x0000005000b07944 */ /* 0x002fea0003c00000 */
[----:B------:R-:W-:-:S07]  /*4ab0*/  MOV R6, R3 ;  /* 0x0000000300067202 */ /* 0x000fce0000000f00 */
.L_x_274:
[----:B------:R-:W-:Y:S05]  /*4ac0*/  BSYNC.RECONVERGENT B3 ;  /* 0x0000000000037941 */ /* 0x000fea0003800200 */
.L_x_273:
[----:B------:R-:W0:Y:S01]  /*4ad0*/  MUFU.RCP R3, R0 ;  /* 0x0000000000037308 */ /* 0x000e220000001000 */
[----:B------:R-:W-:Y:S01]  /*4ae0*/  FMUL R15, R5, R16 ;  /* 0x00000010050f7220 */ /* 0x000fe20000400000 */
[----:B------:R-:W-:Y:S01]  /*4af0*/  BSSY.RECONVERGENT B3, `(.L_x_275) ;  /* 0x000000e000037945 */ /* 0x000fe20003800200 */
[----:B------:R-:W-:-:S05]  /*4b00*/  FADD R27, R25, R6 ;  /* 0x00000006191b7221 */ /* 0x000fca0000000000 */
[----:B------:R-:W2:Y:S01]  /*4b10*/  FCHK P0, R15, R0 ;  /* 0x000000000f007302 */ /* 0x000ea20000000000 */
[----:B0-----:R-:W-:-:S04]  /*4b20*/  FFMA R8, -R0, R3, 1 ;  /* 0x3f80000000087423 */ /* 0x001fc80000000103 */
[----:B------:R-:W-:-:S04]  /*4b30*/  FFMA R3, R3, R8, R3 ;  /* 0x0000000803037223 */ /* 0x000fc80000000003 */
[----:B------:R-:W-:-:S04]  /*4b40*/  FFMA R5, R3, R15, RZ ;  /* 0x0000000f03057223 */ /* 0x000fc800000000ff */
[----:B------:R-:W-:-:S04]  /*4b50*/  FFMA R8, -R0, R5, R15 ;  /* 0x0000000500087223 */ /* 0x000fc8000000010f */
[----:B------:R-:W-:Y:S01]  /*4b60*/  FFMA R5, R3, R8, R5 ;  /* 0x0000000803057223 */ /* 0x000fe20000000005 */
[----:B--2---:R-:W-:Y:S06]  /*4b70*/  @!P0 BRA `(.L_x_276) ;  /* 0x0000000000148947 */ /* 0x004fec0003800000 */
[----:B------:R-:W-:Y:S02]  /*4b80*/  MOV R3, R15 ;  /* 0x0000000f00037202 */ /* 0x000fe40000000f00 */
[----:B------:R-:W-:Y:S02]  /*4b90*/  MOV R40, R0 ;  /* 0x0000000000287202 */ /* 0x000fe40000000f00 */
[----:B------:R-:W-:-:S07]  /*4ba0*/  MOV R28, 0x4bc0 ;  /* 0x00004bc0001c7802 */ /* 0x000fce0000000f00 */
[----:B-1----:R-:W-:Y:S05]  /*4bb0*/  CALL.REL.NOINC `($__internal_5_$__cuda_sm3x_div_rn_noftz_f32_slowpath) ;  /* 0x00000050006c7944 */ /* 0x002fea0003c00000 */
[----:B------:R-:W-:-:S07]  /*4bc0*/  MOV R5, R3 ;  /* 0x0000000300057202 */ /* 0x000fce0000000f00 */
.L_x_276:
[----:B------:R-:W-:Y:S05]  /*4bd0*/  BSYNC.RECONVERGENT B3 ;  /* 0x0000000000037941 */ /* 0x000fea0003800200 */
.L_x_275:
[----:B------:R-:W0:Y:S01]  /*4be0*/  MUFU.RCP R3, UR9 ;  /* 0x0000000900037d08 */ /* 0x000e220008001000 */
[----:B------:R-:W-:Y:S01]  /*4bf0*/  MOV R6, UR9 ;  /* 0x0000000900067c02 */ /* 0x000fe20008000f00 */
[----:B------:R-:W-:Y:S01]  /*4c00*/  FADD R29, R27, -UR12 ;  /* 0x8000000c1b1d7e21 */ /* 0x000fe20008000000 */
[----:B------:R-:W-:Y:S01]  /*4c10*/  BSSY.RECONVERGENT B3, `(.L_x_277) ;  /* 0x000000e000037945 */ /* 0x000fe20003800200 */
[----:B------:R-:W-:-:S04]  /*4c20*/  FADD R5, R20, R5 ;  /* 0x0000000514057221 */ /* 0x000fc80000000000 */
[----:B------:R-:W2:Y:S01]  /*4c30*/  FCHK P0, R29, UR9 ;  /* 0x000000091d007d02 */ /* 0x000ea20008000000 */
[----:B0-----:R-:W-:-:S04]  /*4c40*/  FFMA R6, R3, -R6, 1 ;  /* 0x3f80000003067423 */ /* 0x001fc80000000806 */
        /* <DEDUP_REMOVED lines=8> */
[----:B-1----:R-:W-:Y:S05]  /*4cd0*/  CALL.REL.NOINC `($__internal_5_$__cuda_sm3x_div_rn_noftz_f32_slowpath) ;  /* 0x0000005000247944 */ /* 0x002fea0003c00000 */
[----:B------:R-:W-:-:S07]  /*4ce0*/  MOV R22, R3 ;  /* 0x0000000300167202 */ /* 0x000fce0000000f00 */
.L_x_278:
[----:B------:R-:W-:Y:S05]  /*4cf0*/  BSYNC.RECONVERGENT B3 ;  /* 0x0000000000037941 */ /* 0x000fea0003800200 */
.L_x_277:
[----:B------:R-:W0:Y:S01]  /*4d00*/  MUFU.RCP R3, UR11 ;  /* 0x0000000b00037d08 */ /* 0x000e220008001000 */
[----:B------:R-:W-:Y:S01]  /*4d10*/  MOV R6, UR11 ;  /* 0x0000000b00067c02 */ /* 0x000fe20008000f00 */
[----:B-1----:R-:W-:Y:S01]  /*4d20*/  FADD R31, R5, -UR14 ;  /* 0x8000000e051f7e21 */ /* 0x002fe20008000000 */
        /* <DEDUP_REMOVED lines=13> */
[----:B------:R-:W-:Y:S05]  /*4e00*/  CALL.REL.NOINC `($__internal_5_$__cuda_sm3x_div_rn_noftz_f32_slowpath) ;  /* 0x0000004c00d87944 */ /* 0x000fea0003c00000 */
.L_x_280:
[----:B------:R-:W-:Y:S05]  /*4e10*/  BSYNC.RECONVERGENT B3 ;  /* 0x0000000000037941 */ /* 0x000fea0003800200 */
.L_x_279:
        /* <DEDUP_REMOVED lines=21> */
.L_x_282:
[----:B------:R-:W-:Y:S05]  /*4f70*/  BSYNC.RECONVERGENT B3 ;  /* 0x0000000000037941 */ /* 0x000fea0003800200 */
.L_x_281:
        /* <DEDUP_REMOVED lines=19> */
.L_x_284:
[----:B------:R-:W-:Y:S05]  /*50b0*/  BSYNC.RECONVERGENT B3 ;  /* 0x0000000000037941 */ /* 0x000fea0003800200 */
.L_x_283:
[----:B------:R-:W0:Y:S01]  /*50c0*/  S2R R3, SR_CTAID.X ;  /* 0x0000000000037919 */ /* 0x000e220000002500 */
[----:B------:R-:W1:Y:S01]  /*50d0*/  LDC.64 R28, c[0x0][0x3a8] ;  /* 0x0000ea00ff1c7b82 */ /* 0x000e620000000a00 */
[----:B------:R-:W0:Y:S01]  /*50e0*/  LDCU UR15, c[0x0][0x360] ;  /* 0x00006c00ff0f77ac */ /* 0x000e220008000800 */
[----:B------:R-:W0:Y:S02]  /*50f0*/  S2R R30, SR_TID.X ;  /* 0x00000000001e7919 */ /* 0x000e240000002100 */
[----:B0-----:R-:W-:-:S04]  /*5100*/  IMAD R3, R3, UR15, R30 ;  /* 0x0000000f03037c24 */ /* 0x001fc8000f8e021e */
[----:B-1----:R-:W-:-:S05]  /*5110*/  IMAD.WIDE.U32 R28, R3, 0x4, R28 ;  /* 0x00000004031c7825 */ /* 0x002fca00078e001c */
[----:B------:R-:W2:Y:S01]  /*5120*/  LDG.E R30, desc[UR6][R28.64] ;  /* 0x000000061c1e7981 */ /* 0x000ea2000c1e1900 */
[----:B------:R-:W-:Y:S01]  /*5130*/  BSSY.RECONVERGENT B3, `(.L_x_285) ;  /* 0x00001b6000037945 */ /* 0x000fe20003800200 */
[----:B--2---:R-:W-:-:S13]  /*5140*/  FSETP.NEU.AND P0, PT, R30, RZ, PT ;  /* 0x000000ff1e00720b */ /* 0x004fda0003f0d000 */
[----:B------:R-:W-:Y:S05]  /*5150*/  @!P0 BRA `(.L_x_286) ;  /* 0x0000001800cc8947 */ /* 0x000fea0003800000 */
[----:B------:R-:W0:Y:S01]  /*5160*/  LDCU UR15, c[0x0][0x3c0] ;  /* 0x00007800ff0f77ac */ /* 0x000e220008000800 */
[----:B------:R-:W-:Y:S01]  /*5170*/  I2FP.F32.U32 R3, R41 ;  /* 0x0000002900037245 */ /* 0x000fe20000201000 */
[----:B------:R-:W-:Y:S01]  /*5180*/  BSSY.RECONVERGENT B0, `(.L_x_287) ;  /* 0x0000051000007945 */ /* 0x000fe20003800200 */
[----:B------:R-:W-:-:S05]  /*5190*/  MOV R28, UR10 ;  /* 0x0000000a001c7c02 */ /* 0x000fca0008000f00 */
[----:B------:R-:W-:Y:S01]  /*51a0*/  FFMA R3, R3, R28, UR13 ;  /* 0x0000000d03037e23 */ /* 0x000fe2000800001c */
        /* <DEDUP_REMOVED lines=9> */
[----:B------:R-:W-:Y:S01]  /*5240*/  HFMA2 R35, -RZ, RZ, 1.875, 0 ;  /* 0x3f800000ff237431 */ /* 0x000fe200000001ff */
[----:B------:R-:W-:Y:S02]  /*5250*/  FSETP.NEU.AND P3, PT, R27, 1, PT ;  /* 0x3f8000001b00780b */ /* 0x000fe40003f6d000 */
[----:B------:R-:W-:-:S08]  /*5260*/  FADD R5, R36, -R5 ;  /* 0x8000000524057221 */ /* 0x000fd00000000000 */
        /* <DEDUP_REMOVED lines=23> */
[----:B------:R-:W-:Y:S01]  /*53e0*/  MOV R39, 0x3a2c32e4 ;  /* 0x3a2c32e400277802 */ /* 0x000fe20000000f00 */
[C---:B------:R-:W-:Y:S01]  /*53f0*/  FMUL R38, R35.reuse, R35 ;  /* 0x0000002323267220 */ /* 0x040fe20000400000 */
[----:B------:R-:W-:Y:S01]  /*5400*/  FFMA R36, R35, 1.4426950216293334961, R40 ;  /* 0x3fb8aa3b23247823 */ /* 0x000fe20000000028 */
[----:B------:R-:W-:Y:S02]  /*5410*/  FSETP.NEU.AND P0, PT, R29, RZ, P0 ;  /* 0x000000ff1d00720b */ /* 0x000fe4000070d000 */
[----:B------:R-:W-:Y:S01]  /*5420*/  FFMA R39, R38, R39, 0.0032181653659790754318 ;  /* 0x3b52e7db26277423 */ /* 0x000fe20000000027 */
[----:B------:R-:W-:-:S03]  /*5430*/  FADD R40, R40, -R36 ;  /* 0x8000002428287221 */ /* 0x000fc60000000000 */
[----:B------:R-:W-:Y:S01]  /*5440*/  FFMA R39, R38, R39, 0.018033718690276145935 ;  /* 0x3c93bb7326277423 */ /* 0x000fe20000000027 */
[----:B------:R-:W-:-:S03]  /*5450*/  FFMA R40, R35, 1.4426950216293334961, R40 ;  /* 0x3fb8aa3b23287823 */ /* 0x000fc60000000028 */
[C---:B------:R-:W-:Y:S01]  /*5460*/  FFMA R39, R38.reuse, R39, 0.12022458761930465698 ;  /* 0x3df6384f26277423 */ /* 0x040fe20000000027 */
[----:B------:R-:W-:Y:S02]  /*5470*/  FFMA R40, R37, 1.4426950216293334961, R40 ;  /* 0x3fb8aa3b25287823 */ /* 0x000fe40000000028 */
[----:B------:R-:W-:Y:S01]  /*5480*/  @!P0 FADD R29, R29, R29 ;  /* 0x0000001d1d1d8221 */ /* 0x000fe20000000000 */
[----:B------:R-:W-:Y:S01]  /*5490*/  FMUL R38, R38, R39 ;  /* 0x0000002726267220 */ /* 0x000fe20000400000 */
[----:B------:R-:W-:-:S03]  /*54a0*/  FFMA R39, R35, 1.9251366722983220825e-08, R40 ;  /* 0x32a55e3423277823 */ /* 0x000fc60000000028 */
        /* <DEDUP_REMOVED lines=13> */
[----:B------:R-:W-:Y:S02]  /*5580*/  FSETP.GT.AND P4, PT, R38, RZ, PT ;  /* 0x000000ff2600720b */ /* 0x000fe40003f84000 */
[----:B------:R-:W0:Y:S01]  /*5590*/  F2I.NTZ R38, R35 ;  /* 0x0000002300267305 */ /* 0x000e220000203100 */
[----:B------:R-:W-:-:S04]  /*55a0*/  FADD R36, R36, R39 ;  /* 0x0000002724247221 */ /* 0x000fc80000000000 */
[----:B------:R-:W-:-:S04]  /*55b0*/  FFMA R37, R36, R37, 0.0013391353422775864601 ;  /* 0x3aaf85ed24257423 */ /* 0x000fc80000000025 */
[----:B------:R-:W-:-:S04]  /*55c0*/  FFMA R37, R36, R37, 0.0096188392490148544312 ;  /* 0x3c1d985624257423 */ /* 0x000fc80000000025 */
[----:B------:R-:W-:-:S04]  /*55d0*/  FFMA R37, R36, R37, 0.055503588169813156128 ;  /* 0x3d6357bb24257423 */ /* 0x000fc80000000025 */
[----:B------:R-:W-:-:S04]  /*55e0*/  FFMA R37, R36, R37, 0.24022644758224487305 ;  /* 0x3e75fdec24257423 */ /* 0x000fc80000000025 */
[C---:B------:R-:W-:Y:S01]  /*55f0*/  FFMA R39, R36.reuse, R37, 0.69314718246459960938 ;  /* 0x3f31721824277423 */ /* 0x040fe20000000025 */
[----:B------:R-:W-:Y:S02]  /*5600*/  SEL R37, RZ, 0x83000000, P4 ;  /* 0x83000000ff257807 */ /* 0x000fe40002000000 */
[----:B------:R-:W-:Y:S01]  /*5610*/  FSETP.GEU.AND P4, PT, R35, RZ, PT ;  /* 0x000000ff2300720b */ /* 0x000fe20003f8e000 */
[----:B------:R-:W-:Y:S01]  /*5620*/  FFMA R39, R36, R39, 1 ;  /* 0x3f80000024277423 */ /* 0x000fe20000000027 */
[----:B------:R-:W-:Y:S02]  /*5630*/  IADD3 R36, PT, PT, R37, 0x7f000000, RZ ;  /* 0x7f00000025247810 */ /* 0x000fe40007ffe0ff */
[----:B0-----:R-:W-:Y:S02]  /*5640*/  LEA R38, R38, -R37, 0x17 ;  /* 0x8000002526267211 */ /* 0x001fe400078eb8ff */
[----:B------:R-:W-:Y:S01]  /*5650*/  FSEL R35, RZ, +INF , !P4 ;  /* 0x7f800000ff237808 */ /* 0x000fe20006000000 */
[----:B------:R-:W-:-:S04]  /*5660*/  FMUL R39, R36, R39 ;  /* 0x0000002724277220 */ /* 0x000fc80000400000 */
[----:B------:R-:W-:Y:S01]  /*5670*/  @!P5 FMUL R35, R38, R39 ;  /* 0x000000272623d220 */ /* 0x000fe20000400000 */
[----:B------:R-:W-:-:S07]  /*5680*/  @!P0 LOP3.LUT R35, R29, 0x7fffffff, RZ, 0xc0, !PT ;  /* 0x7fffffff1d238812 */ /* 0x000fce00078ec0ff */
.L_x_288:
[----:B------:R-:W-:Y:S05]  /*5690*/  BSYNC.RECONVERGENT B0 ;  /* 0x0000000000007941 */ /* 0x000fea0003800200 */
.L_x_287:
[----:B------:R-:W-:Y:S01]  /*56a0*/  BSSY.RECONVERGENT B0, `(.L_x_289) ;  /* 0x0000046000007945 */ /* 0x000fe20003800200 */
[----:B------:R-:W-:Y:S02]  /*56b0*/  FSETP.NEU.AND P4, PT, R5, 1, PT ;  /* 0x3f8000000500780b */ /* 0x000fe40003f8d000 */
[----:B------:R-:W-:Y:S01]  /*56c0*/  MOV R36, 0x3f800000 ;  /* 0x3f80000000247802 */ /* 0x000fe20000000f00 */
[----:B------:R-:W-:Y:S10]  /*56d0*/  @!P3 BRA `(.L_x_290) ;  /* 0x000000040008b947 */ /* 0x000ff40003800000 */
[----:B------:R-:W-:-:S13]  /*56e0*/  FSETP.NAN.AND P0, PT, |R27|, |R27|, PT ;  /* 0x4000001b1b00720b */ /* 0x000fda0003f08200 */
[----:B------:R-:W-:Y:S01]  /*56f0*/  @P0 FADD R36, R27, 2 ;  /* 0x400000001b240421 */ /* 0x000fe20000000000 */
[----:B------:R-:W-:Y:S06]  /*5700*/  @P0 BRA `(.L_x_290) ;  /* 0x0000000000fc0947 */ /* 0x000fec0003800000 */
[----:B------:R-:W-:Y:S01]  /*5710*/  FADD R3, R28, -R3 ;  /* 0x800000031c037221 */ /* 0x000fe20000000000 */
[----:B------:R-:W-:-:S03]  /*5720*/  HFMA2 R43, -RZ, RZ, 0.771484375, 0.21533203125 ;  /* 0x3a2c32e4ff2b7431 */ /* 0x000fc600000001ff */
        /* <DEDUP_REMOVED lines=20> */
[----:B------:R-:W-:Y:S02]  /*5870*/  FADD R38, R38, R38 ;  /* 0x0000002626267221 */ /* 0x000fe40000000000 */
[----:B------:R-:W-:Y:S02]  /*5880*/  FADD R37, R37, -R29 ;  /* 0x8000001d25257221 */ /* 0x000fe40000000000 */
[----:B------:R-:W-:Y:S01]  /*5890*/  FFMA R38, R39, -R28, R38 ;  /* 0x8000001c27267223 */ /* 0x000fe20000000026 */
[----:B------:R-:W-:Y:S01]  /*58a0*/  FFMA R39, R36, R43, 0.0032181653659790754318 ;  /* 0x3b52e7db24277423 */ /* 0x000fe2000000002b */
[----:B------:R-:W-:-:S02]  /*58b0*/  FFMA R37, R28, 1.4426950216293334961, R37 ;  /* 0x3fb8aa3b1c257823 */ /* 0x000fc40000000025 */
[----:B------:R-:W-:Y:S01]  /*58c0*/  FMUL R38, R27, R38 ;  /* 0x000000261b267220 */ /* 0x000fe20000400000 */
[----:B------:R-:W-:-:S03]  /*58d0*/  FFMA R39, R36, R39, 0.018033718690276145935 ;  /* 0x3c93bb7324277423 */ /* 0x000fc60000000027 */
[----:B------:R-:W-:Y:S01]  /*58e0*/  FFMA R37, R38, 1.4426950216293334961, R37 ;  /* 0x3fb8aa3b26257823 */ /* 0x000fe20000000025 */
[----:B------:R-:W-:-:S03]  /*58f0*/  FFMA R39, R36, R39, 0.12022458761930465698 ;  /* 0x3df6384f24277423 */ /* 0x000fc60000000027 */
[----:B------:R-:W-:Y:S01]  /*5900*/  FFMA R37, R28, 1.9251366722983220825e-08, R37 ;  /* 0x32a55e341c257823 */ /* 0x000fe20000000025 */
[----:B------:R-:W-:-:S04]  /*5910*/  FMUL R39, R36, R39 ;  /* 0x0000002724277220 */ /* 0x000fc80000400000 */
        /* <DEDUP_REMOVED lines=11> */
[----:B------:R-:W-:Y:S02]  /*59d0*/  FFMA R36, R29, 2, R36 ;  /* 0x400000001d247823 */ /* 0x000fe40000000024 */
[----:B------:R-:W1:Y:S01]  /*59e0*/  F2I.NTZ R37, R27 ;  /* 0x0000001b00257305 */ /* 0x000e620000203100 */
[----:B0-----:R-:W-:Y:S01]  /*59f0*/  FADD R29, R27, -R28 ;  /* 0x8000001c1b1d7221 */ /* 0x001fe20000000000 */
[----:B------:R-:W-:-:S03]  /*5a00*/  FSETP.GT.AND P3, PT, R28, RZ, PT ;  /* 0x000000ff1c00720b */ /* 0x000fc60003f64000 */
[----:B------:R-:W-:Y:S01]  /*5a10*/  FADD R29, R29, R36 ;  /* 0x000000241d1d7221 */ /* 0x000fe20000000000 */
[----:B------:R-:W-:Y:S02]  /*5a20*/  SEL R28, RZ, 0x83000000, P3 ;  /* 0x83000000ff1c7807 */ /* 0x000fe40001800000 */
[----:B------:R-:W-:Y:S01]  /*5a30*/  FSETP.GEU.AND P3, PT, R27, RZ, PT ;  /* 0x000000ff1b00720b */ /* 0x000fe20003f6e000 */
[----:B------:R-:W-:Y:S01]  /*5a40*/  FFMA R36, R29, R38, 0.0013391353422775864601 ;  /* 0x3aaf85ed1d247423 */ /* 0x000fe20000000026 */
[----:B------:R-:W-:Y:S02]  /*5a50*/  IADD3 R38, PT, PT, R28, 0x7f000000, RZ ;  /* 0x7f0000001c267810 */ /* 0x000fe40007ffe0ff */
[----:B-1----:R-:W-:Y:S01]  /*5a60*/  LEA R37, R37, -R28, 0x17 ;  /* 0x8000001c25257211 */ /* 0x002fe200078eb8ff */
[----:B------:R-:W-:-:S04]  /*5a70*/  FFMA R36, R29, R36, 0.0096188392490148544312 ;  /* 0x3c1d98561d247423 */ /* 0x000fc80000000024 */
[----:B------:R-:W-:-:S04]  /*5a80*/  FFMA R36, R29, R36, 0.055503588169813156128 ;  /* 0x3d6357bb1d247423 */ /* 0x000fc80000000024 */
[----:B------:R-:W-:-:S04]  /*5a90*/  FFMA R36, R29, R36, 0.24022644758224487305 ;  /* 0x3e75fdec1d247423 */ /* 0x000fc80000000024 */
[----:B------:R-:W-:-:S04]  /*5aa0*/  FFMA R36, R29, R36, 0.69314718246459960938 ;  /* 0x3f3172181d247423 */ /* 0x000fc80000000024 */
[----:B------:R-:W-:Y:S01]  /*5ab0*/  FFMA R29, R29, R36, 1 ;  /* 0x3f8000001d1d7423 */ /* 0x000fe20000000024 */
[----:B------:R-:W-:-:S03]  /*5ac0*/  FSEL R36, RZ, +INF , !P3 ;  /* 0x7f800000ff247808 */ /* 0x000fc60005800000 */
[----:B------:R-:W-:-:S04]  /*5ad0*/  FMUL R38, R38, R29 ;  /* 0x0000001d26267220 */ /* 0x000fc80000400000 */
[----:B------:R-:W-:Y:S01]  /*5ae0*/  @!P5 FMUL R36, R37, R38 ;  /* 0x000000262524d220 */ /* 0x000fe20000400000 */
[----:B------:R-:W-:-:S07]  /*5af0*/  @!P0 LOP3.LUT R36, R3, 0x7fffffff, RZ, 0xc0, !PT ;  /* 0x7fffffff03248812 */ /* 0x000fce00078ec0ff */
.L_x_290:
[----:B------:R-:W-:Y:S05]  /*5b00*/  BSYNC.RECONVERGENT B0 ;  /* 0x0000000000007941 */ /* 0x000fea0003800200 */
.L_x_289:
[----:B------:R-:W-:Y:S01]  /*5b10*/  BSSY.RECONVERGENT B0, `(.L_x_291) ;  /* 0x0000045000007945 */ /* 0x000fe20003800200 */
[----:B------:R-:W-:Y:S02]  /*5b20*/  HFMA2 R28, -RZ, RZ, 1.875, 0 ;  /* 0x3f800000ff1c7431 */ /* 0x000fe400000001ff */
[----:B------:R-:W-:Y:S01]  /*5b30*/  FADD R35, R36, R35 ;  /* 0x0000002324237221 */ /* 0x000fe20000000000 */
[----:B------:R-:W-:Y:S06]  /*5b40*/  @!P4 BRA `(.L_x_292) ;  /* 0x000000040004c947 */ /* 0x000fec0003800000 */
        /* <DEDUP_REMOVED lines=12> */
[----:B------:R-:W-:-:S04]  /*5c10*/  FADD R38, R28, -1 ;  /* 0xbf8000001c267421 */ /* 0x000fc80000000000 */
[C---:B------:R-:W-:Y:S01]  /*5c20*/  FADD R28, R38.reuse, R38 ;  /* 0x00000026261c7221 */ /* 0x040fe20000000000 */
[----:B------:R-:W0:Y:S03]  /*5c30*/  MUFU.RCP R3, R3 ;  /* 0x0000000300037308 */ /* 0x000e260000001000 */
[----:B0-----:R-:W-:Y:S01]  /*5c40*/  FMUL R27, R3, R28 ;  /* 0x0000001c031b7220 */ /* 0x001fe20000400000 */
[----:B------:R-:W-:Y:S02]  /*5c50*/  FSEL R28, RZ, -24, P0 ;  /* 0xc1c00000ff1c7808 */ /* 0x000fe40000000000 */
[----:B------:R-:W-:Y:S01]  /*5c60*/  FSETP.NEU.AND P0, PT, |R5|, +INF , PT ;  /* 0x7f8000000500780b */ /* 0x000fe20003f0d200 */
[----:B------:R-:W-:-:S03]  /*5c70*/  FADD R36, R38, -R27 ;  /* 0x8000001b26247221 */ /* 0x000fc60000000000 */
[----:B------:R-:W-:Y:S01]  /*5c80*/  FSETP.NEU.AND P0, PT, R5, RZ, P0 ;  /* 0x000000ff0500720b */ /* 0x000fe2000070d000 */
[----:B------:R-:W-:Y:S01]  /*5c90*/  FADD R37, R36, R36 ;  /* 0x0000002424257221 */ /* 0x000fe20000000000 */
[----:B------:R-:W-:Y:S01]  /*5ca0*/  FFMA R36, R29, 1.1920928955078125e-07, R28 ;  /* 0x340000001d247823 */ /* 0x000fe2000000001c */
[CC--:B------:R-:W-:Y:S02]  /*5cb0*/  FMUL R29, R27.reuse, R27.reuse ;  /* 0x0000001b1b1d7220 */ /* 0x0c0fe40000400000 */
[----:B------:R-:W-:Y:S01]  /*5cc0*/  FFMA R38, R38, -R27, R37 ;  /* 0x8000001b26267223 */ /* 0x000fe20000000025 */
[----:B------:R-:W-:Y:S01]  /*5cd0*/  FFMA R28, R27, 1.4426950216293334961, R36 ;  /* 0x3fb8aa3b1b1c7823 */ /* 0x000fe20000000024 */
[----:B------:R-:W-:Y:S02]  /*5ce0*/  FFMA R40, R29, R40, 0.0032181653659790754318 ;  /* 0x3b52e7db1d287423 */ /* 0x000fe40000000028 */
[----:B------:R-:W-:Y:S01]  /*5cf0*/  FMUL R38, R3, R38 ;  /* 0x0000002603267220 */ /* 0x000fe20000400000 */
[----:B------:R-:W-:Y:S01]  /*5d00*/  FADD R36, R36, -R28 ;  /* 0x8000001c24247221 */ /* 0x000fe20000000000 */
[----:B------:R-:W-:-:S02]  /*5d10*/  FFMA R40, R29, R40, 0.018033718690276145935 ;  /* 0x3c93bb731d287423 */ /* 0x000fc40000000028 */
[----:B------:R-:W-:Y:S01]  /*5d20*/  @!P0 FADD R5, R5, R5 ;  /* 0x0000000505058221 */ /* 0x000fe20000000000 */
[----:B------:R-:W-:Y:S01]  /*5d30*/  FFMA R37, R27, 1.4426950216293334961, R36 ;  /* 0x3fb8aa3b1b257823 */ /* 0x000fe20000000024 */
        /* <DEDUP_REMOVED lines=23> */
[----:B------:R-:W-:Y:S01]  /*5eb0*/  FFMA R36, R27, R28, 0.24022644758224487305 ;  /* 0x3e75fdec1b247423 */ /* 0x000fe2000000001c */
        /* <DEDUP_REMOVED lines=10> */
.L_x_292:
[----:B------:R-:W-:Y:S05]  /*5f60*/  BSYNC.RECONVERGENT B0 ;  /* 0x0000000000007941 */ /* 0x000fea0003800200 */
.L_x_291:
        /* <DEDUP_REMOVED lines=8> */
[----:B------:R-:W-:Y:S05]  /*5ff0*/  CALL.REL.NOINC `($__internal_4_$__cuda_sm20_sqrt_rn_f32_slowpath) ;  /* 0x0000003c00047944 */ /* 0x000fea0003c00000 */
[----:B------:R-:W-:Y:S01]  /*6000*/  MOV R29, R39 ;  /* 0x00000027001d7202 */ /* 0x000fe20000000f00 */
[----:B------:R-:W-:Y:S06]  /*6010*/  BRA `(.L_x_295) ;  /* 0x0000000000107947 */ /* 0x000fec0003800000 */
.L_x_294:
[----:B------:R-:W-:Y:S01]  /*6020*/  FMUL.FTZ R29, R28, R3 ;  /* 0x000000031c1d7220 */ /* 0x000fe20000410000 */
[----:B------:R-:W-:-:S03]  /*6030*/  FMUL.FTZ R3, R3, 0.5 ;  /* 0x3f00000003037820 */ /* 0x000fc60000410000 */
[----:B------:R-:W-:-:S04]  /*6040*/  FFMA R28, -R29, R29, R28 ;  /* 0x0000001d1d1c7223 */ /* 0x000fc8000000011c */
[----:B------:R-:W-:-:S07]  /*6050*/  FFMA R29, R28, R3, R29 ;  /* 0x000000031c1d7223 */ /* 0x000fce000000001d */
.L_x_295:
[----:B------:R-:W-:Y:S05]  /*6060*/  BSYNC.RECONVERGENT B0 ;  /* 0x0000000000007941 */ /* 0x000fea0003800200 */
.L_x_293:
        /* <DEDUP_REMOVED lines=16> */
.L_x_297:
[----:B------:R-:W-:Y:S05]  /*6170*/  BSYNC.RECONVERGENT B4 ;  /* 0x0000000000047941 */ /* 0x000fea0003800200 */
.L_x_296:
[----:B------:R-:W-:Y:S02]  /*6180*/  HFMA2 R36, -RZ, RZ, 0.61474609375, 16.90625 ;  /* 0x38eb4c3aff247431 */ /* 0x000fe400000001ff */
[C---:B------:R-:W-:Y:S01]  /*6190*/  FMUL R3, R28.reuse, R28 ;  /* 0x0000001c1c037220 */ /* 0x040fe20000400000 */
[----:B------:R-:W-:Y:S01]  /*61a0*/  HFMA2 R27, -RZ, RZ, 1.0087890625, -0.000686168670654296875 ;  /* 0x3c09919fff1b7431 */ /* 0x000fe200000001ff */
[C---:B------:R-:W-:Y:S01]  /*61b0*/  FSETP.GE.AND P3, PT, |R28|.reuse, 1.0029599666595458984, PT ;  /* 0x3f8060fe1c00780b */ /* 0x040fe20003f66200 */
[----:B------:R-:W-:Y:S01]  /*61c0*/  HFMA2 R40, -RZ, RZ, 1.5341796875, 81.5625 ;  /* 0x3e235519ff287431 */ /* 0x000fe200000001ff */
[----:B------:R-:W-:Y:S01]  /*61d0*/  MOV R38, 0x3aae005b ;  /* 0x3aae005b00267802 */ /* 0x000fe20000000f00 */
[----:B------:R-:W-:Y:S01]  /*61e0*/  BSSY.RECONVERGENT B4, `(.L_x_298) ;  /* 0x0000025000047945 */ /* 0x000fe20003800200 */
[----:B------:R-:W-:Y:S02]  /*61f0*/  FSEL R3, |R28|, R3, P3 ;  /* 0x000000031c037208 */ /* 0x000fe40001800200 */
[----:B------:R-:W-:-:S02]  /*6200*/  FSEL R38, -R38, -0.00082130916416645050049, P3 ;  /* 0xba574d2026267808 */ /* 0x000fc40001800100 */
[----:B------:R-:W-:Y:S02]  /*6210*/  FSEL R36, R36, 8.4834944573231041431e-05, P3 ;  /* 0x38b1e96a24247808 */ /* 0x000fe40001800000 */
[----:B------:R-:W-:Y:S02]  /*6220*/  FSEL R27, R27, 0.0052134888246655464172, P3 ;  /* 0x3baad5ea1b1b7808 */ /* 0x000fe40001800000 */
[----:B------:R-:W-:Y:S01]  /*6230*/  MOV R35, 0x3d24d99a ;  /* 0x3d24d99a00237802 */ /* 0x000fe20000000f00 */
[----:B------:R-:W-:Y:S01]  /*6240*/  FFMA R36, R3, R36, R38 ;  /* 0x0000002403247223 */ /* 0x000fe20000000026 */
[----:B------:R-:W-:Y:S02]  /*6250*/  FSEL R40, R40, 0.11284004896879196167, P3 ;  /* 0x3de718af28287808 */ /* 0x000fe40001800000 */
[----:B------:R-:W-:Y:S01]  /*6260*/  FSEL R35, -R35, -0.026868773624300956726, P3 ;  /* 0xbcdc1be723237808 */ /* 0x000fe20001800100 */
[----:B------:R-:W-:Y:S01]  /*6270*/  FFMA R36, R3, R36, R27 ;  /* 0x0000002403247223 */ /* 0x000fe2000000001b */
[----:B------:R-:W-:-:S02]  /*6280*/  MOV R27, 0x3f69b4f9 ;  /* 0x3f69b4f9001b7802 */ /* 0x000fc40000000f00 */
[C---:B------:R-:W-:Y:S01]  /*6290*/  FSEL R42, -R3.reuse, R28, P3 ;  /* 0x0000001c032a7208 */ /* 0x040fe20001800100 */
[----:B------:R-:W-:Y:S01]  /*62a0*/  FFMA R38, R3, R36, R35 ;  /* 0x0000002403267223 */ /* 0x000fe20000000023 */
[----:B------:R-:W-:Y:S01]  /*62b0*/  HFMA2 R35, -RZ, RZ, 1.7822265625, 0.000185489654541015625 ;  /* 0x3f210a14ff237431 */ /* 0x000fe200000001ff */
[----:B------:R-:W0:Y:S01]  /*62c0*/  LDC R36, c[0x0][0x3c0] ;  /* 0x0000f000ff247b82 */ /* 0x000e220000000800 */
[----:B------:R-:W-:Y:S01]  /*62d0*/  FSEL R27, R27, -0.37612664699554443359, P3 ;  /* 0xbec093ac1b1b7808 */ /* 0x000fe20001800000 */
[C---:B------:R-:W-:Y:S02]  /*62e0*/  FFMA R40, R3.reuse, R38, R40 ;  /* 0x0000002603287223 */ /* 0x040fe40000000028 */
[----:B------:R-:W1:Y:S02]  /*62f0*/  MUFU.RCP R38, R5 ;  /* 0x0000000500267308 */ /* 0x000e640000001000 */
[----:B------:R-:W-:Y:S01]  /*6300*/  FFMA R40, R3, R40, R27 ;  /* 0x0000002803287223 */ /* 0x000fe2000000001b */
[----:B------:R-:W-:-:S05]  /*6310*/  FSEL R35, R35, 0.12837915122509002686, P3 ;  /* 0x3e0375d323237808 */ /* 0x000fca0001800000 */
[----:B------:R-:W-:-:S04]  /*6320*/  FFMA R35, R3, R40, R35 ;  /* 0x0000002803237223 */ /* 0x000fc80000000023 */
[----:B------:R-:W-:Y:S01]  /*6330*/  FFMA R27, R35, R42, R42 ;  /* 0x0000002a231b7223 */ /* 0x000fe2000000002a */
[----:B-1----:R-:W-:-:S03]  /*6340*/  FFMA R3, -R5, R38, 1 ;  /* 0x3f80000005037423 */ /* 0x002fc60000000126 */
[----:B------:R-:W1:Y:S01]  /*6350*/  @P3 MUFU.EX2 R35, R27 ;  /* 0x0000001b00233308 */ /* 0x000e620000000800 */
[----:B0-----:R-:W-:Y:S01]  /*6360*/  FFMA R40, R36, -0.5, R29 ;  /* 0xbf00000024287823 */ /* 0x001fe2000000001d */
[----:B------:R-:W-:-:S04]  /*6370*/  FFMA R3, R38, R3, R38 ;  /* 0x0000000326037223 */ /* 0x000fc80000000026 */
[----:B------:R-:W-:Y:S02]  /*6380*/  FFMA R36, R3, R40, RZ ;  /* 0x0000002803247223 */ /* 0x000fe400000000ff */
[----:B------:R-:W0:Y:S02]  /*6390*/  FCHK P0, R40, R5 ;  /* 0x0000000528007302 */ /* 0x000e240000000000 */
[----:B------:R-:W-:-:S04]  /*63a0*/  FFMA R29, -R5, R36, R40 ;  /* 0x00000024051d7223 */ /* 0x000fc80000000128 */
[----:B------:R-:W-:Y:S01]  /*63b0*/  FFMA R3, R3, R29, R36 ;  /* 0x0000001d03037223 */ /* 0x000fe20000000024 */
[----:B-1----:R-:W-:-:S05]  /*63c0*/  @P3 FADD R35, -R35, 1 ;  /* 0x3f80000023233421 */ /* 0x002fca0000000100 */
[----:B------:R-:W-:Y:S01]  /*63d0*/  @P3 LOP3.LUT R27, R35, 0x80000000, R28, 0xb8, !PT ;  /* 0x80000000231b3812 */ /* 0x000fe200078eb81c */
[----:B0-----:R-:W-:Y:S06]  /*63e0*/  @!P0 BRA `(.L_x_299) ;  /* 0x0000000000108947 */ /* 0x001fec0003800000 */
[----:B------:R-:W-:Y:S02]  /*63f0*/  MOV R3, R40 ;  /* 0x0000002800037202 */ /* 0x000fe40000000f00 */
[----:B------:R-:W-:Y:S02]  /*6400*/  MOV R40, R5 ;  /* 0x0000000500287202 */ /* 0x000fe40000000f00 */
[----:B------:R-:W-:-:S07]  /*6410*/  MOV R28, 0x6430 ;  /* 0x00006430001c7802 */ /* 0x000fce0000000f00 */
[----:B------:R-:W-:Y:S05]  /*6420*/  CALL.REL.NOINC `($__internal_5_$__cuda_sm3x_div_rn_noftz_f32_slowpath) ;  /* 0x0000003800507944 */ /* 0x000fea0003c00000 */
.L_x_299:
[----:B------:R-:W-:Y:S05]  /*6430*/  BSYNC.RECONVERGENT B4 ;  /* 0x0000000000047941 */ /* 0x000fea0003800200 */
.L_x_298:
        /* <DEDUP_REMOVED lines=13> */
[----:B------:R-:W-:Y:S01]  /*6510*/  FFMA R5, R28, R5, R29 ;  /* 0x000000051c057223 */ /* 0x000fe2000000001d */
[----:B------:R-:W-:Y:S02]  /*6520*/  MOV R29, 0x3e235519 ;  /* 0x3e235519001d7802 */ /* 0x000fe40000000f00 */
[----:B------:R-:W-:Y:S01]  /*6530*/  ISETP.GE.AND P0, PT, R22, UR4, PT ;  /* 0x0000000416007c0c */ /* 0x000fe2000bf06270 */
[----:B------:R-:W-:Y:S01]  /*6540*/  FFMA R5, R28, R5, R36 ;  /* 0x000000051c057223 */ /* 0x000fe20000000024 */
[----:B------:R-:W-:-:S02]  /*6550*/  FSEL R36, R29, 0.11284004896879196167, P6 ;  /* 0x3de718af1d247808 */ /* 0x000fc40003000000 */
[----:B------:R-:W-:Y:S01]  /*6560*/  MOV R29, 0x3f210a14 ;  /* 0x3f210a14001d7802 */ /* 0x000fe20000000f00 */
[----:B------:R-:W-:Y:S01]  /*6570*/  FFMA R5, R28, R5, R38 ;  /* 0x000000051c057223 */ /* 0x000fe20000000026 */
[----:B------:R-:W-:Y:S02]  /*6580*/  FSEL R38, R35, -0.37612664699554443359, P6 ;  /* 0xbec093ac23267808 */ /* 0x000fe40003000000 */
[----:B------:R-:W-:Y:S01]  /*6590*/  ISETP.GT.AND P0, PT, R22, -0x1, !P0 ;  /* 0xffffffff1600780c */ /* 0x000fe20004704270 */
[----:B------:R-:W-:Y:S01]  /*65a0*/  FFMA R5, R28, R5, R36 ;  /* 0x000000051c057223 */ /* 0x000fe20000000024 */
[----:B------:R-:W-:Y:S02]  /*65b0*/  FSEL R36, R29, 0.12837915122509002686, P6 ;  /* 0x3e0375d31d247808 */ /* 0x000fe40003000000 */
[----:B------:R-:W-:Y:S01]  /*65c0*/  ISETP.LT.OR P5, PT, R8, RZ, !P0 ;  /* 0x000000ff0800720c */ /* 0x000fe200047a1670 */
[C---:B------:R-:W-:Y:S01]  /*65d0*/  FFMA R5, R28.reuse, R5, R38 ;  /* 0x000000051c057223 */ /* 0x040fe20000000026 */
[----:B------:R-:W-:-:S02]  /*65e0*/  FSEL R38, -R28, R3, P6 ;  /* 0x000000031c267208 */ /* 0x000fc40003000100 */
[----:B------:R-:W-:Y:S01]  /*65f0*/  ISETP.GE.OR P5, PT, R8, UR8, P5 ;  /* 0x0000000808007c0c */ /* 0x000fe2000afa6670 */
[----:B------:R-:W-:Y:S01]  /*6600*/  FFMA R5, R28, R5, R36 ;  /* 0x000000051c057223 */ /* 0x000fe20000000024 */
[----:B------:R-:W-:Y:S02]  /*6610*/  ISETP.GE.AND P3, PT, R15, UR4, PT ;  /* 0x000000040f007c0c */ /* 0x000fe4000bf66270 */
[----:B------:R-:W-:Y:S01]  /*6620*/  ISETP.LT.OR P0, PT, R8, -0x1, !P0 ;  /* 0xffffffff0800780c */ /* 0x000fe20004701670 */
[----:B------:R-:W-:Y:S01]  /*6630*/  FFMA R38, R5, R38, R38 ;  /* 0x0000002605267223 */ /* 0x000fe20000000026 */
[----:B------:R-:W-:Y:S02]  /*6640*/  ISETP.GT.AND P3, PT, R22, -0x2, !P3 ;  /* 0xfffffffe1600780c */ /* 0x000fe40005f64270 */
[----:B------:R-:W-:Y:S01]  /*6650*/  ISETP.GE.OR P0, PT, R6, UR8, P0 ;  /* 0x0000000806007c0c */ /* 0x000fe20008706670 */
[----:B------:R-:W0:Y:S01]  /*6660*/  @P6 MUFU.EX2 R5, R38 ;  /* 0x0000002600056308 */ /* 0x000e220000000800 */
[----:B------:R-:W-:-:S02]  /*6670*/  ISETP.LT.OR P4, PT, R8, RZ, !P3 ;  /* 0x000000ff0800720c */ /* 0x000fc40005f81670 */
[C---:B------:R-:W-:Y:S02]  /*6680*/  ISETP.LT.OR P3, PT, R8.reuse, -0x1, !P3 ;  /* 0xffffffff0800780c */ /* 0x040fe40005f61670 */
[----:B------:R-:W-:Y:S02]  /*6690*/  ISETP.GE.OR P4, PT, R8, UR8, P4 ;  /* 0x0000000808007c0c */ /* 0x000fe4000a786670 */
[----:B------:R-:W-:Y:S01]  /*66a0*/  ISETP.GE.OR P3, PT, R6, UR8, P3 ;  /* 0x0000000806007c0c */ /* 0x000fe20009f66670 */
[----:B0-----:R-:W-:-:S05]  /*66b0*/  @P6 FADD R28, -R5, 1 ;  /* 0x3f800000051c6421 */ /* 0x001fca0000000100 */
[----:B------:R-:W-:-:S05]  /*66c0*/  @P6 LOP3.LUT R38, R28, 0x80000000, R3, 0xb8, !PT ;  /* 0x800000001c266812 */ /* 0x000fca00078eb803 */
[----:B------:R-:W-:-:S04]  /*66d0*/  FADD R3, -R38, R27 ;  /* 0x0000001b26037221 */ /* 0x000fc80000000100 */
[----:B------:R-:W-:Y:S01]  /*66e0*/  FMUL R3, R3, 0.5 ;  /* 0x3f00000003037820 */ /* 0x000fe20000400000 */
[----:B------:R-:W-:Y:S06]  /*66f0*/  @P5 BRA `(.L_x_301) ;  /* 0x0000000000405947 */ /* 0x000fec0003800000 */
[----:B------:R-:W0:Y:S01]  /*6700*/  LDCU.64 UR16, c[0x0][0x390] ;  /* 0x00007200ff1077ac */ /* 0x000e220008000a00 */
[----:B------:R-:W-:Y:S01]  /*6710*/  FMUL R30, R30, R3 ;  /* 0x000000031e1e7220 */ /* 0x000fe20000400000 */
[----:B------:R-:W-:Y:S01]  /*6720*/  FADD R27, -R32, 1 ;  /* 0x3f800000201b7421 */ /* 0x000fe20000000100 */
[----:B------:R-:W-:Y:S01]  /*6730*/  SHF.R.S32.HI R29, RZ, 0x1f, R33 ;  /* 0x0000001fff1d7819 */ /* 0x000fe20000011421 */
[----:B------:R-:W-:Y:S02]  /*6740*/  UIMAD UR15, UR5, UR8, URZ ;  /* 0x00000008050f72a4 */ /* 0x000fe4000f8e02ff */
[----:B------:R-:W-:Y:S01]  /*6750*/  FMUL R27, R30, R27 ;  /* 0x0000001b1e1b7220 */ /* 0x000fe20000400000 */
[----:B------:R-:W-:-:S03]  /*6760*/  FADD R30, -R31, 1 ;  /* 0x3f8000001f1e7421 */ /* 0x000fc60000000100 */
[----:B------:R-:W-:Y:S02]  /*6770*/  IMAD R5, R22, UR15, RZ ;  /* 0x0000000f16057c24 */ /* 0x000fe4000f8e02ff */
[----:B------:R-:W-:-:S03]  /*6780*/  FMUL R27, R27, R30 ;  /* 0x0000001e1b1b7220 */ /* 0x000fc60000400000 */
[----:B------:R-:W-:Y:S01]  /*6790*/  SHF.R.S32.HI R28, RZ, 0x1f, R5 ;  /* 0x0000001fff1c7819 */ /* 0x000fe20000011405 */
[----:B------:R-:W-:Y:S01]  /*67a0*/  FMUL R27, R27, R4 ;  /* 0x000000041b1b7220 */ /* 0x000fe20000400000 */
[----:B------:R-:W-:-:S04]  /*67b0*/  IADD3 R5, P5, P6, R5, R8, R33 ;  /* 0x0000000805057210 */ /* 0x000fc80007ebe021 */
[----:B------:R-:W-:Y:S02]  /*67c0*/  IADD3.X R36, PT, PT, R28, RZ, R29, P5, P6 ;  /* 0x000000ff1c247210 */ /* 0x000fe40002fec41d */
[----:B0-----:R-:W-:-:S04]  /*67d0*/  LEA R28, P5, R5, UR16, 0x2 ;  /* 0x00000010051c7c11 */ /* 0x001fc8000f8a10ff */
[----:B------:R-:W-:-:S05]  /*67e0*/  LEA.HI.X R29, R5, UR17, R36, 0x2, P5 ;  /* 0x00000011051d7c11 */ /* 0x000fca000a8f1424 */
[----:B------:R0:W-:Y:S04]  /*67f0*/  REDG.E.ADD.F32.FTZ.RN.STRONG.GPU desc[UR6][R28.64], R27 ;  /* 0x0000001b1c0079a6 */ /* 0x0001e8000c12f306 */
.L_x_301:
[----:B------:R-:W-:Y:S05]  /*6800*/  BSYNC.RECONVERGENT B0 ;  /* 0x0000000000007941 */ /* 0x000fea0003800200 */
.L_x_300:
[----:B------:R-:W-:Y:S04]  /*6810*/  BSSY.RECONVERGENT B0, `(.L_x_302) ;  /* 0x0000018000007945 */ /* 0x000fe80003800200 */
[----:B------:R-:W-:Y:S05]  /*6820*/  @P4 BRA `(.L_x_303) ;  /* 0x0000000000584947 */ /* 0x000fea0003800000 */
[----:B------:R-:W1:Y:S01]  /*6830*/  S2R R5, SR_CTAID.X ;  /* 0x0000000000057919 */ /* 0x000e620000002500 */
[----:B0-----:R-:W0:Y:S01]  /*6840*/  LDC.64 R28, c[0x0][0x3a8] ;  /* 0x0000ea00ff1c7b82 */ /* 0x001e220000000a00 */
[----:B------:R-:W1:Y:S01]  /*6850*/  LDCU UR15, c[0x0][0x360] ;  /* 0x00006c00ff0f77ac */ /* 0x000e620008000800 */
[----:B------:R-:W1:Y:S01]  /*6860*/  S2R R30, SR_TID.X ;  /* 0x00000000001e7919 */ /* 0x000e620000002100 */
[----:B------:R-:W2:Y:S01]  /*6870*/  LDCU.64 UR16, c[0x0][0x390] ;  /* 0x00007200ff1077ac */ /* 0x000ea20008000a00 */
[----:B-1----:R-:W-:-:S04]  /*6880*/  IMAD R5, R5, UR15, R30 ;  /* 0x0000000f05057c24 */ /* 0x002fc8000f8e021e */
[----:B0-----:R-:W-:-:S06]  /*6890*/  IMAD.WIDE.U32 R28, R5, 0x4, R28 ;  /* 0x00000004051c7825 */ /* 0x001fcc00078e001c */
[----:B------:R-:W3:Y:S01]  /*68a0*/  LDG.E R28, desc[UR6][R28.64] ;  /* 0x000000061c1c7981 */ /* 0x000ee2000c1e1900 */
[----:B------:R-:W-:Y:S01]  /*68b0*/  UIMAD UR15, UR5, UR8, URZ ;  /* 0x00000008050f72a4 */ /* 0x000fe2000f8e02ff */
[----:B------:R-:W-:Y:S01]  /*68c0*/  SHF.R.S32.HI R30, RZ, 0x1f, R33 ;  /* 0x0000001fff1e7819 */ /* 0x000fe20000011421 */
[----:B------:R-:W-:-:S04]  /*68d0*/  FADD R36, -R31, 1 ;  /* 0x3f8000001f247421 */ /* 0x000fc80000000100 */
[----:B------:R-:W-:-:S05]  /*68e0*/  IMAD R5, R15, UR15, RZ ;  /* 0x0000000f0f057c24 */ /* 0x000fca000f8e02ff */
[----:B------:R-:W-:Y:S02]  /*68f0*/  IADD3 R8, P4, P5, R5, R8, R33 ;  /* 0x0000000805087210 */ /* 0x000fe40007d9e021 */
[----:B------:R-:W-:-:S04]  /*6900*/  SHF.R.S32.HI R5, RZ, 0x1f, R5 ;  /* 0x0000001fff057819 */ /* 0x000fc80000011405 */
[----:B------:R-:W-:Y:S01]  /*6910*/  IADD3.X R5, PT, PT, R5, RZ, R30, P4, P5 ;  /* 0x000000ff05057210 */ /* 0x000fe200027ea41e */
[----:B---3--:R-:W-:Y:S01]  /*6920*/  FMUL R27, R3, R28 ;  /* 0x0000001c031b7220 */ /* 0x008fe20000400000 */
[----:B--2---:R-:W-:-:S03]  /*6930*/  LEA R28, P4, R8, UR16, 0x2 ;  /* 0x00000010081c7c11 */ /* 0x004fc6000f8810ff */
[----:B------:R-:W-:Y:S01]  /*6940*/  FMUL R27, R27, R32 ;  /* 0x000000201b1b7220 */ /* 0x000fe20000400000 */
[----:B------:R-:W-:-:S03]  /*6950*/  LEA.HI.X R29, R8, UR17, R5, 0x2, P4 ;  /* 0x00000011081d7c11 */ /* 0x000fc6000a0f1405 */
[----:B------:R-:W-:-:S04]  /*6960*/  FMUL R27, R36, R27 ;  /* 0x0000001b241b7220 */ /* 0x000fc80000400000 */
[----:B------:R-:W-:-:S05]  /*6970*/  FMUL R27, R27, R4 ;  /* 0x000000041b1b7220 */ /* 0x000fca0000400000 */
[----:B------:R1:W-:Y:S02]  /*6980*/  REDG.E.ADD.F32.FTZ.RN.STRONG.GPU desc[UR6][R28.64], R27 ;  /* 0x0000001b1c0079a6 */ /* 0x0003e4000c12f306 */
.L_x_303:
[----:B------:R-:W-:Y:S05]  /*6990*/  BSYNC.RECONVERGENT B0 ;  /* 0x0000000000007941 */ /* 0x000fea0003800200 */
.L_x_302:
[----:B------:R-:W-:Y:S04]  /*69a0*/  BSSY.RECONVERGENT B0, `(.L_x_304) ;  /* 0x0000018000007945 */ /* 0x000fe80003800200 */
[----:B------:R-:W-:Y:S05]  /*69b0*/  @P0 BRA `(.L_x_305) ;  /* 0x0000000000580947 */ /* 0x000fea0003800000 */
[----:B------:R-:W2:Y:S01]  /*69c0*/  S2R R5, SR_CTAID.X ;  /* 0x0000000000057919 */ /* 0x000ea20000002500 */
[----:B01----:R-:W0:Y:S01]  /*69d0*/  LDC.64 R28, c[0x0][0x3a8] ;  /* 0x0000ea00ff1c7b82 */ /* 0x003e220000000a00 */
[----:B------:R-:W2:Y:S01]  /*69e0*/  LDCU UR15, c[0x0][0x360] ;  /* 0x00006c00ff0f77ac */ /* 0x000ea20008000800 */
[----:B------:R-:W2:Y:S01]  /*69f0*/  S2R R8, SR_TID.X ;  /* 0x0000000000087919 */ /* 0x000ea20000002100 */
[----:B------:R-:W1:Y:S01]  /*6a00*/  LDCU.64 UR16, c[0x0][0x390] ;  /* 0x00007200ff1077ac */ /* 0x000e620008000a00 */
[----:B--2---:R-:W-:-:S04]  /*6a10*/  IMAD R5, R5, UR15, R8 ;  /* 0x0000000f05057c24 */ /* 0x004fc8000f8e0208 */
[----:B0-----:R-:W-:-:S06]  /*6a20*/  IMAD.WIDE.U32 R28, R5, 0x4, R28 ;  /* 0x00000004051c7825 */ /* 0x001fcc00078e001c */
[----:B------:R-:W2:Y:S01]  /*6a30*/  LDG.E R28, desc[UR6][R28.64] ;  /* 0x000000061c1c7981 */ /* 0x000ea2000c1e1900 */
[----:B------:R-:W-:Y:S01]  /*6a40*/  UIMAD UR15, UR5, UR8, URZ ;  /* 0x00000008050f72a4 */ /* 0x000fe2000f8e02ff */
[----:B------:R-:W-:Y:S01]  /*6a50*/  FADD R8, -R32, 1 ;  /* 0x3f80000020087421 */ /* 0x000fe20000000100 */
[----:B------:R-:W-:-:S04]  /*6a60*/  SHF.R.S32.HI R30, RZ, 0x1f, R33 ;  /* 0x0000001fff1e7819 */ /* 0x000fc80000011421 */
[----:B------:R-:W-:-:S05]  /*6a70*/  IMAD R22, R22, UR15, RZ ;  /* 0x0000000f16167c24 */ /* 0x000fca000f8e02ff */
[----:B------:R-:W-:Y:S02]  /*6a80*/  SHF.R.S32.HI R27, RZ, 0x1f, R22 ;  /* 0x0000001fff1b7819 */ /* 0x000fe40000011416 */
[----:B------:R-:W-:-:S04]  /*6a90*/  IADD3 R22, P0, P4, R6, R22, R33 ;  /* 0x0000001606167210 */ /* 0x000fc80007c1e021 */
[----:B------:R-:W-:Y:S01]  /*6aa0*/  IADD3.X R27, PT, PT, RZ, R27, R30, P0, P4 ;  /* 0x0000001bff1b7210 */ /* 0x000fe200007e841e */
[----:B--2---:R-:W-:Y:S01]  /*6ab0*/  FMUL R5, R3, R28 ;  /* 0x0000001c03057220 */ /* 0x004fe20000400000 */
[----:B-1----:R-:W-:-:S03]  /*6ac0*/  LEA R28, P0, R22, UR16, 0x2 ;  /* 0x00000010161c7c11 */ /* 0x002fc6000f8010ff */
[----:B------:R-:W-:Y:S01]  /*6ad0*/  FMUL R8, R8, R5 ;  /* 0x0000000508087220 */ /* 0x000fe20000400000 */
[----:B------:R-:W-:-:S03]  /*6ae0*/  LEA.HI.X R29, R22, UR17, R27, 0x2, P0 ;  /* 0x00000011161d7c11 */ /* 0x000fc600080f141b */
[----:B------:R-:W-:-:S04]  /*6af0*/  FMUL R5, R8, R31 ;  /* 0x0000001f08057220 */ /* 0x000fc80000400000 */
[----:B------:R-:W-:-:S05]  /*6b00*/  FMUL R5, R5, R4 ;  /* 0x0000000405057220 */ /* 0x000fca0000400000 */
[----:B------:R2:W-:Y:S02]  /*6b10*/  REDG.E.ADD.F32.FTZ.RN.STRONG.GPU desc[UR6][R28.64], R5 ;  /* 0x000000051c0079a6 */ /* 0x0005e4000c12f306 */
.L_x_305:
[----:B------:R-:W-:Y:S05]  /*6b20*/  BSYNC.RECONVERGENT B0 ;  /* 0x0000000000007941 */ /* 0x000fea0003800200 */
.L_x_304:
[----:B------:R-:W-:Y:S05]  /*6b30*/  @P3 BRA `(.L_x_286) ;  /* 0x0000000000543947 */ /* 0x000fea0003800000 */
[----:B--2---:R-:W2:Y:S01]  /*6b40*/  S2R R5, SR_CTAID.X ;  /* 0x0000000000057919 */ /* 0x004ea20000002500 */
        /* <DEDUP_REMOVED lines=8> */
[----:B------:R-:W-:-:S05]  /*6bd0*/  SHF.R.S32.HI R8, RZ, 0x1f, R33 ;  /* 0x0000001fff087819 */ /* 0x000fca0000011421 */
[----:B------:R-:W-:-:S05]  /*6be0*/  IMAD R15, R15, UR15, RZ ;  /* 0x0000000f0f0f7c24 */ /* 0x000fca000f8e02ff */
[----:B------:R-:W-:Y:S02]  /*6bf0*/  IADD3 R6, P0, P3, R15, R6, R33 ;  /* 0x000000060f067210 */ /* 0x000fe40007b1e021 */
[----:B------:R-:W-:-:S04]  /*6c00*/  SHF.R.S32.HI R5, RZ, 0x1f, R15 ;  /* 0x0000001fff057819 */ /* 0x000fc8000001140f */
[----:B------:R-:W-:Y:S02]  /*6c10*/  IADD3.X R5, PT, PT, R5, RZ, R8, P0, P3 ;  /* 0x000000ff05057210 */ /* 0x000fe400007e6408 */
[----:B-1----:R-:W-:Y:S01]  /*6c20*/  LEA R30, P0, R6, UR16, 0x2 ;  /* 0x00000010061e7c11 */ /* 0x002fe2000f8010ff */
[----:B--2---:R-:W-:-:S04]  /*6c30*/  FMUL R3, R3, R28 ;  /* 0x0000001c03037220 */ /* 0x004fc80000400000 */
[----:B------:R-:W-:-:S04]  /*6c40*/  FMUL R32, R3, R32 ;  /* 0x0000002003207220 */ /* 0x000fc80000400000 */
[----:B------:R-:W-:Y:S01]  /*6c50*/  FMUL R3, R32, R31 ;  /* 0x0000001f20037220 */ /* 0x000fe20000400000 */
[----:B------:R-:W-:-:S03]  /*6c60*/  LEA.HI.X R31, R6, UR17, R5, 0x2, P0 ;  /* 0x00000011061f7c11 */ /* 0x000fc600080f1405 */
[----:B------:R-:W-:-:S05]  /*6c70*/  FMUL R3, R3, R4 ;  /* 0x0000000403037220 */ /* 0x000fca0000400000 */
[----:B------:R3:W-:Y:S02]  /*6c80*/  REDG.E.ADD.F32.FTZ.RN.STRONG.GPU desc[UR6][R30.64], R3 ;  /* 0x000000031e0079a6 */ /* 0x0007e4000c12f306 */
.L_x_286:
[----:B------:R-:W-:Y:S05]  /*6c90*/  BSYNC.RECONVERGENT B3 ;  /* 0x0000000000037941 */ /* 0x000fea0003800200 */
.L_x_285:
[----:B------:R-:W-:Y:S02]  /*6ca0*/  IADD3 R41, PT, PT, R41, 0x1, RZ ;  /* 0x0000000129297810 */ /* 0x000fe40007ffe0ff */
[----:B------:R-:W-:Y:S01]  /*6cb0*/  IADD3 R33, PT, PT, R33, UR8, RZ ;  /* 0x0000000821217c10 */ /* 0x000fe2000fffe0ff */
[----:B------:R-:W-:Y:S06]  /*6cc0*/  @P2 BRA `(.L_x_306) ;  /* 0xffffffdc00282947 */ /* 0x000fec000383ffff */
.L_x_255:
[----:B------:R-:W-:Y:S05]  /*6cd0*/  BSYNC B2 ;  /* 0x0000000000027941 */ /* 0x000fea0003800000 */
.L_x_254:
[----:B------:R-:W-:Y:S05]  /*6ce0*/  @P1 EXIT ;  /* 0x000000000000194d */ /* 0x000fea0003800000 */
[----:B------:R-:W-:Y:S01]  /*6cf0*/  IADD3 R4, PT, PT, R14, -0xd000000, RZ ;  /* 0xf30000000e047810 */ /* 0x000fe20007ffe0ff */
[----:B---3--:R3:W4:Y:S01]  /*6d00*/  MUFU.RSQ R3, R14 ;  /* 0x0000000e00037308 */ /* 0x0087220000001400 */
[----:B------:R-:W-:Y:S02]  /*6d10*/  BSSY.RECONVERGENT B0, `(.L_x_307) ;  /* 0x000000b000007945 */ /* 0x000fe40003800200 */
[----:B------:R-:W-:-:S13]  /*6d20*/  ISETP.GT.U32.AND P0, PT, R4, 0x727fffff, PT ;  /* 0x727fffff0400780c */ /* 0x000fda0003f04070 */
[----:B---3--:R-:W-:Y:S05]  /*6d30*/  @!P0 BRA `(.L_x_308) ;  /* 0x0000000000108947 */ /* 0x008fea0003800000 */
[----:B----4-:R-:W-:Y:S02]  /*6d40*/  MOV R3, R14 ;  /* 0x0000000e00037202 */ /* 0x010fe40000000f00 */
[----:B012---:R-:W-:-:S07]  /*6d50*/  MOV R28, 0x6d70 ;  /* 0x00006d70001c7802 */ /* 0x007fce0000000f00 */
[----:B------:R-:W-:Y:S05]  /*6d60*/  CALL.REL.NOINC `($__internal_4_$__cuda_sm20_sqrt_rn_f32_slowpath) ;  /* 0x0000002c00a87944 */ /* 0x000fea0003c00000 */
[----:B------:R-:W-:Y:S05]  /*6d70*/  BRA `(.L_x_309) ;  /* 0x0000000000107947 */ /* 0x000fea0003800000 */
.L_x_308:
[C---:B----4-:R-:W-:Y:S01]  /*6d80*/  FMUL.FTZ R39, R3.reuse, R14 ;  /* 0x0000000e03277220 */ /* 0x050fe20000410000 */
[----:B------:R-:W-:-:S03]  /*6d90*/  FMUL.FTZ R3, R3, 0.5 ;  /* 0x3f00000003037820 */ /* 0x000fc60000410000 */
[----:B------:R-:W-:-:S04]  /*6da0*/  FFMA R14, -R39, R39, R14 ;  /* 0x00000027270e7223 */ /* 0x000fc8000000010e */
[----:B------:R-:W-:-:S07]  /*6db0*/  FFMA R39, R14, R3, R39 ;  /* 0x000000030e277223 */ /* 0x000fce0000000027 */
.L_x_309:
[----:B------:R-:W-:Y:S05]  /*6dc0*/  BSYNC.RECONVERGENT B0 ;  /* 0x0000000000007941 */ /* 0x000fea0003800200 */
.L_x_307:
        /* <DEDUP_REMOVED lines=12> */
[----:B012---:R-:W-:-:S07]  /*6e90*/  MOV R28, 0x6eb0 ;  /* 0x00006eb0001c7802 */ /* 0x007fce0000000f00 */
[----:B------:R-:W-:Y:S05]  /*6ea0*/  CALL.REL.NOINC `($__internal_5_$__cuda_sm3x_div_rn_noftz_f32_slowpath) ;  /* 0x0000002c00b07944 */ /* 0x000fea0003c00000 */
[----:B------:R-:W-:-:S07]  /*6eb0*/  MOV R4, R3 ;  /* 0x0000000300047202 */ /* 0x000fce0000000f00 */
.L_x_311:
[----:B------:R-:W-:Y:S05]  /*6ec0*/  BSYNC.RECONVERGENT B2 ;  /* 0x0000000000027941 */ /* 0x000fea0003800200 */
.L_x_310:
[----:B--2---:R-:W2:Y:S01]  /*6ed0*/  MUFU.RCP R5, UR11 ;  /* 0x0000000b00057d08 */ /* 0x004ea20008001000 */
[----:B------:R-:W-:Y:S01]  /*6ee0*/  FFMA R19, R19, R16, R20 ;  /* 0x0000001013137223 */ /* 0x000fe20000000014 */
[----:B------:R-:W-:Y:S01]  /*6ef0*/  MOV R6, UR11 ;  /* 0x0000000b00067c02 */ /* 0x000fe20008000f00 */
[----:B------:R-:W-:Y:S02]  /*6f00*/  BSSY.RECONVERGENT B2, `(.L_x_312) ;  /* 0x000000e000027945 */ /* 0x000fe40003800200 */
[----:B------:R-:W-:-:S04]  /*6f10*/  FADD R19, R19, -UR14 ;  /* 0x8000000e13137e21 */ /* 0x000fc80008000000 */
[----:B------:R-:W3:Y:S01]  /*6f20*/  FCHK P0, R19, UR11 ;  /* 0x0000000b13007d02 */ /* 0x000ee20008000000 */
[----:B--2---:R-:W-:-:S04]  /*6f30*/  FFMA R6, R5, -R6, 1 ;  /* 0x3f80000005067423 */ /* 0x004fc80000000806 */
[----:B------:R-:W-:-:S04]  /*6f40*/  FFMA R5, R5, R6, R5 ;  /* 0x0000000605057223 */ /* 0x000fc80000000005 */
[----:B------:R-:W-:-:S04]  /*6f50*/  FFMA R6, R5, R19, RZ ;  /* 0x0000001305067223 */ /* 0x000fc800000000ff */
[----:B------:R-:W-:-:S04]  /*6f60*/  FFMA R3, R6, -UR11, R19 ;  /* 0x8000000b06037c23 */ /* 0x000fc80008000013 */
[----:B------:R-:W-:Y:S01]  /*6f70*/  FFMA R5, R5, R3, R6 ;  /* 0x0000000305057223 */ /* 0x000fe20000000006 */
[----:B---3--:R-:W-:Y:S06]  /*6f80*/  @!P0 BRA `(.L_x_313) ;  /* 0x0000000000148947 */ /* 0x008fec0003800000 */
[----:B------:R-:W-:Y:S02]  /*6f90*/  MOV R3, R19 ;  /* 0x0000001300037202 */ /* 0x000fe40000000f00 */
[----:B------:R-:W-:Y:S02]  /*6fa0*/  MOV R40, UR11 ;  /* 0x0000000b00287c02 */ /* 0x000fe40008000f00 */
[----:B01----:R-:W-:-:S07]  /*6fb0*/  MOV R28, 0x6fd0 ;  /* 0x00006fd0001c7802 */ /* 0x003fce0000000f00 */
[----:B------:R-:W-:Y:S05]  /*6fc0*/  CALL.REL.NOINC `($__internal_5_$__cuda_sm3x_div_rn_noftz_f32_slowpath) ;  /* 0x0000002c00687944 */ /* 0x000fea0003c00000 */
[----:B------:R-:W-:-:S07]  /*6fd0*/  MOV R5, R3 ;  /* 0x0000000300057202 */ /* 0x000fce0000000f00 */
.L_x_313:
[----:B------:R-:W-:Y:S05]  /*6fe0*/  BSYNC.RECONVERGENT B2 ;  /* 0x0000000000027941 */ /* 0x000fea0003800200 */
.L_x_312:
[----:B------:R-:W2:Y:S01]  /*6ff0*/  MUFU.RCP R3, UR11 ;  /* 0x0000000b00037d08 */ /* 0x000ea20008001000 */
        /* <DEDUP_REMOVED lines=15> */
.L_x_315:
[----:B------:R-:W-:Y:S05]  /*70f0*/  BSYNC.RECONVERGENT B2 ;  /* 0x0000000000027941 */ /* 0x000fea0003800200 */
.L_x_314:
[----:B------:R-:W2:Y:S01]  /*7100*/  MUFU.RCP R8, UR11 ;  /* 0x0000000b00087d08 */ /* 0x000ea20008001000 */
[----:B------:R-:W-:Y:S01]  /*7110*/  FSETP.GT.AND P0, PT, R5, R3, PT ;  /* 0x000000030500720b */ /* 0x000fe20003f04000 */
[----:B------:R-:W-:Y:S01]  /*7120*/  FADD R7, R20, -UR14 ;  /* 0x8000000e14077e21 */ /* 0x000fe20008000000 */
[----:B------:R-:W-:Y:S01]  /*7130*/  MOV R15, UR11 ;  /* 0x0000000b000f7c02 */ /* 0x000fe20008000f00 */
[----:B------:R-:W-:Y:S01]  /*7140*/  BSSY.RECONVERGENT B2, `(.L_x_316) ;  /* 0x0000011000027945 */ /* 0x000fe20003800200 */
[----:B------:R-:W-:Y:S02]  /*7150*/  FSEL R6, R3, R5, P0 ;  /* 0x0000000503067208 */ /* 0x000fe40000000000 */
[----:B------:R-:W-:Y:S01]  /*7160*/  FSEL R5, R5, R3, P0 ;  /* 0x0000000305057208 */ /* 0x000fe20000000000 */
[----:B------:R-:W3:Y:S08]  /*7170*/  FCHK P1, R7, UR11 ;  /* 0x0000000b07007d02 */ /* 0x000ef00008020000 */
[----:B------:R-:W4:Y:S01]  /*7180*/  F2I.FLOOR.NTZ R6, R6 ;  /* 0x0000000600067305 */ /* 0x000f220000207100 */
[----:B--2---:R-:W-:-:S04]  /*7190*/  FFMA R15, R8, -R15, 1 ;  /* 0x3f800000080f7423 */ /* 0x004fc8000000080f */
[----:B------:R-:W-:-:S03]  /*71a0*/  FFMA R8, R8, R15, R8 ;  /* 0x0000000f08087223 */ /* 0x000fc60000000008 */
[----:B------:R-:W2:Y:S01]  /*71b0*/  F2I.CEIL.NTZ R5, R5 ;  /* 0x0000000500057305 */ /* 0x000ea2000020b100 */
[----:B------:R-:W-:-:S04]  /*71c0*/  FFMA R14, R8, R7, RZ ;  /* 0x00000007080e7223 */ /* 0x000fc800000000ff */
[----:B------:R-:W-:-:S04]  /*71d0*/  FFMA R3, R14, -UR11, R7 ;  /* 0x8000000b0e037c23 */ /* 0x000fc80008000007 */
[----:B------:R-:W-:Y:S01]  /*71e0*/  FFMA R8, R8, R3, R14 ;  /* 0x0000000308087223 */ /* 0x000fe2000000000e */
[----:B---34-:R-:W-:Y:S06]  /*71f0*/  @!P1 BRA `(.L_x_317) ;  /* 0x0000000000149947 */ /* 0x018fec0003800000 */
[----:B------:R-:W-:Y:S02]  /*7200*/  MOV R3, R7 ;  /* 0x0000000700037202 */ /* 0x000fe40000000f00 */
[----:B------:R-:W-:Y:S02]  /*7210*/  MOV R40, UR11 ;  /* 0x0000000b00287c02 */ /* 0x000fe40008000f00 */
[----:B01----:R-:W-:-:S07]  /*7220*/  MOV R28, 0x7240 ;  /* 0x00007240001c7802 */ /* 0x003fce0000000f00 */
[----:B--2---:R-:W-:Y:S05]  /*7230*/  CALL.REL.NOINC `($__internal_5_$__cuda_sm3x_div_rn_noftz_f32_slowpath) ;  /* 0x0000002800cc7944 */ /* 0x004fea0003c00000 */
[----:B------:R-:W-:-:S07]  /*7240*/  MOV R8, R3 ;  /* 0x0000000300087202 */ /* 0x000fce0000000f00 */
.L_x_317:
[----:B------:R-:W-:Y:S05]  /*7250*/  BSYNC.RECONVERGENT B2 ;  /* 0x0000000000027941 */ /* 0x000fea0003800200 */
.L_x_316:
[----:B------:R-:W3:Y:S01]  /*7260*/  MUFU.RCP R3, UR11 ;  /* 0x0000000b00037d08 */ /* 0x000ee20008001000 */
[----:B------:R-:W-:Y:S01]  /*7270*/  MOV R22, UR11 ;  /* 0x0000000b00167c02 */ /* 0x000fe20008000f00 */
[----:B------:R-:W-:Y:S01]  /*7280*/  FADD R14, R18, -UR14 ;  /* 0x8000000e120e7e21 */ /* 0x000fe20008000000 */
[----:B------:R-:W-:Y:S05]  /*7290*/  BSSY.RECONVERGENT B2, `(.L_x_318) ;  /* 0x000000c000027945 */ /* 0x000fea0003800200 */
        /* <DEDUP_REMOVED lines=9> */
[----:B01----:R-:W-:-:S07]  /*7330*/  MOV R28, 0x7350 ;  /* 0x00007350001c7802 */ /* 0x003fce0000000f00 */
[----:B--2---:R-:W-:Y:S05]  /*7340*/  CALL.REL.NOINC `($__internal_5_$__cuda_sm3x_div_rn_noftz_f32_slowpath) ;  /* 0x0000002800887944 */ /* 0x004fea0003c00000 */
.L_x_319:
[----:B------:R-:W-:Y:S05]  /*7350*/  BSYNC.RECONVERGENT B2 ;  /* 0x0000000000027941 */ /* 0x000fea0003800200 */
.L_x_318:
[----:B------:R-:W3:Y:S01]  /*7360*/  LDCU UR15, c[0x0][0x3c0] ;  /* 0x00007800ff0f77ac */ /* 0x000ee20008000800 */
[----:B------:R-:W3:Y:S01]  /*7370*/  I2F.S16 R7, R21 ;  /* 0x0000001500077306 */ /* 0x000ee20000101400 */
[-C--:B------:R-:W-:Y:S01]  /*7380*/  FSETP.GT.AND P0, PT, R8, R3.reuse, PT ;  /* 0x000000030800720b */ /* 0x080fe20003f04000 */
[----:B------:R-:W-:Y:S01]  /*7390*/  FADD R18, R20, R18 ;  /* 0x0000001214127221 */ /* 0x000fe20000000000 */
[----:B------:R-:W4:Y:S01]  /*73a0*/  LDCU UR16, c[0x0][0x3d8] ;  /* 0x00007b00ff1077ac */ /* 0x000f220008000800 */
[----:B------:R-:W-:Y:S01]  /*73b0*/  MOV R19, UR11 ;  /* 0x0000000b00137c02 */ /* 0x000fe20008000f00 */
[----:B------:R-:W-:Y:S01]  /*73c0*/  BSSY.RECONVERGENT B2, `(.L_x_320) ;  /* 0x0000019000027945 */ /* 0x000fe20003800200 */
[----:B------:R-:W-:Y:S02]  /*73d0*/  FSEL R15, R3, R8, P0 ;  /* 0x00000008030f7208 */ /* 0x000fe40000000000 */
[----:B------:R-:W5:Y:S01]  /*73e0*/  MUFU.RCP R14, UR11 ;  /* 0x0000000b000e7d08 */ /* 0x000f620008001000 */
[----:B------:R-:W-:Y:S01]  /*73f0*/  FSEL R3, R8, R3, P0 ;  /* 0x0000000308037208 */ /* 0x000fe20000000000 */
[----:B------:R-:W-:-:S06]  /*7400*/  FMUL R8, R18, 0.5 ;  /* 0x3f00000012087820 */ /* 0x000fcc0000400000 */
[----:B------:R-:W0:Y:S01]  /*7410*/  F2I.FLOOR.NTZ R15, R15 ;  /* 0x0000000f000f7305 */ /* 0x000e220000207100 */
[----:B---3--:R-:W-:-:S04]  /*7420*/  FMUL R7, R7, UR15 ;  /* 0x0000000f07077c20 */ /* 0x008fc80008400000 */
[----:B----4-:R-:W-:-:S03]  /*7430*/  FFMA R17, -R26, UR16, R7 ;  /* 0x000000101a117c23 */ /* 0x010fc60008000107 */
[----:B------:R-:W2:Y:S01]  /*7440*/  F2I.CEIL.NTZ R18, R3 ;  /* 0x0000000300127305 */ /* 0x000ea2000020b100 */
[----:B------:R-:W-:Y:S01]  /*7450*/  FFMA R17, R17, R11, R8 ;  /* 0x0000000b11117223 */ /* 0x000fe20000000008 */
[----:B-----5:R-:W-:-:S03]  /*7460*/  FFMA R19, R14, -R19, 1 ;  /* 0x3f8000000e137423 */ /* 0x020fc60000000813 */
[----:B------:R-:W-:Y:S01]  /*7470*/  FADD R22, R17, -UR14 ;  /* 0x8000000e11167e21 */ /* 0x000fe20008000000 */
[----:B------:R-:W-:Y:S01]  /*7480*/  FFMA R14, R14, R19, R14 ;  /* 0x000000130e0e7223 */ /* 0x000fe2000000000e */
[----:B0-----:R-:W-:Y:S02]  /*7490*/  VIMNMX R6, PT, PT, R6, R15, !PT ;  /* 0x0000000f06067248 */ /* 0x001fe40007fe0100 */
[----:B------:R-:W0:Y:S01]  /*74a0*/  FCHK P0, R22, UR11 ;  /* 0x0000000b16007d02 */ /* 0x000e220008000000 */
[----:B------:R-:W-:-:S04]  /*74b0*/  FFMA R17, R14, R22, RZ ;  /* 0x000000160e117223 */ /* 0x000fc800000000ff */
[----:B------:R-:W-:Y:S01]  /*74c0*/  FFMA R19, R17, -UR11, R22 ;  /* 0x8000000b11137c23 */ /* 0x000fe20008000016 */
[----:B--2---:R-:W-:-:S03]  /*74d0*/  VIMNMX R5, PT, PT, R5, R18, PT ;  /* 0x0000001205057248 */ /* 0x004fc60003fe0100 */
[----:B------:R-:W-:Y:S01]  /*74e0*/  FFMA R14, R14, R19, R17 ;  /* 0x000000130e0e7223 */ /* 0x000fe20000000011 */
[----:B0-----:R-:W-:Y:S06]  /*74f0*/  @!P0 BRA `(.L_x_321) ;  /* 0x0000000000148947 */ /* 0x001fec0003800000 */
[----:B------:R-:W-:Y:S02]  /*7500*/  MOV R3, R22 ;  /* 0x0000001600037202 */ /* 0x000fe40000000f00 */
[----:B------:R-:W-:Y:S02]  /*7510*/  MOV R40, UR11 ;  /* 0x0000000b00287c02 */ /* 0x000fe40008000f00 */
[----:B-1----:R-:W-:-:S07]  /*7520*/  MOV R28, 0x7540 ;  /* 0x00007540001c7802 */ /* 0x002fce0000000f00 */
[----:B------:R-:W-:Y:S05]  /*7530*/  CALL.REL.NOINC `($__internal_5_$__cuda_sm3x_div_rn_noftz_f32_slowpath) ;  /* 0x00000028000c7944 */ /* 0x000fea0003c00000 */
[----:B------:R-:W-:-:S07]  /*7540*/  MOV R14, R3 ;  /* 0x00000003000e7202 */ /* 0x000fce0000000f00 */
.L_x_321:
[----:B------:R-:W-:Y:S05]  /*7550*/  BSYNC.RECONVERGENT B2 ;  /* 0x0000000000027941 */ /* 0x000fea0003800200 */
.L_x_320:
[----:B------:R-:W0:Y:S01]  /*7560*/  LDCU UR15, c[0x0][0x3d8] ;  /* 0x00007b00ff0f77ac */ /* 0x000e220008000800 */
[----:B------:R-:W2:Y:S01]  /*7570*/  MUFU.RCP R15, UR11 ;  /* 0x0000000b000f7d08 */ /* 0x000ea20008001000 */
[----:B------:R-:W-:Y:S01]  /*7580*/  MOV R18, UR11 ;  /* 0x0000000b00127c02 */ /* 0x000fe20008000f00 */
[----:B------:R-:W-:Y:S01]  /*7590*/  BSSY.RECONVERGENT B2, `(.L_x_322) ;  /* 0x000000f000027945 */ /* 0x000fe20003800200 */
[----:B0-----:R-:W-:-:S03]  /*75a0*/  FFMA R3, R26, UR15, R7 ;  /* 0x0000000f1a037c23 */ /* 0x001fc60008000007 */
[----:B--2---:R-:W-:Y:S01]  /*75b0*/  FFMA R18, R15, -R18, 1 ;  /* 0x3f8000000f127423 */ /* 0x004fe20000000812 */
        /* <DEDUP_REMOVED lines=10> */
[----:B-1----:R-:W-:-:S07]  /*7660*/  MOV R28, 0x7680 ;  /* 0x00007680001c7802 */ /* 0x002fce0000000f00 */
[----:B------:R-:W-:Y:S05]  /*7670*/  CALL.REL.NOINC `($__internal_5_$__cuda_sm3x_div_rn_noftz_f32_slowpath) ;  /* 0x0000002400bc7944 */ /* 0x000fea0003c00000 */
.L_x_323:
[----:B------:R-:W-:Y:S05]  /*7680*/  BSYNC.RECONVERGENT B2 ;  /* 0x0000000000027941 */ /* 0x000fea0003800200 */
.L_x_322:
        /* <DEDUP_REMOVED lines=8> */
[----:B------:R-:W-:Y:S05]  /*7710*/  @P0 EXIT ;  /* 0x000000000000094d */ /* 0x000fea0003800000 */
[----:B------:R-:W0:Y:S01]  /*7720*/  S2R R5, SR_CTAID.X ;  /* 0x0000000000057919 */ /* 0x000e220000002500 */
[----:B------:R-:W2:Y:S01]  /*7730*/  LDC R6, c[0x0][0x360] ;  /* 0x0000d800ff067b82 */ /* 0x000ea20000000800 */
[----:B------:R-:W-:Y:S01]  /*7740*/  FADD R7, R7, R24 ;  /* 0x0000001807077221 */ /* 0x000fe20000000000 */
[----:B------:R-:W-:Y:S01]  /*7750*/  FMUL R26, R26, 1.4142135381698608398 ;  /* 0x3fb504f31a1a7820 */ /* 0x000fe20000400000 */
[----:B-1----:R-:W-:Y:S02]  /*7760*/  CS2R R30, SRZ ;  /* 0x00000000001e7805 */ /* 0x002fe4000001ff00 */
[C---:B------:R-:W-:Y:S01]  /*7770*/  FFMA R10, R7.reuse, R13, R10 ;  /* 0x0000000d070a7223 */ /* 0x040fe2000000000a */
[C---:B------:R-:W-:Y:S01]  /*7780*/  FFMA R9, R7.reuse, R12, R9 ;  /* 0x0000000c07097223 */ /* 0x040fe20000000009 */
[----:B------:R-:W-:Y:S01]  /*7790*/  FFMA R11, R7, R11, R8 ;  /* 0x0000000b070b7223 */ /* 0x000fe20000000008 */
[----:B------:R-:W-:-:S04]  /*77a0*/  MOV R7, R17 ;  /* 0x0000001100077202 */ /* 0x000fc80000000f00 */
[-C--:B------:R-:W-:Y:S02]  /*77b0*/  IADD3 R22, PT, PT, -R14, R7.reuse, RZ ;  /* 0x000000070e167210 */ /* 0x080fe40007ffe1ff */
[----:B------:R-:W-:-:S07]  /*77c0*/  MOV R17, R7 ;  /* 0x0000000700117202 */ /* 0x000fce0000000f00 */
.L_x_357:
[----:B-1----:R-:W1:Y:S01]  /*77d0*/  MUFU.RCP R8, R16 ;  /* 0x0000001000087308 */ /* 0x002e620000001000 */
[----:B------:R-:W-:Y:S01]  /*77e0*/  I2FP.F32.U32 R15, R7 ;  /* 0x00000007000f7245 */ /* 0x000fe20000201000 */
[----:B------:R-:W-:Y:S05]  /*77f0*/  YIELD ;  /* 0x0000000000007946 */ /* 0x000fea0003800000 */
[----:B---3--:R-:W-:Y:S01]  /*7800*/  MOV R12, UR11 ;  /* 0x0000000b000c7c02 */ /* 0x008fe20008000f00 */
[----:B------:R-:W-:Y:S01]  /*7810*/  BSSY.RECONVERGENT B2, `(.L_x_324) ;  /* 0x0000011000027945 */ /* 0x000fe20003800200 */
[----:B------:R-:W-:-:S03]  /*7820*/  IADD3 R22, PT, PT, R22, 0x1, RZ ;  /* 0x0000000116167810 */ /* 0x000fc60007ffe0ff */
[----:B------:R-:W-:Y:S01]  /*7830*/  FFMA R15, R15, R12, UR14 ;  /* 0x0000000e0f0f7e23 */ /* 0x000fe2000800000c */
[----:B------:R-:W-:-:S03]  /*7840*/  ISETP.NE.AND P1, PT, R22, RZ, PT ;  /* 0x000000ff1600720c */ /* 0x000fc60003f25270 */
[----:B------:R-:W-:Y:S01]  /*7850*/  FADD R13, -R20, R15 ;  /* 0x0000000f140d7221 */ /* 0x000fe20000000100 */
[----:B-1----:R-:W-:-:S04]  /*7860*/  FFMA R3, R8, -R16, 1 ;  /* 0x3f80000008037423 */ /* 0x002fc80000000810 */
[----:B------:R-:W-:Y:S01]  /*7870*/  FFMA R8, R8, R3, R8 ;  /* 0x0000000308087223 */ /* 0x000fe20000000008 */
[----:B------:R-:W-:-:S04]  /*7880*/  FMUL R3, R2, R13 ;  /* 0x0000000d02037220 */ /* 0x000fc80000400000 */
[----:B------:R-:W1:Y:S01]  /*7890*/  FCHK P0, R3, R16 ;  /* 0x0000001003007302 */ /* 0x000e620000000000 */
[----:B------:R-:W-:-:S04]  /*78a0*/  FFMA R19, R3, R8, RZ ;  /* 0x0000000803137223 */ /* 0x000fc800000000ff */
[----:B------:R-:W-:-:S04]  /*78b0*/  FFMA R12, R19, -R16, R3 ;  /* 0x80000010130c7223 */ /* 0x000fc80000000003 */
[----:B------:R-:W-:Y:S01]  /*78c0*/  FFMA R8, R8, R12, R19 ;  /* 0x0000000c08087223 */ /* 0x000fe20000000013 */
[----:B012---:R-:W-:Y:S06]  /*78d0*/  @!P0 BRA `(.L_x_325) ;  /* 0x0000000000108947 */ /* 0x007fec0003800000 */
[----:B------:R-:W-:Y:S02]  /*78e0*/  MOV R40, R16 ;  /* 0x0000001000287202 */ /* 0x000fe40000000f00 */
[----:B------:R-:W-:-:S07]  /*78f0*/  MOV R28, 0x7910 ;  /* 0x00007910001c7802 */ /* 0x000fce0000000f00 */
[----:B0-2---:R-:W-:Y:S05]  /*7900*/  CALL.REL.NOINC `($__internal_5_$__cuda_sm3x_div_rn_noftz_f32_slowpath) ;  /* 0x0000002400187944 */ /* 0x005fea0003c00000 */
[----:B------:R-:W-:-:S07]  /*7910*/  MOV R8, R3 ;  /* 0x0000000300087202 */ /* 0x000fce0000000f00 */
.L_x_325:
[----:B------:R-:W-:Y:S05]  /*7920*/  BSYNC.RECONVERGENT B2 ;  /* 0x0000000000027941 */ /* 0x000fea0003800200 */
.L_x_324:
[----:B------:R-:W1:Y:S01]  /*7930*/  MUFU.RCP R3, R16 ;  /* 0x0000001000037308 */ /* 0x000e620000001000 */
[----:B------:R-:W-:Y:S01]  /*7940*/  FMUL R21, R0, R13 ;  /* 0x0000000d00157220 */ /* 0x000fe20000400000 */
[----:B------:R-:W-:Y:S01]  /*7950*/  BSSY.RECONVERGENT B2, `(.L_x_326) ;  /* 0x000000e000027945 */ /* 0x000fe20003800200 */
[----:B------:R-:W-:-:S05]  /*7960*/  FADD R13, R25, R8 ;  /* 0x00000008190d7221 */ /* 0x000fca0000000000 */
[----:B------:R-:W3:Y:S01]  /*7970*/  FCHK P0, R21, R16 ;  /* 0x0000001015007302 */ /* 0x000ee20000000000 */
[----:B-1----:R-:W-:-:S04]  /*7980*/  FFMA R12, R3, -R16, 1 ;  /* 0x3f800000030c7423 */ /* 0x002fc80000000810 */
[----:B------:R-:W-:-:S04]  /*7990*/  FFMA R3, R3, R12, R3 ;  /* 0x0000000c03037223 */ /* 0x000fc80000000003 */
[----:B------:R-:W-:-:S04]  /*79a0*/  FFMA R12, R3, R21, RZ ;  /* 0x00000015030c7223 */ /* 0x000fc800000000ff */
[----:B------:R-:W-:-:S04]  /*79b0*/  FFMA R19, R12, -R16, R21 ;  /* 0x800000100c137223 */ /* 0x000fc80000000015 */
[----:B------:R-:W-:Y:S01]  /*79c0*/  FFMA R14, R3, R19, R12 ;  /* 0x00000013030e7223 */ /* 0x000fe2000000000c */
[----:B---3--:R-:W-:Y:S06]  /*79d0*/  @!P0 BRA `(.L_x_327) ;  /* 0x0000000000148947 */ /* 0x008fec0003800000 */
[----:B------:R-:W-:Y:S02]  /*79e0*/  MOV R3, R21 ;  /* 0x0000001500037202 */ /* 0x000fe40000000f00 */
[----:B------:R-:W-:Y:S02]  /*79f0*/  MOV R40, R16 ;  /* 0x0000001000287202 */ /* 0x000fe40000000f00 */
[----:B------:R-:W-:-:S07]  /*7a00*/  MOV R28, 0x7a20 ;  /* 0x00007a20001c7802 */ /* 0x000fce0000000f00 */
[----:B0-2---:R-:W-:Y:S05]  /*7a10*/  CALL.REL.NOINC `($__internal_5_$__cuda_sm3x_div_rn_noftz_f32_slowpath) ;  /* 0x0000002000d47944 */ /* 0x005fea0003c00000 */
[----:B------:R-:W-:-:S07]  /*7a20*/  MOV R14, R3 ;  /* 0x00000003000e7202 */ /* 0x000fce0000000f00 */
.L_x_327:
[----:B------:R-:W-:Y:S05]  /*7a30*/  BSYNC.RECONVERGENT B2 ;  /* 0x0000000000027941 */ /* 0x000fea0003800200 */
.L_x_326:
[----:B------:R-:W1:Y:S01]  /*7a40*/  MUFU.RCP R3, UR9 ;  /* 0x0000000900037d08 */ /* 0x000e620008001000 */
[----:B------:R-:W-:Y:S01]  /*7a50*/  MOV R8, UR9 ;  /* 0x0000000900087c02 */ /* 0x000fe20008000f00 */
[----:B------:R-:W-:Y:S01]  /*7a60*/  FADD R21, R13, -UR12 ;  /* 0x8000000c0d157e21 */ /* 0x000fe20008000000 */
[----:B------:R-:W-:Y:S01]  /*7a70*/  BSSY.RECONVERGENT B2, `(.L_x_328) ;  /* 0x000000e000027945 */ /* 0x000fe20003800200 */
[----:B------:R-:W-:-:S04]  /*7a80*/  FADD R14, R23, R14 ;  /* 0x0000000e170e7221 */ /* 0x000fc80000000000 */
[----:B------:R-:W3:Y:S01]  /*7a90*/  FCHK P0, R21, UR9 ;  /* 0x0000000915007d02 */ /* 0x000ee20008000000 */
[----:B-1----:R-:W-:-:S04]  /*7aa0*/  FFMA R8, R3, -R8, 1 ;  /* 0x3f80000003087423 */ /* 0x002fc80000000808 */
[----:B------:R-:W-:-:S04]  /*7ab0*/  FFMA R3, R3, R8, R3 ;  /* 0x0000000803037223 */ /* 0x000fc80000000003 */
[----:B------:R-:W-:-:S04]  /*7ac0*/  FFMA R8, R3, R21, RZ ;  /* 0x0000001503087223 */ /* 0x000fc800000000ff */
[----:B------:R-:W-:-:S04]  /*7ad0*/  FFMA R19, R8, -UR9, R21 ;  /* 0x8000000908137c23 */ /* 0x000fc80008000015 */
[----:B------:R-:W-:Y:S01]  /*7ae0*/  FFMA R12, R3, R19, R8 ;  /* 0x00000013030c7223 */ /* 0x000fe20000000008 */
[----:B---3--:R-:W-:Y:S06]  /*7af0*/  @!P0 BRA `(.L_x_329) ;  /* 0x0000000000148947 */ /* 0x008fec0003800000 */
[----:B------:R-:W-:Y:S02]  /*7b00*/  MOV R3, R21 ;  /* 0x0000001500037202 */ /* 0x000fe40000000f00 */
[----:B------:R-:W-:Y:S02]  /*7b10*/  MOV R40, UR9 ;  /* 0x0000000900287c02 */ /* 0x000fe40008000f00 */
[----:B------:R-:W-:-:S07]  /*7b20*/  MOV R28, 0x7b40 ;  /* 0x00007b40001c7802 */ /* 0x000fce0000000f00 */
[----:B0-2---:R-:W-:Y:S05]  /*7b30*/  CALL.REL.NOINC `($__internal_5_$__cuda_sm3x_div_rn_noftz_f32_slowpath) ;  /* 0x00000020008c7944 */ /* 0x005fea0003c00000 */
[----:B------:R-:W-:-:S07]  /*7b40*/  MOV R12, R3 ;  /* 0x00000003000c7202 */ /* 0x000fce0000000f00 */
.L_x_329:
[----:B------:R-:W-:Y:S05]  /*7b50*/  BSYNC.RECONVERGENT B2 ;  /* 0x0000000000027941 */ /* 0x000fea0003800200 */
.L_x_328:
[----:B------:R-:W1:Y:S01]  /*7b60*/  MUFU.RCP R3, UR10 ;  /* 0x0000000a00037d08 */ /* 0x000e620008001000 */
[----:B------:R-:W-:Y:S01]  /*7b70*/  MOV R8, UR10 ;  /* 0x0000000a00087c02 */ /* 0x000fe20008000f00 */
[----:B------:R-:W-:Y:S01]  /*7b80*/  FADD R21, R14, -UR13 ;  /* 0x8000000d0e157e21 */ /* 0x000fe20008000000 */
[----:B------:R-:W-:Y:S05]  /*7b90*/  BSSY.RECONVERGENT B2, `(.L_x_330) ;  /* 0x000000d000027945 */ /* 0x000fea0003800200 */
[----:B------:R-:W3:Y:S08]  /*7ba0*/  FCHK P0, R21, UR10 ;  /* 0x0000000a15007d02 */ /* 0x000ef00008000000 */
[----:B------:R-:W4:Y:S01]  /*7bb0*/  F2I.FLOOR.NTZ R12, R12 ;  /* 0x0000000c000c7305 */ /* 0x000f220000207100 */
[----:B-1----:R-:W-:-:S04]  /*7bc0*/  FFMA R8, R3, -R8, 1 ;  /* 0x3f80000003087423 */ /* 0x002fc80000000808 */
[----:B------:R-:W-:-:S04]  /*7bd0*/  FFMA R3, R3, R8, R3 ;  /* 0x0000000803037223 */ /* 0x000fc80000000003 */
[----:B------:R-:W-:-:S04]  /*7be0*/  FFMA R8, R3, R21, RZ ;  /* 0x0000001503087223 */ /* 0x000fc800000000ff */
[----:B------:R-:W-:-:S04]  /*7bf0*/  FFMA R19, R8, -UR10, R21 ;  /* 0x8000000a08137c23 */ /* 0x000fc80008000015 */
[----:B------:R-:W-:Y:S01]  /*7c00*/  FFMA R3, R3, R19, R8 ;  /* 0x0000001303037223 */ /* 0x000fe20000000008 */
[----:B---34-:R-:W-:Y:S06]  /*7c10*/  @!P0 BRA `(.L_x_331) ;  /* 0x0000000000108947 */ /* 0x018fec0003800000 */
[----:B------:R-:W-:Y:S02]  /*7c20*/  MOV R3, R21 ;  /* 0x0000001500037202 */ /* 0x000fe40000000f00 */
[----:B------:R-:W-:Y:S02]  /*7c30*/  MOV R40, UR10 ;  /* 0x0000000a00287c02 */ /* 0x000fe40008000f00 */
[----:B------:R-:W-:-:S07]  /*7c40*/  MOV R28, 0x7c60 ;  /* 0x00007c60001c7802 */ /* 0x000fce0000000f00 */
[----:B0-2---:R-:W-:Y:S05]  /*7c50*/  CALL.REL.NOINC `($__internal_5_$__cuda_sm3x_div_rn_noftz_f32_slowpath) ;  /* 0x0000002000447944 */ /* 0x005fea0003c00000 */
.L_x_331:
[----:B------:R-:W-:Y:S05]  /*7c60*/  BSYNC.RECONVERGENT B2 ;  /* 0x0000000000027941 */ /* 0x000fea0003800200 */
.L_x_330:
[----:B------:R-:W1:Y:S01]  /*7c70*/  MUFU.RCP R21, UR9 ;  /* 0x0000000900157d08 */ /* 0x000e620008001000 */
[----:B------:R-:W-:Y:S01]  /*7c80*/  I2FP.F32.S32 R8, R12 ;  /* 0x0000000c00087245 */ /* 0x000fe20000201400 */
[----:B------:R-:W-:Y:S01]  /*7c90*/  BSSY.RECONVERGENT B2, `(.L_x_332) ;  /* 0x0000011000027945 */ /* 0x000fe20003800200 */
[----:B------:R-:W-:Y:S02]  /*7ca0*/  MOV R19, UR9 ;  /* 0x0000000900137c02 */ /* 0x000fe40008000f00 */
[----:B------:R-:W-:-:S03]  /*7cb0*/  MOV R24, UR9 ;  /* 0x0000000900187c02 */ /* 0x000fc60008000f00 */
[----:B------:R-:W-:Y:S02]  /*7cc0*/  FFMA R18, R8, R19, UR12 ;  /* 0x0000000c08127e23 */ /* 0x000fe40008000013 */
[----:B------:R3:W-:Y:S01]  /*7cd0*/  F2I.FLOOR.NTZ R8, R3 ;  /* 0x0000000300087305 */ /* 0x0007e20000207100 */
[----:B-1----:R-:W-:Y:S01]  /*7ce0*/  FFMA R24, R21, -R24, 1 ;  /* 0x3f80000015187423 */ /* 0x002fe20000000818 */
[----:B---3--:R-:W-:-:S03]  /*7cf0*/  FADD R3, R13, -R18 ;  /* 0x800000120d037221 */ /* 0x008fc60000000000 */
[----:B------:R-:W-:-:S03]  /*7d00*/  FFMA R21, R21, R24, R21 ;  /* 0x0000001815157223 */ /* 0x000fc60000000015 */
[----:B------:R-:W1:Y:S01]  /*7d10*/  FCHK P0, R3, UR9 ;  /* 0x0000000903007d02 */ /* 0x000e620008000000 */
[----:B------:R-:W-:-:S04]  /*7d20*/  FFMA R18, R21, R3, RZ ;  /* 0x0000000315127223 */ /* 0x000fc800000000ff */
[----:B------:R-:W-:-:S04]  /*7d30*/  FFMA R19, R18, -UR9, R3 ;  /* 0x8000000912137c23 */ /* 0x000fc80008000003 */
[----:B------:R-:W-:Y:S01]  /*7d40*/  FFMA R21, R21, R19, R18 ;  /* 0x0000001315157223 */ /* 0x000fe20000000012 */
[----:B-1----:R-:W-:Y:S06]  /*7d50*/  @!P0 BRA `(.L_x_333) ;  /* 0x0000000000108947 */ /* 0x002fec0003800000 */
[----:B------:R-:W-:Y:S02]  /*7d60*/  MOV R40, UR9 ;  /* 0x0000000900287c02 */ /* 0x000fe40008000f00 */
[----:B------:R-:W-:-:S07]  /*7d70*/  MOV R28, 0x7d90 ;  /* 0x00007d90001c7802 */ /* 0x000fce0000000f00 */
[----:B0-2---:R-:W-:Y:S05]  /*7d80*/  CALL.REL.NOINC `($__internal_5_$__cuda_sm3x_div_rn_noftz_f32_slowpath) ;  /* 0x0000001c00f87944 */ /* 0x005fea0003c00000 */
[----:B------:R-:W-:-:S07]  /*7d90*/  MOV R21, R3 ;  /* 0x0000000300157202 */ /* 0x000fce0000000f00 */
.L_x_333:
[----:B------:R-:W-:Y:S05]  /*7da0*/  BSYNC.RECONVERGENT B2 ;  /* 0x0000000000027941 */ /* 0x000fea0003800200 */
.L_x_332:
[----:B------:R-:W1:Y:S01]  /*7db0*/  MUFU.RCP R19, UR10 ;  /* 0x0000000a00137d08 */ /* 0x000e620008001000 */
[----:B------:R-:W-:Y:S01]  /*7dc0*/  I2FP.F32.S32 R3, R8 ;  /* 0x0000000800037245 */ /* 0x000fe20000201400 */
[----:B------:R-:W-:Y:S01]  /*7dd0*/  BSSY.RECONVERGENT B2, `(.L_x_334) ;  /* 0x0000011000027945 */ /* 0x000fe20003800200 */
[----:B------:R-:W-:Y:S02]  /*7de0*/  MOV R18, UR10 ;  /* 0x0000000a00127c02 */ /* 0x000fe40008000f00 */
[----:B------:R-:W-:-:S03]  /*7df0*/  MOV R24, UR10 ;  /* 0x0000000a00187c02 */ /* 0x000fc60008000f00 */
[----:B------:R-:W-:-:S04]  /*7e00*/  FFMA R3, R3, R18, UR13 ;  /* 0x0000000d03037e23 */ /* 0x000fc80008000012 */
[----:B------:R-:W-:-:S04]  /*7e10*/  FADD R27, R14, -R3 ;  /* 0x800000030e1b7221 */ /* 0x000fc80000000000 */
        /* <DEDUP_REMOVED lines=12> */
.L_x_335:
[----:B------:R-:W-:Y:S05]  /*7ee0*/  BSYNC.RECONVERGENT B2 ;  /* 0x0000000000027941 */ /* 0x000fea0003800200 */
.L_x_334:
[----:B------:R-:W0:Y:S01]  /*7ef0*/  S2R R3, SR_TID.X ;  /* 0x0000000000037919 */ /* 0x000e220000002100 */
[----:B------:R-:W1:Y:S01]  /*7f00*/  LDC.64 R32, c[0x0][0x3a8] ;  /* 0x0000ea00ff207b82 */ /* 0x000e620000000a00 */
[----:B0-2---:R-:W-:-:S04]  /*7f10*/  IMAD R3, R5, R6, R3 ;  /* 0x0000000605037224 */ /* 0x005fc800078e0203 */
[----:B-1----:R-:W-:-:S05]  /*7f20*/  IMAD.WIDE.U32 R32, R3, 0x4, R32 ;  /* 0x0000000403207825 */ /* 0x002fca00078e0020 */
[----:B------:R-:W2:Y:S01]  /*7f30*/  LDG.E R18, desc[UR6][R32.64] ;  /* 0x0000000620127981 */ /* 0x000ea2000c1e1900 */
[----:B------:R-:W-:Y:S01]  /*7f40*/  BSSY.RECONVERGENT B2, `(.L_x_336) ;  /* 0x0000192000027945 */ /* 0x000fe20003800200 */
[----:B--2---:R-:W-:-:S13]  /*7f50*/  FSETP.NEU.AND P0, PT, R18, RZ, PT ;  /* 0x000000ff1200720b */ /* 0x004fda0003f0d000 */
[----:B------:R-:W-:Y:S05]  /*7f60*/  @!P0 BRA `(.L_x_337) ;  /* 0x00000018003c8947 */ /* 0x000fea0003800000 */
[----:B------:R-:W-:Y:S01]  /*7f70*/  FADD R13, R10, -R13 ;  /* 0x8000000d0a0d7221 */ /* 0x000fe20000000000 */
[----:B------:R-:W-:Y:S01]  /*7f80*/  FADD R14, R9, -R14 ;  /* 0x8000000e090e7221 */ /* 0x000fe20000000000 */
[----:B------:R-:W-:Y:S01]  /*7f90*/  FADD R15, R11, -R15 ;  /* 0x8000000f0b0f7221 */ /* 0x000fe20000000000 */
[----:B------:R-:W-:Y:S01]  /*7fa0*/  BSSY.RECONVERGENT B0, `(.L_x_338) ;  /* 0x0000047000007945 */ /* 0x000fe20003800200 */
[----:B------:R-:W-:Y:S01]  /*7fb0*/  HFMA2 R3, -RZ, RZ, 1.875, 0 ;  /* 0x3f800000ff037431 */ /* 0x000fe200000001ff */
        /* <DEDUP_REMOVED lines=16> */
[----:B------:R-:W-:-:S05]  /*80c0*/  IADD3 R24, PT, PT, R24, -R3, RZ ;  /* 0x8000000318187210 */ /* 0x000fca0007ffe0ff */
[C---:B------:R-:W-:Y:S01]  /*80d0*/  FADD R27, R24.reuse, 1 ;  /* 0x3f800000181b7421 */ /* 0x040fe20000000000 */
[----:B------:R-:W-:Y:S01]  /*80e0*/  FADD R34, R24, -1 ;  /* 0xbf80000018227421 */ /* 0x000fe20000000000 */
[----:B------:R-:W-:-:S03]  /*80f0*/  I2FP.F32.S32 R24, R3 ;  /* 0x0000000300187245 */ /* 0x000fc60000201400 */
[----:B------:R-:W-:Y:S01]  /*8100*/  FADD R28, R34, R34 ;  /* 0x00000022221c7221 */ /* 0x000fe20000000000 */
[----:B------:R-:W0:Y:S01]  /*8110*/  MUFU.RCP R27, R27 ;  /* 0x0000001b001b7308 */ /* 0x000e220000001000 */
[----:B------:R-:W-:Y:S02]  /*8120*/  @!P0 FADD R13, R13, R13 ;  /* 0x0000000d0d0d8221 */ /* 0x000fe40000000000 */
[----:B0-----:R-:W-:Y:S01]  /*8130*/  FMUL R3, R27, R28 ;  /* 0x0000001c1b037220 */ /* 0x001fe20000400000 */
[----:B------:R-:W-:-:S03]  /*8140*/  FFMA R28, R24, 1.1920928955078125e-07, R29 ;  /* 0x34000000181c7823 */ /* 0x000fc6000000001d */
        /* <DEDUP_REMOVED lines=44> */
.L_x_339:
[----:B------:R-:W-:Y:S05]  /*8410*/  BSYNC.RECONVERGENT B0 ;  /* 0x0000000000007941 */ /* 0x000fea0003800200 */
.L_x_338:
        /* <DEDUP_REMOVED lines=18> */
[----:B------:R-:W-:-:S04]  /*8540*/  FADD R34, R13, -1 ;  /* 0xbf8000000d227421 */ /* 0x000fc80000000000 */
        /* <DEDUP_REMOVED lines=49> */
.L_x_341:
[----:B------:R-:W-:Y:S05]  /*8860*/  BSYNC.RECONVERGENT B0 ;  /* 0x0000000000007941 */ /* 0x000fea0003800200 */
.L_x_340:
        /* <DEDUP_REMOVED lines=22> */
[----:B------:R-:W-:Y:S01]  /*89d0*/  FFMA R28, R14, 1.1920928955078125e-07, R27 ;  /* 0x340000000e1c7823 */ /* 0x000fe2000000001b */
        /* <DEDUP_REMOVED lines=36> */
[----:B------:R-:W0:Y:S02]  /*8c20*/  F2I.NTZ R27, R13 ;  /* 0x0000000d001b7305 */ /* 0x000e240000203100 */
[----:B------:R-:W-:-:S04]  /*8c30*/  FFMA R29, R14, R29, 0.055503588169813156128 ;  /* 0x3d6357bb0e1d7423 */ /* 0x000fc8000000001d */
[----:B------:R-:W-:-:S04]  /*8c40*/  FFMA R29, R14, R29, 0.24022644758224487305 ;  /* 0x3e75fdec0e1d7423 */ /* 0x000fc8000000001d */
[----:B------:R-:W-:-:S04]  /*8c50*/  FFMA R29, R14, R29, 0.69314718246459960938 ;  /* 0x3f3172180e1d7423 */ /* 0x000fc8000000001d */
[----:B------:R-:W-:Y:S01]  /*8c60*/  FFMA R29, R14, R29, 1 ;  /* 0x3f8000000e1d7423 */ /* 0x000fe2000000001d */
[----:B0-----:R-:W-:Y:S02]  /*8c70*/  LEA R27, R27, -R24, 0x17 ;  /* 0x800000181b1b7211 */ /* 0x001fe400078eb8ff */
[----:B------:R-:W-:Y:S01]  /*8c80*/  FSEL R14, RZ, +INF , !P2 ;  /* 0x7f800000ff0e7808 */ /* 0x000fe20005000000 */
[----:B------:R-:W-:-:S04]  /*8c90*/  FMUL R28, R28, R29 ;  /* 0x0000001d1c1c7220 */ /* 0x000fc80000400000 */
[----:B------:R-:W-:Y:S01]  /*8ca0*/  @!P3 FMUL R14, R27, R28 ;  /* 0x0000001c1b0eb220 */ /* 0x000fe20000400000 */
[----:B------:R-:W-:-:S07]  /*8cb0*/  @!P0 LOP3.LUT R14, R15, 0x7fffffff, RZ, 0xc0, !PT ;  /* 0x7fffffff0f0e8812 */ /* 0x000fce00078ec0ff */
.L_x_343:
[----:B------:R-:W-:Y:S05]  /*8cc0*/  BSYNC.RECONVERGENT B0 ;  /* 0x0000000000007941 */ /* 0x000fea0003800200 */
.L_x_342:
        /* <DEDUP_REMOVED lines=10> */
.L_x_345:
[----:B------:R-:W-:Y:S01]  /*8d70*/  FMUL.FTZ R14, R3, R24 ;  /* 0x00000018030e7220 */ /* 0x000fe20000410000 */
[----:B------:R-:W-:-:S03]  /*8d80*/  FMUL.FTZ R13, R24, 0.5 ;  /* 0x3f000000180d7820 */ /* 0x000fc60000410000 */
[----:B------:R-:W-:-:S04]  /*8d90*/  FFMA R3, -R14, R14, R3 ;  /* 0x0000000e0e037223 */ /* 0x000fc80000000103 */
[----:B------:R-:W-:-:S07]  /*8da0*/  FFMA R14, R3, R13, R14 ;  /* 0x0000000d030e7223 */ /* 0x000fce000000000e */
.L_x_346:
[----:B------:R-:W-:Y:S05]  /*8db0*/  BSYNC.RECONVERGENT B0 ;  /* 0x0000000000007941 */ /* 0x000fea0003800200 */
.L_x_344:
        /* <DEDUP_REMOVED lines=15> */
.L_x_348:
[----:B------:R-:W-:Y:S05]  /*8eb0*/  BSYNC.RECONVERGENT B3 ;  /* 0x0000000000037941 */ /* 0x000fea0003800200 */
.L_x_347:
        /* <DEDUP_REMOVED lines=28> */
[----:B------:R-:W-:-:S04]  /*9080*/  FFMA R3, R24, R3, R34 ;  /* 0x0000000318037223 */ /* 0x000fc80000000022 */
[----:B------:R-:W-:Y:S01]  /*9090*/  FFMA R13, R3, R28, R28 ;  /* 0x0000001c030d7223 */ /* 0x000fe2000000001c */
[----:B-1----:R-:W-:-:S03]  /*90a0*/  FFMA R28, -R26, R27, 1 ;  /* 0x3f8000001a1c7423 */ /* 0x002fc6000000011b */
[----:B------:R-:W0:Y:S01]  /*90b0*/  @P2 MUFU.EX2 R24, R13 ;  /* 0x0000000d00182308 */ /* 0x000e220000000800 */
[----:B------:R-:W-:-:S04]  /*90c0*/  FFMA R3, R27, R28, R27 ;  /* 0x0000001c1b037223 */ /* 0x000fc8000000001b */
[----:B------:R-:W-:-:S04]  /*90d0*/  FFMA R28, R3, R29, RZ ;  /* 0x0000001d031c7223 */ /* 0x000fc800000000ff */
[----:B------:R-:W-:Y:S01]  /*90e0*/  FFMA R27, -R26, R28, R29 ;  /* 0x0000001c1a1b7223 */ /* 0x000fe2000000011d */
[----:B0-----:R-:W-:-:S03]  /*90f0*/  @P2 FADD R14, -R24, 1 ;  /* 0x3f800000180e2421 */ /* 0x001fc60000000100 */
[----:B------:R-:W-:Y:S02]  /*9100*/  FFMA R24, R3, R27, R28 ;  /* 0x0000001b03187223 */ /* 0x000fe4000000001c */
[----:B------:R-:W-:Y:S01]  /*9110*/  @P2 LOP3.LUT R13, R14, 0x80000000, R15, 0xb8, !PT ;  /* 0x800000000e0d2812 */ /* 0x000fe200078eb80f */
[----:B------:R-:W-:Y:S06]  /*9120*/  @!P0 BRA `(.L_x_350) ;  /* 0x0000000000148947 */ /* 0x000fec0003800000 */
[----:B------:R-:W-:Y:S02]  /*9130*/  MOV R3, R29 ;  /* 0x0000001d00037202 */ /* 0x000fe40000000f00 */
[----:B------:R-:W-:Y:S02]  /*9140*/  MOV R40, R26 ;  /* 0x0000001a00287202 */ /* 0x000fe40000000f00 */
[----:B------:R-:W-:-:S07]  /*9150*/  MOV R28, 0x9170 ;  /* 0x00009170001c7802 */ /* 0x000fce0000000f00 */
[----:B------:R-:W-:Y:S05]  /*9160*/  CALL.REL.NOINC `($__internal_5_$__cuda_sm3x_div_rn_noftz_f32_slowpath) ;  /* 0x0000000c00007944 */ /* 0x000fea0003c00000 */
[----:B------:R-:W-:-:S07]  /*9170*/  MOV R24, R3 ;  /* 0x0000000300187202 */ /* 0x000fce0000000f00 */
.L_x_350:
[----:B------:R-:W-:Y:S05]  /*9180*/  BSYNC.RECONVERGENT B3 ;  /* 0x0000000000037941 */ /* 0x000fea0003800200 */
.L_x_349:
[----:B------:R-:W-:Y:S02]  /*9190*/  HFMA2 R14, -RZ, RZ, 0.61474609375, 16.90625 ;  /* 0x38eb4c3aff0e7431 */ /* 0x000fe400000001ff */
[C---:B------:R-:W-:Y:S01]  /*91a0*/  FMUL R3, R24.reuse, R24 ;  /* 0x0000001818037220 */ /* 0x040fe20000400000 */
[C---:B------:R-:W-:Y:S01]  /*91b0*/  FSETP.GE.AND P3, PT, |R24|.reuse, 1.0029599666595458984, PT ;  /* 0x3f8060fe1800780b */ /* 0x040fe20003f66200 */
[----:B------:R-:W-:Y:S01]  /*91c0*/  HFMA2 R15, -RZ, RZ, 1.0087890625, -0.000686168670654296875 ;  /* 0x3c09919fff0f7431 */ /* 0x000fe200000001ff */
[----:B------:R-:W-:Y:S01]  /*91d0*/  MOV R28, 0x3aae005b ;  /* 0x3aae005b001c7802 */ /* 0x000fe20000000f00 */
[----:B------:R-:W-:Y:S01]  /*91e0*/  BSSY.RECONVERGENT B0, `(.L_x_351) ;  /* 0x000003a000007945 */ /* 0x000fe20003800200 */
[----:B------:R-:W-:Y:S02]  /*91f0*/  FSEL R3, |R24|, R3, P3 ;  /* 0x0000000318037208 */ /* 0x000fe40001800200 */
[----:B------:R-:W-:Y:S02]  /*9200*/  FSEL R28, -R28, -0.00082130916416645050049, P3 ;  /* 0xba574d201c1c7808 */ /* 0x000fe40001800100 */
[----:B------:R-:W-:-:S02]  /*9210*/  FSEL R14, R14, 8.4834944573231041431e-05, P3 ;  /* 0x38b1e96a0e0e7808 */ /* 0x000fc40001800000 */
[----:B------:R-:W-:Y:S02]  /*9220*/  MOV R27, 0x3d24d99a ;  /* 0x3d24d99a001b7802 */ /* 0x000fe40000000f00 */
[----:B------:R-:W-:Y:S01]  /*9230*/  FSEL R15, R15, 0.0052134888246655464172, P3 ;  /* 0x3baad5ea0f0f7808 */ /* 0x000fe20001800000 */
[----:B------:R-:W-:Y:S01]  /*9240*/  FFMA R14, R3, R14, R28 ;  /* 0x0000000e030e7223 */ /* 0x000fe2000000001c */
[----:B------:R-:W-:Y:S01]  /*9250*/  HFMA2 R28, -RZ, RZ, 1.5341796875, 81.5625 ;  /* 0x3e235519ff1c7431 */ /* 0x000fe200000001ff */
[----:B------:R-:W-:Y:S02]  /*9260*/  FSEL R27, -R27, -0.026868773624300956726, P3 ;  /* 0xbcdc1be71b1b7808 */ /* 0x000fe40001800100 */
[C---:B------:R-:W-:Y:S01]  /*9270*/  FFMA R14, R3.reuse, R14, R15 ;  /* 0x0000000e030e7223 */ /* 0x040fe2000000000f */
[----:B------:R-:W-:Y:S02]  /*9280*/  MOV R29, 0x3f69b4f9 ;  /* 0x3f69b4f9001d7802 */ /* 0x000fe40000000f00 */
[----:B------:R-:W-:Y:S01]  /*9290*/  ISETP.GE.AND P0, PT, R12, UR4, PT ;  /* 0x000000040c007c0c */ /* 0x000fe2000bf06270 */
[----:B------:R-:W-:Y:S01]  /*92a0*/  FFMA R14, R3, R14, R27 ;  /* 0x0000000e030e7223 */ /* 0x000fe2000000001b */
[----:B------:R-:W-:-:S02]  /*92b0*/  FSEL R27, R29, -0.37612664699554443359, P3 ;  /* 0xbec093ac1d1b7808 */ /* 0x000fc40001800000 */
[----:B------:R-:W-:Y:S01]  /*92c0*/  FSEL R15, R28, 0.11284004896879196167, P3 ;  /* 0x3de718af1c0f7808 */ /* 0x000fe20001800000 */
[----:B------:R-:W-:Y:S01]  /*92d0*/  HFMA2 R28, -RZ, RZ, 1.7822265625, 0.000185489654541015625 ;  /* 0x3f210a14ff1c7431 */ /* 0x000fe200000001ff */
[----:B------:R-:W-:Y:S02]  /*92e0*/  ISETP.GT.AND P0, PT, R12, -0x1, !P0 ;  /* 0xffffffff0c00780c */ /* 0x000fe40004704270 */
[----:B------:R-:W-:Y:S01]  /*92f0*/  MOV R29, UR5 ;  /* 0x00000005001d7c02 */ /* 0x000fe20008000f00 */
[----:B------:R-:W-:Y:S01]  /*9300*/  FFMA R14, R3, R14, R15 ;  /* 0x0000000e030e7223 */ /* 0x000fe2000000000f */
[----:B------:R-:W-:-:S03]  /*9310*/  ISETP.LT.OR P4, PT, R8, -0x1, !P0 ;  /* 0xffffffff0800780c */ /* 0x000fc60004781670 */
[C---:B------:R-:W-:Y:S01]  /*9320*/  FFMA R14, R3.reuse, R14, R27 ;  /* 0x0000000e030e7223 */ /* 0x040fe2000000001b */
[----:B------:R-:W-:Y:S02]  /*9330*/  FSEL R27, -R3, R24, P3 ;  /* 0x00000018031b7208 */ /* 0x000fe40001800100 */
[----:B------:R-:W-:-:S05]  /*9340*/  FSEL R15, R28, 0.12837915122509002686, P3 ;  /* 0x3e0375d31c0f7808 */ /* 0x000fca0001800000 */
[----:B------:R-:W-:Y:S01]  /*9350*/  FFMA R14, R3, R14, R15 ;  /* 0x0000000e030e7223 */ /* 0x000fe2000000000f */
[----:B------:R-:W-:-:S03]  /*9360*/  IADD3 R3, PT, PT, R12, 0x1, RZ ;  /* 0x000000010c037810 */ /* 0x000fc60007ffe0ff */
[----:B------:R-:W-:Y:S01]  /*9370*/  FFMA R28, R14, R27, R27 ;  /* 0x0000001b0e1c7223 */ /* 0x000fe2000000001b */
[----:B------:R-:W-:Y:S01]  /*9380*/  ISETP.GE.AND P2, PT, R3, UR4, PT ;  /* 0x0000000403007c0c */ /* 0x000fe2000bf46270 */
[----:B------:R-:W0:Y:S02]  /*9390*/  LDC.64 R14, c[0x0][0x390] ;  /* 0x0000e400ff0e7b82 */ /* 0x000e240000000a00 */
[----:B------:R-:W1:Y:S01]  /*93a0*/  @P3 MUFU.EX2 R27, R28 ;  /* 0x0000001c001b3308 */ /* 0x000e620000000800 */
[----:B------:R-:W-:Y:S02]  /*93b0*/  ISETP.GT.AND P5, PT, R12, -0x2, !P2 ;  /* 0xfffffffe0c00780c */ /* 0x000fe400057a4270 */
[C---:B------:R-:W-:Y:S02]  /*93c0*/  ISETP.LT.OR P2, PT, R8.reuse, RZ, !P0 ;  /* 0x000000ff0800720c */ /* 0x040fe40004741670 */
[C---:B------:R-:W-:Y:S02]  /*93d0*/  ISETP.LT.OR P0, PT, R8.reuse, -0x1, !P5 ;  /* 0xffffffff0800780c */ /* 0x040fe40006f01670 */
[----:B------:R-:W-:Y:S01]  /*93e0*/  ISETP.GE.OR P2, PT, R8, UR5, P2 ;  /* 0x0000000508007c0c */ /* 0x000fe20009746670 */
[----:B-1----:R-:W-:-:S05]  /*93f0*/  @P3 FADD R27, -R27, 1 ;  /* 0x3f8000001b1b3421 */ /* 0x002fca0000000100 */
[----:B------:R-:W-:Y:S01]  /*9400*/  @P3 LOP3.LUT R28, R27, 0x80000000, R24, 0xb8, !PT ;  /* 0x800000001b1c3812 */ /* 0x000fe200078eb818 */
[----:B0-----:R-:W-:Y:S01]  /*9410*/  IMAD.WIDE.U32 R14, R17, 0x4, R14 ;  /* 0x00000004110e7825 */ /* 0x001fe200078e000e */
[C---:B------:R-:W-:Y:S02]  /*9420*/  IADD3 R24, PT, PT, R8.reuse, 0x1, RZ ;  /* 0x0000000108187810 */ /* 0x040fe40007ffe0ff */
[----:B------:R-:W-:Y:S01]  /*9430*/  ISETP.LT.OR P3, PT, R8, RZ, !P5 ;  /* 0x000000ff0800720c */ /* 0x000fe20006f61670 */
[----:B------:R-:W-:Y:S01]  /*9440*/  FADD R27, -R28, R13 ;  /* 0x0000000d1c1b7221 */ /* 0x000fe20000000100 */
[----:B------:R-:W-:Y:S01]  /*9450*/  ISETP.GE.OR P4, PT, R24, UR5, P4 ;  /* 0x0000000518007c0c */ /* 0x000fe2000a786670 */
[----:B------:R-:W-:Y:S01]  /*9460*/  IMAD R13, R29, UR8, RZ ;  /* 0x000000081d0d7c24 */ /* 0x000fe2000f8e02ff */
[----:B------:R-:W-:Y:S01]  /*9470*/  ISETP.GE.OR P3, PT, R8, UR5, P3 ;  /* 0x0000000508007c0c */ /* 0x000fe20009f66670 */
[----:B------:R-:W-:Y:S01]  /*9480*/  FMUL R27, R27, 0.5 ;  /* 0x3f0000001b1b7820 */ /* 0x000fe20000400000 */
[----:B------:R-:W-:Y:S01]  /*9490*/  ISETP.GE.OR P0, PT, R24, UR5, P0 ;  /* 0x0000000518007c0c */ /* 0x000fe20008706670 */
[----:B------:R-:W-:-:S12]  /*94a0*/  @P2 BRA `(.L_x_352) ;  /* 0x0000000000342947 */ /* 0x000fd80003800000 */
[----:B------:R-:W-:Y:S02]  /*94b0*/  IMAD R29, R13, R12, RZ ;  /* 0x0000000c0d1d7224 */ /* 0x000fe400078e02ff */
[----:B------:R-:W-:Y:S01]  /*94c0*/  FMUL R18, R18, R27 ;  /* 0x0000001b12127220 */ /* 0x000fe20000400000 */
[----:B------:R-:W-:Y:S02]  /*94d0*/  IMAD R35, R8, UR8, RZ ;  /* 0x0000000808237c24 */ /* 0x000fe4000f8e02ff */
[----:B------:R-:W-:Y:S01]  /*94e0*/  FADD R37, -R21, 1 ;  /* 0x3f80000015257421 */ /* 0x000fe20000000100 */
[----:B------:R-:W-:-:S04]  /*94f0*/  IMAD.WIDE R28, R29, 0x4, R30 ;  /* 0x000000041d1c7825 */ /* 0x000fc800078e021e */
[----:B------:R-:W-:Y:S01]  /*9500*/  FMUL R18, R18, R37 ;  /* 0x0000002512127220 */ /* 0x000fe20000400000 */
[----:B------:R-:W-:-:S04]  /*9510*/  IMAD.WIDE R28, R35, 0x4, R28 ;  /* 0x00000004231c7825 */ /* 0x000fc800078e021c */
[----:B------:R-:W-:Y:S01]  /*9520*/  FADD R35, -R19, 1 ;  /* 0x3f80000013237421 */ /* 0x000fe20000000100 */
[----:B------:R-:W-:-:S03]  /*9530*/  IADD3 R28, P2, PT, R14, R28, RZ ;  /* 0x0000001c0e1c7210 */ /* 0x000fc60007f5e0ff */
[----:B------:R-:W-:Y:S01]  /*9540*/  FMUL R35, R18, R35 ;  /* 0x0000002312237220 */ /* 0x000fe20000400000 */
[----:B------:R-:W-:-:S03]  /*9550*/  IADD3.X R29, PT, PT, R15, R29, RZ, P2, !PT ;  /* 0x0000001d0f1d7210 */ /* 0x000fc600017fe4ff */
[----:B------:R-:W-:-:S05]  /*9560*/  FMUL R35, R35, R4 ;  /* 0x0000000423237220 */ /* 0x000fca0000400000 */
[----:B------:R0:W-:Y:S02]  /*9570*/  REDG.E.ADD.F32.FTZ.RN.STRONG.GPU desc[UR6][R28.64], R35 ;  /* 0x000000231c0079a6 */ /* 0x0001e4000c12f306 */
.L_x_352:
[----:B------:R-:W-:Y:S05]  /*9580*/  BSYNC.RECONVERGENT B0 ;  /* 0x0000000000007941 */ /* 0x000fea0003800200 */
.L_x_351:
[----:B------:R-:W-:Y:S04]  /*9590*/  BSSY.RECONVERGENT B0, `(.L_x_353) ;  /* 0x000000f000007945 */ /* 0x000fe80003800200 */
[----:B------:R-:W-:Y:S05]  /*95a0*/  @P3 BRA `(.L_x_354) ;  /* 0x0000000000343947 */ /* 0x000fea0003800000 */
[----:B------:R-:W2:Y:S01]  /*95b0*/  LDG.E R18, desc[UR6][R32.64] ;  /* 0x0000000620127981 */ /* 0x000ea2000c1e1900 */
[----:B0-----:R-:W-:Y:S02]  /*95c0*/  IMAD R29, R13, R3, RZ ;  /* 0x000000030d1d7224 */ /* 0x001fe400078e02ff */
[----:B------:R-:W-:Y:S02]  /*95d0*/  IMAD R35, R8, UR8, RZ ;  /* 0x0000000808237c24 */ /* 0x000fe4000f8e02ff */
[----:B------:R-:W-:-:S04]  /*95e0*/  IMAD.WIDE R28, R29, 0x4, R30 ;  /* 0x000000041d1c7825 */ /* 0x000fc800078e021e */
[----:B------:R-:W-:-:S04]  /*95f0*/  IMAD.WIDE R28, R35, 0x4, R28 ;  /* 0x00000004231c7825 */ /* 0x000fc800078e021c */
[----:B------:R-:W-:Y:S01]  /*9600*/  FADD R35, -R19, 1 ;  /* 0x3f80000013237421 */ /* 0x000fe20000000100 */
[----:B------:R-:W-:-:S04]  /*9610*/  IADD3 R28, P2, PT, R14, R28, RZ ;  /* 0x0000001c0e1c7210 */ /* 0x000fc80007f5e0ff */
[----:B------:R-:W-:Y:S01]  /*9620*/  IADD3.X R29, PT, PT, R15, R29, RZ, P2, !PT ;  /* 0x0000001d0f1d7210 */ /* 0x000fe200017fe4ff */
[----:B--2---:R-:W-:-:S04]  /*9630*/  FMUL R18, R27, R18 ;  /* 0x000000121b127220 */ /* 0x004fc80000400000 */
[----:B------:R-:W-:-:S04]  /*9640*/  FMUL R18, R18, R21 ;  /* 0x0000001512127220 */ /* 0x000fc80000400000 */
[----:B------:R-:W-:-:S04]  /*9650*/  FMUL R35, R35, R18 ;  /* 0x0000001223237220 */ /* 0x000fc80000400000 */
[----:B------:R-:W-:-:S05]  /*9660*/  FMUL R35, R35, R4 ;  /* 0x0000000423237220 */ /* 0x000fca0000400000 */
[----:B------:R1:W-:Y:S02]  /*9670*/  REDG.E.ADD.F32.FTZ.RN.STRONG.GPU desc[UR6][R28.64], R35 ;  /* 0x000000231c0079a6 */ /* 0x0003e4000c12f306 */
.L_x_354:
[----:B------:R-:W-:Y:S05]  /*9680*/  BSYNC.RECONVERGENT B0 ;  /* 0x0000000000007941 */ /* 0x000fea0003800200 */
.L_x_353:
[----:B------:R-:W-:Y:S04]  /*9690*/  BSSY.RECONVERGENT B0, `(.L_x_355) ;  /* 0x000000f000007945 */ /* 0x000fe80003800200 */
[----:B------:R-:W-:Y:S05]  /*96a0*/  @P4 BRA `(.L_x_356) ;  /* 0x0000000000344947 */ /* 0x000fea0003800000 */
[----:B------:R-:W2:Y:S01]  /*96b0*/  LDG.E R8, desc[UR6][R32.64] ;  /* 0x0000000620087981 */ /* 0x000ea2000c1e1900 */
[----:B01----:R-:W-:Y:S02]  /*96c0*/  IMAD R29, R13, R12, RZ ;  /* 0x0000000c0d1d7224 */ /* 0x003fe400078e02ff */
[----:B------:R-:W-:Y:S01]  /*96d0*/  FADD R37, -R21, 1 ;  /* 0x3f80000015257421 */ /* 0x000fe20000000100 */
[----:B------:R-:W-:Y:S02]  /*96e0*/  IMAD R35, R24, UR8, RZ ;  /* 0x0000000818237c24 */ /* 0x000fe4000f8e02ff */
[----:B------:R-:W-:-:S04]  /*96f0*/  IMAD.WIDE R28, R29, 0x4, R30 ;  /* 0x000000041d1c7825 */ /* 0x000fc800078e021e */
[----:B------:R-:W-:-:S03]  /*9700*/  IMAD.WIDE R28, R35, 0x4, R28 ;  /* 0x00000004231c7825 */ /* 0x000fc600078e021c */
[----:B------:R-:W-:-:S04]  /*9710*/  IADD3 R28, P2, PT, R14, R28, RZ ;  /* 0x0000001c0e1c7210 */ /* 0x000fc80007f5e0ff */
[----:B------:R-:W-:Y:S01]  /*9720*/  IADD3.X R29, PT, PT, R15, R29, RZ, P2, !PT ;  /* 0x0000001d0f1d7210 */ /* 0x000fe200017fe4ff */
[----:B--2---:R-:W-:-:S04]  /*9730*/  FMUL R8, R27, R8 ;  /* 0x000000081b087220 */ /* 0x004fc80000400000 */
[----:B------:R-:W-:-:S04]  /*9740*/  FMUL R8, R37, R8 ;  /* 0x0000000825087220 */ /* 0x000fc80000400000 */
[----:B------:R-:W-:-:S04]  /*9750*/  FMUL R35, R8, R19 ;  /* 0x0000001308237220 */ /* 0x000fc80000400000 */
[----:B------:R-:W-:-:S05]  /*9760*/  FMUL R35, R35, R4 ;  /* 0x0000000423237220 */ /* 0x000fca0000400000 */
[----:B------:R2:W-:Y:S02]  /*9770*/  REDG.E.ADD.F32.FTZ.RN.STRONG.GPU desc[UR6][R28.64], R35 ;  /* 0x000000231c0079a6 */ /* 0x0005e4000c12f306 */
.L_x_356:
[----:B------:R-:W-:Y:S05]  /*9780*/  BSYNC.RECONVERGENT B0 ;  /* 0x0000000000007941 */ /* 0x000fea0003800200 */
.L_x_355:
[----:B------:R-:W-:Y:S05]  /*9790*/  @P0 BRA `(.L_x_337) ;  /* 0x0000000000300947 */ /* 0x000fea0003800000 */
[----:B------:R-:W3:Y:S01]  /*97a0*/  LDG.E R32, desc[UR6][R32.64] ;  /* 0x0000000620207981 */ /* 0x000ee2000c1e1900 */
[----:B------:R-:W-:Y:S02]  /*97b0*/  IMAD R13, R13, R3, RZ ;  /* 0x000000030d0d7224 */ /* 0x000fe400078e02ff */
[----:B------:R-:W-:Y:S02]  /*97c0*/  IMAD R3, R24, UR8, RZ ;  /* 0x0000000818037c24 */ /* 0x000fe4000f8e02ff */
[----:B------:R-:W-:-:S04]  /*97d0*/  IMAD.WIDE R12, R13, 0x4, R30 ;  /* 0x000000040d0c7825 */ /* 0x000fc800078e021e */
[----:B------:R-:W-:-:S03]  /*97e0*/  IMAD.WIDE R12, R3, 0x4, R12 ;  /* 0x00000004030c7825 */ /* 0x000fc600078e020c */
[----:B------:R-:W-:-:S04]  /*97f0*/  IADD3 R12, P0, PT, R14, R12, RZ ;  /* 0x0000000c0e0c7210 */ /* 0x000fc80007f1e0ff */
[----:B------:R-:W-:Y:S01]  /*9800*/  IADD3.X R13, PT, PT, R15, R13, RZ, P0, !PT ;  /* 0x0000000d0f0d7210 */ /* 0x000fe200007fe4ff */
[----:B---3--:R-:W-:-:S04]  /*9810*/  FMUL R8, R27, R32 ;  /* 0x000000201b087220 */ /* 0x008fc80000400000 */
[----:B------:R-:W-:-:S04]  /*9820*/  FMUL R8, R8, R21 ;  /* 0x0000001508087220 */ /* 0x000fc80000400000 */
[----:B------:R-:W-:-:S04]  /*9830*/  FMUL R19, R8, R19 ;  /* 0x0000001308137220 */ /* 0x000fc80000400000 */
[----:B------:R-:W-:-:S05]  /*9840*/  FMUL R19, R19, R4 ;  /* 0x0000000413137220 */ /* 0x000fca0000400000 */
[----:B------:R3:W-:Y:S02]  /*9850*/  REDG.E.ADD.F32.FTZ.RN.STRONG.GPU desc[UR6][R12.64], R19 ;  /* 0x000000130c0079a6 */ /* 0x0007e4000c12f306 */
.L_x_337:
[----:B------:R-:W-:Y:S05]  /*9860*/  BSYNC.RECONVERGENT B2 ;  /* 0x0000000000027941 */ /* 0x000fea0003800200 */
.L_x_336:
[----:B------:R-:W-:Y:S02]  /*9870*/  IADD3 R30, P0, PT, R30, 0x4, RZ ;  /* 0x000000041e1e7810 */ /* 0x000fe40007f1e0ff */
[----:B------:R-:W-:Y:S02]  /*9880*/  IADD3 R7, PT, PT, R7, 0x1, RZ ;  /* 0x0000000107077810 */ /* 0x000fe40007ffe0ff */
[----:B------:R-:W-:Y:S01]  /*9890*/  IADD3.X R31, PT, PT, RZ, R31, RZ, P0, !PT ;  /* 0x0000001fff1f7210 */ /* 0x000fe200007fe4ff */
[----:B------:R-:W-:Y:S08]  /*98a0*/  @P1 BRA `(.L_x_357) ;  /* 0xffffffdc00c81947 */ /* 0x000ff0000383ffff */
[----:B------:R-:W-:Y:S05]  /*98b0*/  EXIT ;  /* 0x000000000000794d */ /* 0x000fea0003800000 */
        .weak           $__internal_3_$__cuda_sm20_rcp_rn_f32_slowpath
        .type           $__internal_3_$__cuda_sm20_rcp_rn_f32_slowpath,@function
        .size           $__internal_3_$__cuda_sm20_rcp_rn_f32_slowpath,($__internal_4_$__cuda_sm20_sqrt_rn_f32_slowpath - $__internal_3_$__cuda_sm20_rcp_rn_f32_slowpath)
$__internal_3_$__cuda_sm20_rcp_rn_f32_slowpath:
        /* <DEDUP_REMOVED lines=15> */
.L_x_359:
        /* <DEDUP_REMOVED lines=21> */
[----:B------:R-:W-:Y:S02]  /*9b00*/  LOP3.LUT P2, RZ, R30, 0x2, RZ, 0xc0, !PT ;  /* 0x000000021eff7812 */ /* 0x000fe4000784c0ff */
[----:B------:R-:W-:Y:S02]  /*9b10*/  IADD3 R28, PT, PT, R19, -0xfc, RZ ;  /* 0xffffff04131c7810 */ /* 0x000fe40007ffe0ff */
[----:B------:R-:W-:-:S02]  /*9b20*/  PLOP3.LUT P0, PT, P0, P1, P2, 0xe0, 0x0 ;  /* 0x000000000000781c */ /* 0x000fc40000703c20 */
[----:B------:R-:W-:Y:S02]  /*9b30*/  LOP3.LUT P1, RZ, R3, 0x7fffff, RZ, 0xc0, !PT ;  /* 0x007fffff03ff7812 */ /* 0x000fe4000782c0ff */
[----:B------:R-:W-:Y:S02]  /*9b40*/  SEL R5, RZ, 0x1, !P0 ;  /* 0x00000001ff057807 */ /* 0x000fe40004000000 */
[----:B------:R-:W-:Y:S02]  /*9b50*/  SHF.R.U32.HI R28, RZ, R28, R15 ;  /* 0x0000001cff1c7219 */ /* 0x000fe4000001160f */
[----:B------:R-:W-:-:S04]  /*9b60*/  IADD3 R5, PT, PT, -R5, RZ, RZ ;  /* 0x000000ff05057210 */ /* 0x000fc80007ffe1ff */
[----:B------:R-:W-:-:S13]  /*9b70*/  ISETP.GE.AND P0, PT, R5, RZ, PT ;  /* 0x000000ff0500720c */ /* 0x000fda0003f06270 */
[----:B------:R-:W-:-:S04]  /*9b80*/  @!P0 IADD3 R28, PT, PT, R28, 0x1, RZ ;  /* 0x000000011c1c8810 */ /* 0x000fc80007ffe0ff */
[----:B------:R-:W-:-:S04]  /*9b90*/  @!P1 SHF.L.U32 R28, R28, 0x1, RZ ;  /* 0x000000011c1c9819 */ /* 0x000fc800000006ff */
[----:B------:R-:W-:Y:S01]  /*9ba0*/  LOP3.LUT R15, R28, 0x80000000, R3, 0xf8, !PT ;  /* 0x800000001c0f7812 */ /* 0x000fe200078ef803 */
[----:B------:R-:W-:Y:S06]  /*9bb0*/  BRA `(.L_x_360) ;  /* 0x0000000000047947 */ /* 0x000fec0003800000 */
.L_x_361:
[----:B------:R0:W1:Y:S02]  /*9bc0*/  MUFU.RCP R15, R3 ;  /* 0x00000003000f7308 */ /* 0x0000640000001000 */
.L_x_360:
[----:B------:R-:W-:Y:S05]  /*9bd0*/  BSYNC.RECONVERGENT B1 ;  /* 0x0000000000017941 */ /* 0x000fea0003800200 */
.L_x_358:
[----:B01----:R-:W-:Y:S01]  /*9be0*/  MOV R3, R15 ;  /* 0x0000000f00037202 */ /* 0x003fe20000000f00 */
[----:B------:R-:W-:-:S04]  /*9bf0*/  HFMA2 R15, -RZ, RZ, 0, 0 ;  /* 0x00000000ff0f7431 */ /* 0x000fc800000001ff */
[----:B------:R-:W-:Y:S05]  /*9c00*/  RET.REL.NODEC R14 `(joseph3d_back_tof_lm_cuda_kernel) ;  /* 0xffffff600efc7950 */ /* 0x000fea0003c3ffff */
        .weak           $__internal_4_$__cuda_sm20_sqrt_rn_f32_slowpath
        .type           $__internal_4_$__cuda_sm20_sqrt_rn_f32_slowpath,@function
        .size           $__internal_4_$__cuda_sm20_sqrt_rn_f32_slowpath,($__internal_5_$__cuda_sm3x_div_rn_noftz_f32_slowpath - $__internal_4_$__cuda_sm20_sqrt_rn_f32_slowpath)
$__internal_4_$__cuda_sm20_sqrt_rn_f32_slowpath:
        /* <DEDUP_REMOVED lines=10> */
[----:B------:R-:W-:Y:S01]  /*9cb0*/  @P0 FFMA R38, R3, 1.84467440737095516160e+19, RZ ;  /* 0x5f80000003260823 */ /* 0x000fe200000000ff */
[----:B------:R-:W-:-:S03]  /*9cc0*/  @!P0 MOV R39, R3 ;  /* 0x0000000300278202 */ /* 0x000fc60000000f00 */
[----:B------:R-:W0:Y:S02]  /*9cd0*/  @P0 MUFU.RSQ R35, R38 ;  /* 0x0000002600230308 */ /* 0x000e240000001400 */
[----:B0-----:R-:W-:Y:S01]  /*9ce0*/  @P0 FMUL.FTZ R37, R38, R35 ;  /* 0x0000002326250220 */ /* 0x001fe20000410000 */
[----:B------:R-:W-:-:S03]  /*9cf0*/  @P0 FMUL.FTZ R35, R35, 0.5 ;  /* 0x3f00000023230820 */ /* 0x000fc60000410000 */
[----:B------:R-:W-:-:S04]  /*9d00*/  @P0 FADD.FTZ R36, -R37, -RZ ;  /* 0x800000ff25240221 */ /* 0x000fc80000010100 */
[----:B------:R-:W-:-:S04]  /*9d10*/  @P0 FFMA R36, R37, R36, R38 ;  /* 0x0000002425240223 */ /* 0x000fc80000000026 */
[----:B------:R-:W-:-:S04]  /*9d20*/  @P0 FFMA R35, R36, R35, R37 ;  /* 0x0000002324230223 */ /* 0x000fc80000000025 */
[----:B------:R-:W-:-:S07]  /*9d30*/  @P0 FMUL.FTZ R39, R35, 2.3283064365386962891e-10 ;  /* 0x2f80000023270820 */ /* 0x000fce0000410000 */
.L_x_362:
[----:B------:R-:W-:Y:S01]  /*9d40*/  HFMA2 R37, -RZ, RZ, 0, 0 ;  /* 0x00000000ff257431 */ /* 0x000fe200000001ff */
[----:B------:R-:W-:-:S04]  /*9d50*/  MOV R36, R28 ;  /* 0x0000001c00247202 */ /* 0x000fc80000000f00 */
[----:B------:R-:W-:Y:S05]  /*9d60*/  RET.REL.NODEC R36 `(joseph3d_back_tof_lm_cuda_kernel) ;  /* 0xffffff6024a47950 */ /* 0x000fea0003c3ffff */
        .weak           $__internal_5_$__cuda_sm3x_div_rn_noftz_f32_slowpath
        .type           $__internal_5_$__cuda_sm3x_div_rn_noftz_f32_slowpath,@function
        .size           $__internal_5_$__cuda_sm3x_div_rn_noftz_f32_slowpath,(.L_x_1053 - $__internal_5_$__cuda_sm3x_div_rn_noftz_f32_slowpath)
$__internal_5_$__cuda_sm3x_div_rn_noftz_f32_slowpath:
        /* <DEDUP_REMOVED lines=34> */
.L_x_364:
        /* <DEDUP_REMOVED lines=32> */
[C---:B------:R-:W-:Y:S02]  /*a190*/  ISETP.NE.AND P4, PT, R36.reuse, RZ, PT ;  /* 0x000000ff2400720c */ /* 0x040fe40003f85270 */
[----:B------:R-:W-:Y:S02]  /*a1a0*/  LOP3.LUT R35, R35, 0x7fffff, RZ, 0xc0, !PT ;  /* 0x007fffff23237812 */ /* 0x000fe400078ec0ff */
[C---:B------:R-:W-:Y:S02]  /*a1b0*/  ISETP.NE.AND P0, PT, R36.reuse, RZ, PT ;  /* 0x000000ff2400720c */ /* 0x040fe40003f05270 */
[----:B------:R-:W-:Y:S02]  /*a1c0*/  LOP3.LUT R40, R35, 0x800000, RZ, 0xfc, !PT ;  /* 0x0080000023287812 */ /* 0x000fe400078efcff */
[----:B------:R-:W-:-:S02]  /*a1d0*/  IADD3 R35, PT, PT, R36, 0x20, RZ ;  /* 0x0000002024237810 */ /* 0x000fc40007ffe0ff */
        /* <DEDUP_REMOVED lines=14> */
.L_x_371:
[----:B------:R-:W-:-:S04]  /*a2c0*/  LOP3.LUT R3, R3, 0x80000000, RZ, 0xc0, !PT ;  /* 0x8000000003037812 */ /* 0x000fc800078ec0ff */
[----:B------:R-:W-:Y:S01]  /*a2d0*/  LOP3.LUT R3, R3, 0x7f800000, RZ, 0xfc, !PT ;  /* 0x7f80000003037812 */ /* 0x000fe200078efcff */
[----:B------:R-:W-:Y:S06]  /*a2e0*/  BRA `(.L_x_372) ;  /* 0x0000000000047947 */ /* 0x000fec0003800000 */
.L_x_370:
[----:B------:R-:W-:-:S07]  /*a2f0*/  LEA R3, R42, R3, 0x17 ;  /* 0x000000032a037211 */ /* 0x000fce00078eb8ff */
.L_x_372:
[----:B------:R-:W-:Y:S05]  /*a300*/  BSYNC.RECONVERGENT B1 ;  /* 0x0000000000017941 */ /* 0x000fea0003800200 */
.L_x_369:
[----:B------:R-:W-:Y:S05]  /*a310*/  BRA `(.L_x_373) ;  /* 0x0000000000207947 */ /* 0x000fea0003800000 */
.L_x_368:
[----:B------:R-:W-:-:S04]  /*a320*/  LOP3.LUT R3, R40, 0x80000000, R3, 0x48, !PT ;  /* 0x8000000028037812 */ /* 0x000fc800078e4803 */
[----:B------:R-:W-:Y:S01]  /*a330*/  LOP3.LUT R3, R3, 0x7f800000, RZ, 0xfc, !PT ;  /* 0x7f80000003037812 */ /* 0x000fe200078efcff */
[----:B------:R-:W-:Y:S06]  /*a340*/  BRA `(.L_x_373) ;  /* 0x0000000000147947 */ /* 0x000fec0003800000 */
.L_x_367:
[----:B------:R-:W-:Y:S01]  /*a350*/  LOP3.LUT R3, R40, 0x80000000, R3, 0x48, !PT ;  /* 0x8000000028037812 */ /* 0x000fe200078e4803 */
[----:B------:R-:W-:Y:S06]  /*a360*/  BRA `(.L_x_373) ;  /* 0x00000000000c7947 */ /* 0x000fec0003800000 */
.L_x_366:
[----:B------:R-:W0:Y:S01]  /*a370*/  MUFU.RSQ R3, -QNAN ;  /* 0xffc0000000037908 */ /* 0x000e220000001400 */
[----:B------:R-:W-:Y:S05]  /*a380*/  BRA `(.L_x_373) ;  /* 0x0000000000047947 */ /* 0x000fea0003800000 */
.L_x_365:
[----:B------:R-:W-:-:S07]  /*a390*/  FADD.FTZ R3, R3, R40 ;  /* 0x0000002803037221 */ /* 0x000fce0000010000 */
.L_x_373:
[----:B------:R-:W-:Y:S05]  /*a3a0*/  BSYNC.RECONVERGENT B0 ;  /* 0x0000000000007941 */ /* 0x000fea0003800200 */
.L_x_363:
[----:B------:R-:W-:Y:S01]  /*a3b0*/  HFMA2 R37, -RZ, RZ, 0, 0 ;  /* 0x00000000ff257431 */ /* 0x000fe200000001ff */
[----:B------:R-:W-:-:S04]  /*a3c0*/  MOV R36, R28 ;  /* 0x0000001c00247202 */ /* 0x000fc80000000f00 */
[----:B0-----:R-:W-:Y:S05]  /*a3d0*/  RET.REL.NODEC R36 `(joseph3d_back_tof_lm_cuda_kernel) ;  /* 0xffffff5c24087950 */ /* 0x001fea0003c3ffff */
.L_x_374:
        /* <DEDUP_REMOVED lines=10> */
.L_x_1053:


//--------------------- .text.joseph3d_fwd_tof_sino_cuda_kernel --------------------------
	.section	.text.joseph3d_fwd_tof_sino_cuda_kernel,"ax",@progbits
	.align	128
        .global         joseph3d_fwd_tof_sino_cuda_kernel
        .type           joseph3d_fwd_tof_sino_cuda_kernel,@function
        .size           joseph3d_fwd_tof_sino_cuda_kernel,(.L_x_1056 - joseph3d_fwd_tof_sino_cuda_kernel)
        .other          joseph3d_fwd_tof_sino_cuda_kernel,@"STO_CUDA_ENTRY STV_DEFAULT"
joseph3d_fwd_tof_sino_cuda_kernel:
.text.joseph3d_fwd_tof_sino_cuda_kernel:
        /* <DEDUP_REMOVED lines=24> */
[----:B0-----:R-:W-:Y:S01]  /*0180*/  IMAD.WIDE.U32 R20, R5, 0xc, R20 ;  /* 0x0000000c05147825 */ /* 0x001fe200078e0014 */
[----:B-1----:R-:W5:Y:S01]  /*0190*/  @!P1 LDG.E R8, desc[UR8][R8.64] ;  /* 0x0000000808089981 */ /* 0x002f62000c1e1900 */
[----:B------:R-:W-:Y:S01]  /*01a0*/  IADD3 R19, PT, PT, R19, UR4, RZ ;  /* 0x0000000413137c10 */ /* 0x000fe2000fffe0ff */
[----:B------:R-:W0:Y:S01]  /*01b0*/  LDC.64 R2, c[0x0][0x3b8] ;  /* 0x0000ee00ff027b82 */ /* 0x000e220000000a00 */
[----:B----4-:R-:W-:Y:S02]  /*01c0*/  @!P0 LEA R6, P2, R5, R6, 0x2 ;  /* 0x0000000605068211 */ /* 0x010fe400078410ff */
[----:B------:R-:W-:Y:S01]  /*01d0*/  IADD3 R21, PT, PT, R21, UR4, RZ ;  /* 0x0000000415157c10 */ /* 0x000fe2000fffe0ff */
[----:B------:R-:W2:Y:S01]  /*01e0*/  LDG.E R11, desc[UR8][R18.64+0x4] ;  /* 0x00000408120b7981 */ /* 0x000ea2000c1e1900 */
[----:B------:R-:W-:-:S03]  /*01f0*/  @!P0 LEA.HI.X R7, R5, R7, RZ, 0x2, P2 ;  /* 0x0000000705078211 */ /* 0x000fc600010f14ff */
[----:B------:R-:W3:Y:S01]  /*0200*/  LDG.E R9, desc[UR8][R18.64] ;  /* 0x0000000812097981 */ /* 0x000ee2000c1e1900 */
[----:B------:R-:W1:Y:S03]  /*0210*/  LDC.64 R22, c[0x0][0x3a0] ;  /* 0x0000e800ff167b82 */ /* 0x000e660000000a00 */
[----:B------:R-:W3:Y:S04]  /*0220*/  LDG.E R28, desc[UR8][R20.64] ;  /* 0x00000008141c7981 */ /* 0x000ee8000c1e1900 */
[----:B------:R-:W5:Y:S01]  /*0230*/  @!P0 LDG.E R7, desc[UR8][R6.64] ;  /* 0x0000000806078981 */ /* 0x000f62000c1e1900 */
[----:B------:R-:W4:Y:S03]  /*0240*/  LDC.64 R24, c[0x0][0x398] ;  /* 0x0000e600ff187b82 */ /* 0x000f260000000a00 */
[----:B------:R-:W2:Y:S04]  /*0250*/  LDG.E R10, desc[UR8][R20.64+0x4] ;  /* 0x00000408140a7981 */ /* 0x000ea8000c1e1900 */
[----:B0-----:R-:W2:Y:S01]  /*0260*/  LDG.E R4, desc[UR8][R2.64] ;  /* 0x0000000802047981 */ /* 0x001ea2000c1e1900 */
[----:B------:R-:W0:Y:S03]  /*0270*/  @P1 LDC.64 R16, c[0x0][0x3d0] ;  /* 0x0000f400ff101b82 */ /* 0x000e260000000a00 */
[----:B------:R-:W2:Y:S04]  /*0280*/  LDG.E R6, desc[UR8][R2.64+0x4] ;  /* 0x0000040802067981 */ /* 0x000ea8000c1e1900 */
[----:B------:R3:W2:Y:S04]  /*0290*/  LDG.E R26, desc[UR8][R2.64+0x8] ;  /* 0x00000808021a7981 */ /* 0x0006a8000c1e1900 */
[----:B-1----:R-:W2:Y:S04]  /*02a0*/  LDG.E R27, desc[UR8][R22.64] ;  /* 0x00000008161b7981 */ /* 0x002ea8000c1e1900 */
[----:B------:R-:W2:Y:S04]  /*02b0*/  LDG.E R29, desc[UR8][R22.64+0x4] ;  /* 0x00000408161d7981 */ /* 0x000ea8000c1e1900 */
[----:B------:R-:W2:Y:S04]  /*02c0*/  LDG.E R30, desc[UR8][R22.64+0x8] ;  /* 0x00000808161e7981 */ /* 0x000ea8000c1e1900 */
[----:B----4-:R-:W4:Y:S04]  /*02d0*/  LDG.E R31, desc[UR8][R24.64] ;  /* 0x00000008181f7981 */ /* 0x010f28000c1e1900 */
[----:B------:R-:W4:Y:S04]  /*02e0*/  LDG.E R32, desc[UR8][R24.64+0x4] ;  /* 0x0000040818207981 */ /* 0x000f28000c1e1900 */
[----:B------:R-:W4:Y:S04]  /*02f0*/  LDG.E R33, desc[UR8][R24.64+0x8] ;  /* 0x0000080818217981 */ /* 0x000f28000c1e1900 */
[----:B------:R1:W5:Y:S04]  /*0300*/  LDG.E R12, desc[UR8][R18.64+0x8] ;  /* 0x00000808120c7981 */ /* 0x000368000c1e1900 */
[----:B------:R1:W5:Y:S04]  /*0310*/  LDG.E R13, desc[UR8][R20.64+0x8] ;  /* 0x00000808140d7981 */ /* 0x000368000c1e1900 */
[----:B0-----:R1:W5:Y:S01]  /*0320*/  @P1 LDG.E R8, desc[UR8][R16.64] ;  /* 0x0000000810081981 */ /* 0x001362000c1e1900 */
[----:B------:R-:W0:Y:S01]  /*0330*/  @P0 LDC.64 R14, c[0x0][0x3c8] ;  /* 0x0000f200ff0e0b82 */ /* 0x000e220000000a00 */
[----:B---3--:R-:W-:-:S05]  /*0340*/  FADD R0, -R9, R28 ;  /* 0x0000001c09007221 */ /* 0x008fca0000000100 */
[----:B------:R-:W-:-:S04]  /*0350*/  IADD3 R2, PT, PT, R0, 0x1800000, RZ ;  /* 0x0180000000027810 */ /* 0x000fc80007ffe0ff */
[----:B------:R-:W-:Y:S01]  /*0360*/  LOP3.LUT R2, R2, 0x7f800000, RZ, 0xc0, !PT ;  /* 0x7f80000002027812 */ /* 0x000fe200078ec0ff */
[----:B0-----:R1:W5:Y:S03]  /*0370*/  @P0 LDG.E R7, desc[UR8][R14.64] ;  /* 0x000000080e070981 */ /* 0x001366000c1e1900 */
[----:B------:R-:W-:Y:S01]  /*0380*/  ISETP.GT.U32.AND P0, PT, R2, 0x1ffffff, PT ;  /* 0x01ffffff0200780c */ /* 0x000fe20003f04070 */
[----:B------:R-:W-:Y:S01]  /*0390*/  BSSY.RECONVERGENT B0, `(.L_x_375) ;  /* 0x0000015000007945 */ /* 0x000fe20003800200 */
[----:B--2---:R-:W-:Y:S02]  /*03a0*/  R2UR UR7, R4 ;  /* 0x00000000040772ca */ /* 0x004fe400000e0000 */
[----:B------:R-:W-:Y:S02]  /*03b0*/  R2UR UR10, R6 ;  /* 0x00000000060a72ca */ /* 0x000fe400000e0000 */
[----:B------:R-:W-:Y:S01]  /*03c0*/  R2UR UR11, R26 ;  /* 0x000000001a0b72ca */ /* 0x000fe200000e0000 */
[----:B------:R-:W-:Y:S01]  /*03d0*/  FADD R2, -R11, R10 ;  /* 0x0000000a0b027221 */ /* 0x000fe20000000100 */
[----:B------:R-:W-:-:S02]  /*03e0*/  R2UR UR12, R27 ;  /* 0x000000001b0c72ca */ /* 0x000fc400000e0000 */
[----:B------:R-:W-:Y:S02]  /*03f0*/  R2UR UR13, R29 ;  /* 0x000000001d0d72ca */ /* 0x000fe400000e0000 */
[----:B------:R-:W-:Y:S02]  /*0400*/  R2UR UR14, R30 ;  /* 0x000000001e0e72ca */ /* 0x000fe400000e0000 */
[----:B----4-:R-:W-:Y:S02]  /*0410*/  R2UR UR15, R31 ;  /* 0x000000001f0f72ca */ /* 0x010fe400000e0000 */
[----:B------:R-:W-:Y:S02]  /*0420*/  R2UR UR16, R32 ;  /* 0x00000000201072ca */ /* 0x000fe400000e0000 */
[----:B------:R-:W-:Y:S01]  /*0430*/  R2UR UR17, R33 ;  /* 0x00000000211172ca */ /* 0x000fe200000e0000 */
[----:B-1----:R-:W-:-:S14]  /*0440*/  @P0 BRA `(.L_x_376) ;  /* 0x0000000000140947 */ /* 0x002fdc0003800000 */
[----:B------:R-:W-:Y:S02]  /*0450*/  MOV R4, R0 ;  /* 0x0000000000047202 */ /* 0x000fe40000000f00 */
[----:B------:R-:W-:-:S07]  /*0460*/  MOV R26, 0x480 ;  /* 0x00000480001a7802 */ /* 0x000fce0000000f00 */
[----:B-----5:R-:W-:Y:S05]  /*0470*/  CALL.REL.NOINC `($__internal_6_$__cuda_sm20_rcp_rn_f32_slowpath) ;  /* 0x0000009400a87944 */ /* 0x020fea0003c00000 */
[----:B------:R-:W-:Y:S01]  /*0480*/  MOV R6, R3 ;  /* 0x0000000300067202 */ /* 0x000fe20000000f00 */
[----:B------:R-:W-:Y:S06]  /*0490*/  BRA `(.L_x_377) ;  /* 0x0000000000107947 */ /* 0x000fec0003800000 */
.L_x_376:
[----:B------:R-:W0:Y:S02]  /*04a0*/  MUFU.RCP R3, R0 ;  /* 0x0000000000037308 */ /* 0x000e240000001000 */
[----:B0-----:R-:W-:-:S04]  /*04b0*/  FFMA R4, R0, R3, -1 ;  /* 0xbf80000000047423 */ /* 0x001fc80000000003 */
[----:B------:R-:W-:-:S04]  /*04c0*/  FADD.FTZ R4, -R4, -RZ ;  /* 0x800000ff04047221 */ /* 0x000fc80000010100 */
[----:B------:R-:W-:-:S07]  /*04d0*/  FFMA R6, R3, R4, R3 ;  /* 0x0000000403067223 */ /* 0x000fce0000000003 */
.L_x_377:
[----:B------:R-:W-:Y:S05]  /*04e0*/  BSYNC.RECONVERGENT B0 ;  /* 0x0000000000007941 */ /* 0x000fea0003800200 */
.L_x_375:
        /* <DEDUP_REMOVED lines=8> */
[----:B------:R-:W-:Y:S05]  /*0570*/  CALL.REL.NOINC `($__internal_6_$__cuda_sm20_rcp_rn_f32_slowpath) ;  /* 0x0000009400687944 */ /* 0x000fea0003c00000 */
[----:B------:R-:W-:Y:S01]  /*0580*/  MOV R14, R3 ;  /* 0x00000003000e7202 */ /* 0x000fe20000000f00 */
[----:B------:R-:W-:Y:S06]  /*0590*/  BRA `(.L_x_380) ;  /* 0x0000000000107947 */ /* 0x000fec0003800000 */
.L_x_379:
[----:B------:R-:W0:Y:S02]  /*05a0*/  MUFU.RCP R3, R2 ;  /* 0x0000000200037308 */ /* 0x000e240000001000 */
[----:B0-----:R-:W-:-:S04]  /*05b0*/  FFMA R4, R2, R3, -1 ;  /* 0xbf80000002047423 */ /* 0x001fc80000000003 */
[----:B------:R-:W-:-:S04]  /*05c0*/  FADD.FTZ R4, -R4, -RZ ;  /* 0x800000ff04047221 */ /* 0x000fc80000010100 */
[----:B------:R-:W-:-:S07]  /*05d0*/  FFMA R14, R3, R4, R3 ;  /* 0x00000004030e7223 */ /* 0x000fce0000000003 */
.L_x_380:
[----:B------:R-:W-:Y:S05]  /*05e0*/  BSYNC.RECONVERGENT B0 ;  /* 0x0000000000007941 */ /* 0x000fea0003800200 */
.L_x_378:
        /* <DEDUP_REMOVED lines=22> */
[----:B------:R-:W-:Y:S05]  /*0750*/  CALL.REL.NOINC `($__internal_6_$__cuda_sm20_rcp_rn_f32_slowpath) ;  /* 0x0000009000f07944 */ /* 0x000fea0003c00000 */
[----:B------:R-:W-:Y:S05]  /*0760*/  BRA `(.L_x_383) ;  /* 0x0000000000107947 */ /* 0x000fea0003800000 */
.L_x_382:
[----:B------:R-:W0:Y:S02]  /*0770*/  MUFU.RCP R4, R15 ;  /* 0x0000000f00047308 */ /* 0x000e240000001000 */
[----:B0-----:R-:W-:-:S04]  /*0780*/  FFMA R3, R4, R15, -1 ;  /* 0xbf80000004037423 */ /* 0x001fc8000000000f */
[----:B------:R-:W-:-:S04]  /*0790*/  FADD.FTZ R3, -R3, -RZ ;  /* 0x800000ff03037221 */ /* 0x000fc80000010100 */
[----:B------:R-:W-:-:S07]  /*07a0*/  FFMA R3, R4, R3, R4 ;  /* 0x0000000304037223 */ /* 0x000fce0000000004 */
.L_x_383:
[----:B------:R-:W-:Y:S05]  /*07b0*/  BSYNC.RECONVERGENT B0 ;  /* 0x0000000000007941 */ /* 0x000fea0003800200 */
.L_x_381:
        /* <DEDUP_REMOVED lines=51> */
[----:B------:R-:W-:Y:S05]  /*0af0*/  CALL.REL.NOINC `($__internal_8_$__cuda_sm3x_div_rn_noftz_f32_slowpath) ;  /* 0x0000009400387944 */ /* 0x000fea0003c00000 */
[----:B------:R-:W-:-:S07]  /*0b00*/  MOV R22, R3 ;  /* 0x0000000300167202 */ /* 0x000fce0000000f00 */
.L_x_385:
[----:B------:R-:W-:Y:S05]  /*0b10*/  BSYNC.RECONVERGENT B2 ;  /* 0x0000000000027941 */ /* 0x000fea0003800200 */
.L_x_384:
        /* <DEDUP_REMOVED lines=12> */
[----:B------:R-:W-:Y:S05]  /*0be0*/  CALL.REL.NOINC `($__internal_8_$__cuda_sm3x_div_rn_noftz_f32_slowpath) ;  /* 0x0000009000fc7944 */ /* 0x000fea0003c00000 */
[----:B------:R-:W-:-:S07]  /*0bf0*/  MOV R14, R3 ;  /* 0x00000003000e7202 */ /* 0x000fce0000000f00 */
.L_x_387:
[----:B------:R-:W-:Y:S05]  /*0c00*/  BSYNC.RECONVERGENT B2 ;  /* 0x0000000000027941 */ /* 0x000fea0003800200 */
.L_x_386:
        /* <DEDUP_REMOVED lines=14> */
.L_x_389:
[----:B------:R-:W-:Y:S05]  /*0cf0*/  BSYNC.RECONVERGENT B2 ;  /* 0x0000000000027941 */ /* 0x000fea0003800200 */
.L_x_388:
        /* <DEDUP_REMOVED lines=11> */
[----:B------:R-:W-:Y:S05]  /*0db0*/  CALL.REL.NOINC `($__internal_7_$__cuda_sm20_sqrt_rn_f32_slowpath) ;  /* 0x0000009000307944 */ /* 0x000fea0003c00000 */
[----:B------:R-:W-:Y:S01]  /*0dc0*/  MOV R23, R39 ;  /* 0x0000002700177202 */ /* 0x000fe20000000f00 */
[----:B------:R-:W-:Y:S06]  /*0dd0*/  BRA `(.L_x_392) ;  /* 0x0000000000107947 */ /* 0x000fec0003800000 */
.L_x_391:
[----:B-1----:R-:W-:Y:S01]  /*0de0*/  FMUL.FTZ R6, R23, R4 ;  /* 0x0000000417067220 */ /* 0x002fe20000410000 */
[----:B------:R-:W-:-:S03]  /*0df0*/  FMUL.FTZ R4, R4, 0.5 ;  /* 0x3f00000004047820 */ /* 0x000fc60000410000 */
[----:B------:R-:W-:-:S04]  /*0e00*/  FFMA R23, -R6, R6, R23 ;  /* 0x0000000606177223 */ /* 0x000fc80000000117 */
[----:B------:R-:W-:-:S07]  /*0e10*/  FFMA R23, R23, R4, R6 ;  /* 0x0000000417177223 */ /* 0x000fce0000000006 */
.L_x_392:
[----:B------:R-:W-:Y:S05]  /*0e20*/  BSYNC.RECONVERGENT B0 ;  /* 0x0000000000007941 */ /* 0x000fea0003800200 */
.L_x_390:
        /* <DEDUP_REMOVED lines=12> */
[----:B------:R-:W-:Y:S05]  /*0ef0*/  CALL.REL.NOINC `($__internal_8_$__cuda_sm3x_div_rn_noftz_f32_slowpath) ;  /* 0x0000009000387944 */ /* 0x000fea0003c00000 */
[----:B------:R-:W-:-:S07]  /*0f00*/  MOV R16, R3 ;  /* 0x0000000300107202 */ /* 0x000fce0000000f00 */
.L_x_394:
[----:B------:R-:W-:Y:S05]  /*0f10*/  BSYNC.RECONVERGENT B2 ;  /* 0x0000000000027941 */ /* 0x000fea0003800200 */
.L_x_393:
        /* <DEDUP_REMOVED lines=14> */
.L_x_396:
[----:B------:R-:W-:Y:S05]  /*1000*/  BSYNC.RECONVERGENT B2 ;  /* 0x0000000000027941 */ /* 0x000fea0003800200 */
.L_x_395:
        /* <DEDUP_REMOVED lines=14> */
.L_x_398:
[----:B------:R-:W-:Y:S05]  /*10f0*/  BSYNC.RECONVERGENT B2 ;  /* 0x0000000000027941 */ /* 0x000fea0003800200 */
.L_x_397:
[----:B------:R-:W0:Y:S01]  /*1100*/  LDCU UR5, c[0x0][0x3c0] ;  /* 0x00007800ff0577ac */ /* 0x000e220008000800 */
[----:B------:R-:W-:Y:S01]  /*1110*/  PLOP3.LUT P2, PT, P0, P1, PT, 0x20, 0x2 ;  /* 0x000000000002781c */ /* 0x000fe20000742470 */
[----:B------:R-:W-:Y:S01]  /*1120*/  FADD R23, R9, R28 ;  /* 0x0000001c09177221 */ /* 0x000fe20000000000 */
[----:B------:R-:W-:Y:S01]  /*1130*/  FADD R25, R11, R10 ;  /* 0x0000000a0b197221 */ /* 0x000fe20000000000 */
[----:B------:R-:W1:Y:S01]  /*1140*/  LDCU.U16 UR4, c[0x0][0x3c0] ;  /* 0x00007800ff0477ac */ /* 0x000e620008000400 */
[----:B------:R-:W-:Y:S01]  /*1150*/  FADD R31, R12, R13 ;  /* 0x0000000d0c1f7221 */ /* 0x000fe20000000000 */
[----:B------:R-:W-:Y:S01]  /*1160*/  BSSY.RECONVERGENT B2, `(.L_x_399) ;  /* 0x00002d8000027945 */ /* 0x000fe20003800200 */
[----:B------:R-:W-:Y:S01]  /*1170*/  FMUL R23, R23, 0.5 ;  /* 0x3f00000017177820 */ /* 0x000fe20000400000 */
[----:B------:R-:W-:Y:S01]  /*1180*/  FMUL R25, R25, 0.5 ;  /* 0x3f00000019197820 */ /* 0x000fe20000400000 */
[----:B------:R-:W-:Y:S01]  /*1190*/  FMUL R31, R31, 0.5 ;  /* 0x3f0000001f1f7820 */ /* 0x000fe20000400000 */
[----:B0-----:R-:W-:-:S04]  /*11a0*/  ULOP3.LUT UR5, UR5, 0xffff, URZ, 0xc0, !UPT ;  /* 0x0000ffff05057892 */ /* 0x001fc8000f8ec0ff */
[----:B-1----:R-:W-:-:S04]  /*11b0*/  ULEA.HI UR4, UR5, UR4, URZ, 0x11 ;  /* 0x0000000405047291 */ /* 0x002fc8000f8f88ff */
[----:B------:R-:W-:-:S04]  /*11c0*/  UPRMT UR4, UR4, 0x9910, URZ ;  /* 0x0000991004047896 */ /* 0x000fc800080000ff */
[----:B------:R-:W-:Y:S01]  /*11d0*/  USHF.R.S32.HI UR4, URZ, 0x1, UR4 ;  /* 0x00000001ff047899 */ /* 0x000fe20008011404 */
[----:B------:R-:W-:Y:S11]  /*11e0*/  @!P2 BRA `(.L_x_400) ;  /* 0x0000002c003ca947 */ /* 0x000ff60003800000 */
[----:B------:R-:W-:Y:S01]  /*11f0*/  IADD3 R3, PT, PT, R22, -0xd000000, RZ ;  /* 0xf300000016037810 */ /* 0x000fe20007ffe0ff */
[----:B------:R0:W1:Y:S01]  /*1200*/  MUFU.RSQ R27, R22 ;  /* 0x00000016001b7308 */ /* 0x0000620000001400 */
[----:B------:R-:W-:Y:S02]  /*1210*/  BSSY.RECONVERGENT B0, `(.L_x_401) ;  /* 0x000000c000007945 */ /* 0x000fe40003800200 */
[----:B------:R-:W-:-:S13]  /*1220*/  ISETP.GT.U32.AND P2, PT, R3, 0x727fffff, PT ;  /* 0x727fffff0300780c */ /* 0x000fda0003f44070 */
[----:B0-----:R-:W-:Y:S05]  /*1230*/  @!P2 BRA `(.L_x_402) ;  /* 0x000000000014a947 */ /* 0x001fea0003800000 */
[----:B------:R-:W-:Y:S02]  /*1240*/  MOV R3, R22 ;  /* 0x0000001600037202 */ /* 0x000fe40000000f00 */
[----:B------:R-:W-:-:S07]  /*1250*/  MOV R4, 0x1270 ;  /* 0x0000127000047802 */ /* 0x000fce0000000f00 */
[----:B-1----:R-:W-:Y:S05]  /*1260*/  CALL.REL.NOINC `($__internal_7_$__cuda_sm20_sqrt_rn_f32_slowpath) ;  /* 0x0000008c00047944 */ /* 0x002fea0003c00000 */
[----:B------:R-:W-:Y:S01]  /*1270*/  MOV R34, R39 ;  /* 0x0000002700227202 */ /* 0x000fe20000000f00 */
[----:B------:R-:W-:Y:S06]  /*1280*/  BRA `(.L_x_403) ;  /* 0x0000000000107947 */ /* 0x000fec0003800000 */
.L_x_402:
[C---:B-1----:R-:W-:Y:S01]  /*1290*/  FMUL.FTZ R3, R27.reuse, R22 ;  /* 0x000000161b037220 */ /* 0x042fe20000410000 */
[----:B------:R-:W-:-:S03]  /*12a0*/  FMUL.FTZ R34, R27, 0.5 ;  /* 0x3f0000001b227820 */ /* 0x000fc60000410000 */
[----:B------:R-:W-:-:S04]  /*12b0*/  FFMA R22, -R3, R3, R22 ;  /* 0x0000000303167223 */ /* 0x000fc80000000116 */
[----:B------:R-:W-:-:S07]  /*12c0*/  FFMA R34, R22, R34, R3 ;  /* 0x0000002216227223 */ /* 0x000fce0000000003 */
.L_x_403:
[----:B------:R-:W-:Y:S05]  /*12d0*/  BSYNC.RECONVERGENT B0 ;  /* 0x0000000000007941 */ /* 0x000fea0003800200 */
.L_x_401:
        /* <DEDUP_REMOVED lines=14> */
[----:B------:R-:W-:Y:S05]  /*13c0*/  CALL.REL.NOINC `($__internal_8_$__cuda_sm3x_div_rn_noftz_f32_slowpath) ;  /* 0x0000008c00047944 */ /* 0x000fea0003c00000 */
[----:B------:R-:W-:-:S07]  /*13d0*/  MOV R22, R3 ;  /* 0x0000000300167202 */ /* 0x000fce0000000f00 */
.L_x_405:
[----:B------:R-:W-:Y:S05]  /*13e0*/  BSYNC.RECONVERGENT B3 ;  /* 0x0000000000037941 */ /* 0x000fea0003800200 */
.L_x_404:
        /* <DEDUP_REMOVED lines=15> */
[----:B------:R-:W-:Y:S05]  /*14e0*/  CALL.REL.NOINC `($__internal_8_$__cuda_sm3x_div_rn_noftz_f32_slowpath) ;  /* 0x0000008800bc7944 */ /* 0x000fea0003c00000 */
.L_x_407:
[----:B------:R-:W-:Y:S05]  /*14f0*/  BSYNC.RECONVERGENT B3 ;  /* 0x0000000000037941 */ /* 0x000fea0003800200 */
.L_x_406:
[----:B------:R-:W0:Y:S01]  /*1500*/  MUFU.RCP R26, UR12 ;  /* 0x0000000c001a7d08 */ /* 0x000e220008001000 */
[CC--:B------:R-:W-:Y:S01]  /*1510*/  FSETP.GT.AND P2, PT, R22.reuse, R3.reuse, PT ;  /* 0x000000031600720b */ /* 0x0c0fe20003f44000 */
[----:B------:R-:W-:Y:S01]  /*1520*/  FADD R27, R9, -UR15 ;  /* 0x8000000f091b7e21 */ /* 0x000fe20008000000 */
[----:B------:R-:W-:Y:S01]  /*1530*/  MOV R29, UR12 ;  /* 0x0000000c001d7c02 */ /* 0x000fe20008000f00 */
[----:B------:R-:W-:Y:S01]  /*1540*/  BSSY.RECONVERGENT B3, `(.L_x_408) ;  /* 0x0000012000037945 */ /* 0x000fe20003800200 */
[----:B------:R-:W-:Y:S02]  /*1550*/  FSEL R4, R22, R3, P2 ;  /* 0x0000000316047208 */ /* 0x000fe40001000000 */
[----:B------:R-:W-:Y:S01]  /*1560*/  FSEL R24, R3, R22, P2 ;  /* 0x0000001603187208 */ /* 0x000fe20001000000 */
[----:B------:R-:W-:Y:S08]  /*1570*/  FCHK P3, R27, UR12 ;  /* 0x0000000c1b007d02 */ /* 0x000ff00008060000 */
[----:B------:R-:W1:Y:S01]  /*1580*/  F2I.CEIL.NTZ R4, R4 ;  /* 0x0000000400047305 */ /* 0x000e62000020b100 */
[----:B0-----:R-:W-:-:S04]  /*1590*/  FFMA R29, R26, -R29, 1 ;  /* 0x3f8000001a1d7423 */ /* 0x001fc8000000081d */
[----:B------:R-:W-:-:S03]  /*15a0*/  FFMA R26, R26, R29, R26 ;  /* 0x0000001d1a1a7223 */ /* 0x000fc6000000001a */
[----:B------:R-:W0:Y:S01]  /*15b0*/  F2I.FLOOR.NTZ R24, R24 ;  /* 0x0000001800187305 */ /* 0x000e220000207100 */
[----:B------:R-:W-:-:S04]  /*15c0*/  FFMA R6, R26, R27, RZ ;  /* 0x0000001b1a067223 */ /* 0x000fc800000000ff */
[----:B------:R-:W-:Y:S01]  /*15d0*/  FFMA R3, R6, -UR12, R27 ;  /* 0x8000000c06037c23 */ /* 0x000fe2000800001b */
[----:B-1----:R-:W-:-:S03]  /*15e0*/  VIMNMX R22, PT, PT, R4, UR7, PT ;  /* 0x0000000704167c48 */ /* 0x002fc6000bfe0100 */
[----:B------:R-:W-:Y:S01]  /*15f0*/  FFMA R26, R26, R3, R6 ;  /* 0x000000031a1a7223 */ /* 0x000fe20000000006 */
[----:B------:R-:W-:Y:S06]  /*1600*/  @!P3 BRA `(.L_x_409) ;  /* 0x000000000014b947 */ /* 0x000fec0003800000 */
[----:B------:R-:W-:Y:S02]  /*1610*/  MOV R4, R27 ;  /* 0x0000001b00047202 */ /* 0x000fe40000000f00 */
[----:B------:R-:W-:Y:S02]  /*1620*/  MOV R3, UR12 ;  /* 0x0000000c00037c02 */ /* 0x000fe40008000f00 */
[----:B------:R-:W-:-:S07]  /*1630*/  MOV R6, 0x1650 ;  /* 0x0000165000067802 */ /* 0x000fce0000000f00 */
[----:B0-----:R-:W-:Y:S05]  /*1640*/  CALL.REL.NOINC `($__internal_8_$__cuda_sm3x_div_rn_noftz_f32_slowpath) ;  /* 0x0000008800647944 */ /* 0x001fea0003c00000 */
[----:B------:R-:W-:-:S07]  /*1650*/  MOV R26, R3 ;  /* 0x00000003001a7202 */ /* 0x000fce0000000f00 */
.L_x_409:
[----:B------:R-:W-:Y:S05]  /*1660*/  BSYNC.RECONVERGENT B3 ;  /* 0x0000000000037941 */ /* 0x000fea0003800200 */
.L_x_408:
        /* <DEDUP_REMOVED lines=13> */
[----:B0-----:R-:W-:Y:S05]  /*1740*/  CALL.REL.NOINC `($__internal_8_$__cuda_sm3x_div_rn_noftz_f32_slowpath) ;  /* 0x0000008800247944 */ /* 0x001fea0003c00000 */
.L_x_411:
[----:B------:R-:W-:Y:S05]  /*1750*/  BSYNC.RECONVERGENT B3 ;  /* 0x0000000000037941 */ /* 0x000fea0003800200 */
.L_x_410:
[----:B------:R-:W-:-:S04]  /*1760*/  FSETP.GT.AND P2, PT, R26, R3, PT ;  /* 0x000000031a00720b */ /* 0x000fc80003f44000 */
[----:B------:R-:W-:Y:S02]  /*1770*/  FSEL R4, R3, R26, P2 ;  /* 0x0000001a03047208 */ /* 0x000fe40001000000 */
[----:B------:R-:W-:Y:S02]  /*1780*/  FSEL R3, R26, R3, P2 ;  /* 0x000000031a037208 */ /* 0x000fe40001000000 */
[----:B------:R-:W0:Y:S08]  /*1790*/  F2I.FLOOR.NTZ R27, R4 ;  /* 0x00000004001b7305 */ /* 0x000e300000207100 */
[----:B------:R-:W1:Y:S01]  /*17a0*/  F2I.CEIL.NTZ R3, R3 ;  /* 0x0000000300037305 */ /* 0x000e62000020b100 */
[----:B0-----:R-:W-:-:S02]  /*17b0*/  VIMNMX.RELU R33, PT, PT, R24, R27, !PT ;  /* 0x0000001b18217248 */ /* 0x001fc40007fe1100 */
[----:B-1----:R-:W-:-:S04]  /*17c0*/  VIMNMX R22, PT, PT, R22, R3, PT ;  /* 0x0000000316167248 */ /* 0x002fc80003fe0100 */
[----:B------:R-:W-:-:S13]  /*17d0*/  ISETP.GE.AND P2, PT, R33, R22, PT ;  /* 0x000000162100720c */ /* 0x000fda0003f46270 */
[----:B------:R-:W-:Y:S05]  /*17e0*/  @P2 BRA `(.L_x_400) ;  /* 0x0000002400bc2947 */ /* 0x000fea0003800000 */
[----:B------:R-:W0:Y:S01]  /*17f0*/  LDCU.U16 UR5, c[0x0][0x3c0] ;  /* 0x00007800ff0577ac */ /* 0x000e220008000400 */
[----:B------:R-:W1:Y:S01]  /*1800*/  MUFU.RCP R3, R34 ;  /* 0x0000002200037308 */ /* 0x000e620000001000 */
[----:B------:R-:W-:Y:S01]  /*1810*/  MOV R37, UR12 ;  /* 0x0000000c00257c02 */ /* 0x000fe20008000f00 */
[----:B------:R-:W-:Y:S01]  /*1820*/  BSSY.RECONVERGENT B3, `(.L_x_412) ;  /* 0x0000017000037945 */ /* 0x000fe20003800200 */
[----:B------:R-:W2:Y:S01]  /*1830*/  LDCU UR18, c[0x0][0x3d8] ;  /* 0x00007b00ff1277ac */ /* 0x000ea20008000800 */
[----:B------:R-:W-:-:S04]  /*1840*/  MOV R26, UR4 ;  /* 0x00000004001a7c02 */ /* 0x000fc80008000f00 */
[----:B------:R-:W3:Y:S01]  /*1850*/  FCHK P2, R37, R34 ;  /* 0x0000002225007302 */ /* 0x000ee20000040000 */
[----:B------:R-:W-:-:S04]  /*1860*/  PRMT R26, R26, 0x9910, RZ ;  /* 0x000099101a1a7816 */ /* 0x000fc800000000ff */
[----:B------:R-:W-:Y:S01]  /*1870*/  SHF.R.S32.HI R27, RZ, 0x1f, R26 ;  /* 0x0000001fff1b7819 */ /* 0x000fe2000001141a */
[----:B-1----:R-:W-:Y:S01]  /*1880*/  FFMA R24, R3, -R34, 1 ;  /* 0x3f80000003187423 */ /* 0x002fe20000000822 */
[----:B0-----:R-:W-:-:S03]  /*1890*/  UPRMT UR5, UR5, 0x9910, URZ ;  /* 0x0000991005057896 */ /* 0x001fc600080000ff */
[----:B------:R-:W-:Y:S01]  /*18a0*/  FFMA R24, R3, R24, R3 ;  /* 0x0000001803187223 */ /* 0x000fe20000000003 */
[----:B------:R-:W-:Y:S01]  /*18b0*/  USHF.R.S32.HI UR6, URZ, 0x1f, UR5 ;  /* 0x0000001fff067899 */ /* 0x000fe20008011405 */
[----:B--2---:R-:W-:Y:S01]  /*18c0*/  FMUL R30, R7, UR18 ;  /* 0x00000012071e7c20 */ /* 0x004fe20008400000 */
[----:B------:R-:W-:-:S04]  /*18d0*/  IMAD.WIDE.U32 R28, R5, UR5, R26 ;  /* 0x00000005051c7c25 */ /* 0x000fc8000f8e001a */
[----:B------:R-:W-:Y:S01]  /*18e0*/  FFMA R3, R24, UR12, RZ ;  /* 0x0000000c18037c23 */ /* 0x000fe200080000ff */
[----:B------:R-:W-:-:S03]  /*18f0*/  IMAD R35, R5, UR6, RZ ;  /* 0x0000000605237c24 */ /* 0x000fc6000f8e02ff */
[----:B------:R-:W-:-:S04]  /*1900*/  FFMA R4, R3, -R34, UR12 ;  /* 0x0000000c03047e23 */ /* 0x000fc80008000822 */
[----:B------:R-:W-:Y:S01]  /*1910*/  FFMA R24, R24, R4, R3 ;  /* 0x0000000418187223 */ /* 0x000fe20000000003 */
[----:B------:R-:W-:Y:S01]  /*1920*/  IADD3 R32, PT, PT, R29, R35, RZ ;  /* 0x000000231d207210 */ /* 0x000fe20007ffe0ff */
[----:B---3--:R-:W-:Y:S06]  /*1930*/  @!P2 BRA `(.L_x_413) ;  /* 0x000000000014a947 */ /* 0x008fec0003800000 */
[----:B------:R-:W-:Y:S02]  /*1940*/  MOV R3, R34 ;  /* 0x0000002200037202 */ /* 0x000fe40000000f00 */
[----:B------:R-:W-:Y:S02]  /*1950*/  MOV R4, UR12 ;  /* 0x0000000c00047c02 */ /* 0x000fe40008000f00 */
[----:B------:R-:W-:-:S07]  /*1960*/  MOV R6, 0x1980 ;  /* 0x0000198000067802 */ /* 0x000fce0000000f00 */
[----:B------:R-:W-:Y:S05]  /*1970*/  CALL.REL.NOINC `($__internal_8_$__cuda_sm3x_div_rn_noftz_f32_slowpath) ;  /* 0x0000008400987944 */ /* 0x000fea0003c00000 */
[----:B------:R-:W-:-:S07]  /*1980*/  MOV R24, R3 ;  /* 0x0000000300187202 */ /* 0x000fce0000000f00 */
.L_x_413:
[----:B------:R-:W-:Y:S05]  /*1990*/  BSYNC.RECONVERGENT B3 ;  /* 0x0000000000037941 */ /* 0x000fea0003800200 */
.L_x_412:
        /* <DEDUP_REMOVED lines=16> */
[----:B------:R-:W-:Y:S05]  /*1aa0*/  CALL.REL.NOINC `($__internal_8_$__cuda_sm3x_div_rn_noftz_f32_slowpath) ;  /* 0x00000084004c7944 */ /* 0x000fea0003c00000 */
[----:B------:R-:W-:-:S07]  /*1ab0*/  MOV R36, R3 ;  /* 0x0000000300247202 */ /* 0x000fce0000000f00 */
.L_x_415:
[----:B------:R-:W-:Y:S05]  /*1ac0*/  BSYNC.RECONVERGENT B3 ;  /* 0x0000000000037941 */ /* 0x000fea0003800200 */
.L_x_414:
        /* <DEDUP_REMOVED lines=15> */
.L_x_417:
[----:B------:R-:W-:Y:S05]  /*1bc0*/  BSYNC.RECONVERGENT B3 ;  /* 0x0000000000037941 */ /* 0x000fea0003800200 */
.L_x_416:
        /* <DEDUP_REMOVED lines=15> */
.L_x_419:
[----:B------:R-:W-:Y:S05]  /*1cc0*/  BSYNC.RECONVERGENT B3 ;  /* 0x0000000000037941 */ /* 0x000fea0003800200 */
.L_x_418:
        /* <DEDUP_REMOVED lines=14> */
[----:B------:R-:W-:Y:S05]  /*1db0*/  CALL.REL.NOINC `($__internal_8_$__cuda_sm3x_div_rn_noftz_f32_slowpath) ;  /* 0x0000008000887944 */ /* 0x000fea0003c00000 */
[----:B------:R-:W-:-:S07]  /*1dc0*/  MOV R40, R3 ;  /* 0x0000000300287202 */ /* 0x000fce0000000f00 */
.L_x_421:
[----:B------:R-:W-:Y:S05]  /*1dd0*/  BSYNC.RECONVERGENT B3 ;  /* 0x0000000000037941 */ /* 0x000fea0003800200 */
.L_x_420:
        /* <DEDUP_REMOVED lines=19> */
[----:B------:R-:W-:Y:S05]  /*1f10*/  CALL.REL.NOINC `($__internal_8_$__cuda_sm3x_div_rn_noftz_f32_slowpath) ;  /* 0x0000008000307944 */ /* 0x000fea0003c00000 */
[----:B------:R-:W-:-:S07]  /*1f20*/  MOV R37, R3 ;  /* 0x0000000300257202 */ /* 0x000fce0000000f00 */
.L_x_423:
[----:B------:R-:W-:Y:S05]  /*1f30*/  BSYNC.RECONVERGENT B3 ;  /* 0x0000000000037941 */ /* 0x000fea0003800200 */
.L_x_422:
        /* <DEDUP_REMOVED lines=18> */
.L_x_425:
[----:B------:R-:W-:Y:S05]  /*2060*/  BSYNC.RECONVERGENT B3 ;  /* 0x0000000000037941 */ /* 0x000fea0003800200 */
.L_x_424:
[----:B------:R-:W0:Y:S01]  /*2070*/  LDC.64 R44, c[0x0][0x390] ;  /* 0x0000e400ff2c7b82 */ /* 0x000e220000000a00 */
[----:B------:R-:W-:Y:S01]  /*2080*/  ISETP.GE.AND P4, PT, R35, UR10, PT ;  /* 0x0000000a23007c0c */ /* 0x000fe2000bf86270 */
[----:B------:R-:W-:Y:S01]  /*2090*/  IMAD R39, R33, UR10, RZ ;  /* 0x0000000a21277c24 */ /* 0x000fe2000f8e02ff */
[----:B------:R-:W-:-:S05]  /*20a0*/  IADD3 R4, PT, PT, R35, 0x1, RZ ;  /* 0x0000000123047810 */ /* 0x000fca0007ffe0ff */
[----:B------:R-:W1:Y:S01]  /*20b0*/  LDC R41, c[0x0][0x3c4] ;  /* 0x0000f100ff297b82 */ /* 0x000e620000000800 */
[----:B------:R-:W-:Y:S01]  /*20c0*/  ISETP.GT.AND P4, PT, R35, -0x1, !P4 ;  /* 0xffffffff2300780c */ /* 0x000fe20006784270 */
[----:B------:R-:W-:Y:S01]  /*20d0*/  FADD R43, -R25, R36 ;  /* 0x00000024192b7221 */ /* 0x000fe20000000100 */
[----:B------:R-:W-:Y:S01]  /*20e0*/  ISETP.GE.AND P2, PT, R4, UR10, PT ;  /* 0x0000000a04007c0c */ /* 0x000fe2000bf46270 */
[----:B------:R-:W2:Y:S01]  /*20f0*/  LDCU UR5, c[0x0][0x3d8] ;  /* 0x00007b00ff0577ac */ /* 0x000ea20008000800 */
[C---:B------:R-:W-:Y:S02]  /*2100*/  ISETP.LT.OR P3, PT, R40.reuse, RZ, !P4 ;  /* 0x000000ff2800720c */ /* 0x040fe40006761670 */
[C---:B------:R-:W-:Y:S02]  /*2110*/  IADD3 R3, PT, PT, R35.reuse, R39, RZ ;  /* 0x0000002723037210 */ /* 0x040fe40007ffe0ff */
[----:B------:R-:W-:Y:S02]  /*2120*/  ISETP.GE.OR P3, PT, R40, UR11, P3 ;  /* 0x0000000b28007c0c */ /* 0x000fe40009f66670 */
[----:B------:R-:W-:Y:S01]  /*2130*/  ISETP.GT.AND P2, PT, R35, -0x2, !P2 ;  /* 0xfffffffe2300780c */ /* 0x000fe20005744270 */
[----:B------:R-:W-:Y:S01]  /*2140*/  IMAD R3, R3, UR11, R40 ;  /* 0x0000000b03037c24 */ /* 0x000fe2000f8e0228 */
[----:B------:R-:W-:-:S02]  /*2150*/  IADD3 R35, PT, PT, R39, R4, RZ ;  /* 0x0000000427237210 */ /* 0x000fc40007ffe0ff */
[C---:B------:R-:W-:Y:S01]  /*2160*/  ISETP.LT.OR P5, PT, R40.reuse, RZ, !P2 ;  /* 0x000000ff2800720c */ /* 0x040fe200057a1670 */
[----:B0-----:R-:W-:Y:S01]  /*2170*/  IMAD.WIDE R46, R3, 0x4, R44 ;  /* 0x00000004032e7825 */ /* 0x001fe200078e022c */
[C---:B------:R-:W-:Y:S02]  /*2180*/  ISETP.LT.OR P4, PT, R40.reuse, -0x1, !P4 ;  /* 0xffffffff2800780c */ /* 0x040fe40006781670 */
[----:B------:R-:W-:Y:S01]  /*2190*/  ISETP.GE.OR P5, PT, R40, UR11, P5 ;  /* 0x0000000b28007c0c */ /* 0x000fe2000afa6670 */
[----:B------:R-:W-:Y:S02]  /*21a0*/  IMAD R35, R35, UR11, R40 ;  /* 0x0000000b23237c24 */ /* 0x000fe4000f8e0228 */
[----:B------:R-:W3:Y:S01]  /*21b0*/  @!P3 LDG.E R3, desc[UR8][R46.64] ;  /* 0x000000082e03b981 */ /* 0x000ee2000c1e1900 */
[----:B------:R-:W-:Y:S01]  /*21c0*/  ISETP.GE.OR P4, PT, R42, UR11, P4 ;  /* 0x0000000b2a007c0c */ /* 0x000fe2000a786670 */
[----:B------:R-:W-:Y:S01]  /*21d0*/  IMAD.WIDE R44, R35, 0x4, R44 ;  /* 0x00000004232c7825 */ /* 0x000fe200078e022c */
[----:B------:R-:W-:-:S04]  /*21e0*/  ISETP.LT.OR P2, PT, R40, -0x1, !P2 ;  /* 0xffffffff2800780c */ /* 0x000fc80005741670 */
[----:B------:R-:W-:-:S03]  /*21f0*/  ISETP.GE.OR P2, PT, R42, UR11, P2 ;  /* 0x0000000b2a007c0c */ /* 0x000fc60009746670 */
[----:B------:R-:W4:Y:S04]  /*2200*/  @!P5 LDG.E R4, desc[UR8][R44.64] ;  /* 0x000000082c04d981 */ /* 0x000f28000c1e1900 */
[----:B------:R0:W5:Y:S06]  /*2210*/  @!P4 LDG.E R39, desc[UR8][R46.64+0x4] ;  /* 0x000004082e27c981 */ /* 0x00016c000c1e1900 */
[----:B------:R2:W5:Y:S01]  /*2220*/  @!P2 LDG.E R42, desc[UR8][R44.64+0x4] ;  /* 0x000004082c2aa981 */ /* 0x000562000c1e1900 */
[----:B------:R-:W-:Y:S01]  /*2230*/  FADD R35, -R23, R34 ;  /* 0x0000002217237221 */ /* 0x000fe20000000100 */
[----:B------:R-:W-:Y:S01]  /*2240*/  FMUL R48, R43, R18 ;  /* 0x000000122b307220 */ /* 0x000fe20000400000 */
[----:B------:R-:W-:Y:S01]  /*2250*/  @!P3 FADD R40, -R37, 1 ;  /* 0x3f8000002528b421 */ /* 0x000fe20000000100 */
[----:B-1----:R-:W2:Y:S01]  /*2260*/  MUFU.RCP R50, R41 ;  /* 0x0000002900327308 */ /* 0x002ea20000001000 */
[----:B0-----:R-:W-:Y:S01]  /*2270*/  FADD R46, -R31, R38 ;  /* 0x000000261f2e7221 */ /* 0x001fe20000000100 */
[----:B------:R-:W-:Y:S01]  /*2280*/  FFMA R43, R35, R16, R48 ;  /* 0x00000010232b7223 */ /* 0x000fe20000000030 */
[----:B------:R-:W-:-:S02]  /*2290*/  HFMA2 R35, -RZ, RZ, 0, 0 ;  /* 0x00000000ff237431 */ /* 0x000fc400000001ff */
[----:B------:R-:W-:Y:S01]  /*22a0*/  @!P5 FADD R48, -R6, 1 ;  /* 0x3f8000000630d421 */ /* 0x000fe20000000100 */
[----:B------:R-:W-:Y:S01]  /*22b0*/  BSSY.RECONVERGENT B3, `(.L_x_426) ;  /* 0x000001a000037945 */ /* 0x000fe20003800200 */
[----:B------:R-:W-:Y:S01]  /*22c0*/  FFMA R43, R46, R20, R43 ;  /* 0x000000142e2b7223 */ /* 0x000fe2000000002b */
[----:B------:R-:W-:Y:S01]  /*22d0*/  @!P4 FADD R46, -R37, 1 ;  /* 0x3f800000252ec421 */ /* 0x000fe20000000100 */
[----:B--2---:R-:W-:-:S04]  /*22e0*/  FFMA R45, R50, -R41, 1 ;  /* 0x3f800000322d7423 */ /* 0x004fc80000000829 */
[----:B------:R-:W-:Y:S01]  /*22f0*/  FFMA R45, R50, R45, R50 ;  /* 0x0000002d322d7223 */ /* 0x000fe20000000032 */
[----:B---3--:R-:W-:Y:S01]  /*2300*/  @!P3 FMUL R3, R3, R40 ;  /* 0x000000280303b220 */ /* 0x008fe20000400000 */
[----:B------:R-:W-:-:S04]  /*2310*/  @!P3 FADD R40, -R6, 1 ;  /* 0x3f8000000628b421 */ /* 0x000fc80000000100 */
[----:B------:R-:W-:Y:S01]  /*2320*/  @!P3 FFMA R35, R3, R40, RZ ;  /* 0x000000280323b223 */ /* 0x000fe200000000ff */
[----:B------:R-:W-:Y:S01]  /*2330*/  FADD R40, R43, -R8 ;  /* 0x800000082b287221 */ /* 0x000fe20000000000 */
[----:B----4-:R-:W-:-:S03]  /*2340*/  @!P5 FMUL R44, R4, R37 ;  /* 0x00000025042cd220 */ /* 0x010fc60000400000 */
[----:B------:R-:W-:Y:S01]  /*2350*/  FFMA R4, R7, UR5, R40 ;  /* 0x0000000507047c23 */ /* 0x000fe20008000028 */
[----:B------:R-:W-:-:S03]  /*2360*/  @!P5 FFMA R35, R48, R44, R35 ;  /* 0x0000002c3023d223 */ /* 0x000fc60000000023 */
[----:B------:R-:W0:Y:S01]  /*2370*/  FCHK P3, R4, R41 ;  /* 0x0000002904007302 */ /* 0x000e220000060000 */
[----:B-----5:R-:W-:Y:S01]  /*2380*/  @!P4 FMUL R46, R46, R39 ;  /* 0x000000272e2ec220 */ /* 0x020fe20000400000 */
[----:B------:R-:W-:-:S03]  /*2390*/  FFMA R44, R4, R45, RZ ;  /* 0x0000002d042c7223 */ /* 0x000fc600000000ff */
[----:B------:R-:W-:Y:S01]  /*23a0*/  @!P4 FFMA R35, R46, R6, R35 ;  /* 0x000000062e23c223 */ /* 0x000fe20000000023 */
[----:B------:R-:W-:Y:S01]  /*23b0*/  FFMA R3, R44, -R41, R4 ;  /* 0x800000292c037223 */ /* 0x000fe20000000004 */
[----:B------:R-:W-:-:S03]  /*23c0*/  @!P2 FMUL R42, R42, R37 ;  /* 0x000000252a2aa220 */ /* 0x000fc60000400000 */
[----:B------:R-:W-:Y:S01]  /*23d0*/  FFMA R37, R45, R3, R44 ;  /* 0x000000032d257223 */ /* 0x000fe2000000002c */
[----:B------:R-:W-:Y:S01]  /*23e0*/  @!P2 FFMA R35, R42, R6, R35 ;  /* 0x000000062a23a223 */ /* 0x000fe20000000023 */
[----:B0-----:R-:W-:Y:S06]  /*23f0*/  @!P3 BRA `(.L_x_427) ;  /* 0x000000000014b947 */ /* 0x001fec0003800000 */
[----:B------:R-:W0:Y:S01]  /*2400*/  LDCU UR5, c[0x0][0x3c4] ;  /* 0x00007880ff0577ac */ /* 0x000e220008000800 */
[----:B------:R-:W-:Y:S02]  /*2410*/  MOV R6, 0x2440 ;  /* 0x0000244000067802 */ /* 0x000fe40000000f00 */
[----:B0-----:R-:W-:-:S07]  /*2420*/  MOV R3, UR5 ;  /* 0x0000000500037c02 */ /* 0x001fce0008000f00 */
[----:B------:R-:W-:Y:S05]  /*2430*/  CALL.REL.NOINC `($__internal_8_$__cuda_sm3x_div_rn_noftz_f32_slowpath) ;  /* 0x0000007800e87944 */ /* 0x000fea0003c00000 */
[----:B------:R-:W-:-:S07]  /*2440*/  MOV R37, R3 ;  /* 0x0000000300257202 */ /* 0x000fce0000000f00 */
.L_x_427:
[----:B------:R-:W-:Y:S05]  /*2450*/  BSYNC.RECONVERGENT B3 ;  /* 0x0000000000037941 */ /* 0x000fea0003800200 */
.L_x_426:
[----:B------:R-:W0:Y:S01]  /*2460*/  LDC R6, c[0x0][0x3c4] ;  /* 0x0000f100ff067b82 */ /* 0x000e220000000800 */
[----:B------:R-:W1:Y:S01]  /*2470*/  LDCU UR5, c[0x0][0x3d8] ;  /* 0x00007b00ff0577ac */ /* 0x000e620008000800 */
[----:B------:R-:W-:Y:S01]  /*2480*/  BSSY.RECONVERGENT B3, `(.L_x_428) ;  /* 0x000000f000037945 */ /* 0x000fe20003800200 */
[----:B-1----:R-:W-:Y:S01]  /*2490*/  FFMA R41, -R7, UR5, R40 ;  /* 0x0000000507297c23 */ /* 0x002fe20008000128 */
[----:B0-----:R-:W0:Y:S08]  /*24a0*/  MUFU.RCP R3, R6 ;  /* 0x0000000600037308 */ /* 0x001e300000001000 */
[----:B------:R-:W1:Y:S01]  /*24b0*/  FCHK P2, R41, R6 ;  /* 0x0000000629007302 */ /* 0x000e620000040000 */
[----:B0-----:R-:W-:-:S04]  /*24c0*/  FFMA R4, R3, -R6, 1 ;  /* 0x3f80000003047423 */ /* 0x001fc80000000806 */
[----:B------:R-:W-:-:S04]  /*24d0*/  FFMA R3, R3, R4, R3 ;  /* 0x0000000403037223 */ /* 0x000fc80000000003 */
[----:B------:R-:W-:-:S04]  /*24e0*/  FFMA R4, R3, R41, RZ ;  /* 0x0000002903047223 */ /* 0x000fc800000000ff */
[----:B------:R-:W-:-:S04]  /*24f0*/  FFMA R39, R4, -R6, R41 ;  /* 0x8000000604277223 */ /* 0x000fc80000000029 */
[----:B------:R-:W-:Y:S01]  /*2500*/  FFMA R3, R3, R39, R4 ;  /* 0x0000002703037223 */ /* 0x000fe20000000004 */
[----:B-1----:R-:W-:Y:S06]  /*2510*/  @!P2 BRA `(.L_x_429) ;  /* 0x000000000014a947 */ /* 0x002fec0003800000 */
[----:B------:R-:W0:Y:S01]  /*2520*/  LDCU UR5, c[0x0][0x3c4] ;  /* 0x00007880ff0577ac */ /* 0x000e220008000800 */
[----:B------:R-:W-:Y:S02]  /*2530*/  MOV R4, R41 ;  /* 0x0000002900047202 */ /* 0x000fe40000000f00 */
[----:B------:R-:W-:Y:S02]  /*2540*/  MOV R6, 0x2570 ;  /* 0x0000257000067802 */ /* 0x000fe40000000f00 */
[----:B0-----:R-:W-:-:S07]  /*2550*/  MOV R3, UR5 ;  /* 0x0000000500037c02 */ /* 0x001fce0008000f00 */
[----:B------:R-:W-:Y:S05]  /*2560*/  CALL.REL.NOINC `($__internal_8_$__cuda_sm3x_div_rn_noftz_f32_slowpath) ;  /* 0x00000078009c7944 */ /* 0x000fea0003c00000 */
.L_x_429:
[----:B------:R-:W-:Y:S05]  /*2570*/  BSYNC.RECONVERGENT B3 ;  /* 0x0000000000037941 */ /* 0x000fea0003800200 */
.L_x_428:
[----:B------:R-:W-:Y:S01]  /*2580*/  FSETP.GTU.AND P2, PT, R37, R3, PT ;  /* 0x000000032500720b */ /* 0x000fe20003f4c000 */
[----:B------:R-:W-:Y:S01]  /*2590*/  BSSY.RECONVERGENT B3, `(.L_x_430) ;  /* 0x0000191000037945 */ /* 0x000fe20003800200 */
[----:B------:R-:W-:Y:S02]  /*25a0*/  IADD3 R6, PT, PT, -R26, RZ, RZ ;  /* 0x000000ff1a067210 */ /* 0x000fe40007ffe1ff */
[----:B------:R-:W-:Y:S02]  /*25b0*/  FSEL R4, R3, R37, P2 ;  /* 0x0000002503047208 */ /* 0x000fe40001000000 */
[----:B------:R-:W-:-:S04]  /*25c0*/  FSEL R3, R37, R3, P2 ;  /* 0x0000000325037208 */ /* 0x000fc80001000000 */
[----:B------:R-:W0:Y:S08]  /*25d0*/  F2I.FLOOR.NTZ R4, R4 ;  /* 0x0000000400047305 */ /* 0x000e300000207100 */
[----:B------:R-:W1:Y:S01]  /*25e0*/  F2I.CEIL.NTZ R3, R3 ;  /* 0x0000000300037305 */ /* 0x000e62000020b100 */
[----:B0-----:R-:W-:-:S04]  /*25f0*/  VIMNMX R37, PT, PT, R4, R6, !PT ;  /* 0x0000000604257248 */ /* 0x001fc80007fe0100 */
[----:B------:R-:W-:Y:S02]  /*2600*/  VIMNMX R37, PT, PT, R37, R26, PT ;  /* 0x0000001a25257248 */ /* 0x000fe40003fe0100 */
[----:B-1----:R-:W-:-:S04]  /*2610*/  VIMNMX R6, PT, PT, R3, R6, !PT ;  /* 0x0000000603067248 */ /* 0x002fc80007fe0100 */
[----:B------:R-:W-:-:S04]  /*2620*/  ISETP.GE.AND P2, PT, R6, R37, PT ;  /* 0x000000250600720c */ /* 0x000fc80003f46270 */
[----:B------:R-:W-:-:S13]  /*2630*/  FSETP.EQ.OR P2, PT, R35, RZ, !P2 ;  /* 0x000000ff2300720b */ /* 0x000fda0005742400 */
[----:B------:R-:W-:Y:S05]  /*2640*/  @P2 BRA `(.L_x_431) ;  /* 0x0000001800142947 */ /* 0x000fea0003800000 */
[----:B------:R-:W-:-:S04]  /*2650*/  VIMNMX R40, PT, PT, R6, R26, PT ;  /* 0x0000001a06287248 */ /* 0x000fc80003fe0100 */
[----:B------:R-:W-:-:S07]  /*2660*/  VIMNMX R40, PT, PT, R37, R40, !PT ;  /* 0x0000002825287248 */ /* 0x000fce0007fe0100 */
.L_x_451:
[----:B0-----:R-:W0:Y:S01]  /*2670*/  LDCU UR5, c[0x0][0x3c4] ;  /* 0x00007880ff0577ac */ /* 0x001e220008000800 */
[----:B------:R-:W-:Y:S01]  /*2680*/  I2FP.F32.S32 R43, R37 ;  /* 0x00000025002b7245 */ /* 0x000fe20000201400 */
[----:B------:R-:W1:Y:S01]  /*2690*/  MUFU.RCP R42, UR12 ;  /* 0x0000000c002a7d08 */ /* 0x000e620008001000 */
[----:B------:R-:W-:Y:S01]  /*26a0*/  MOV R3, UR12 ;  /* 0x0000000c00037c02 */ /* 0x000fe20008000f00 */
[----:B------:R-:W-:Y:S02]  /*26b0*/  BSSY.RECONVERGENT B4, `(.L_x_432) ;  /* 0x0000010000047945 */ /* 0x000fe40003800200 */
[----:B0-----:R-:W-:Y:S02]  /*26c0*/  FFMA R4, R43, UR5, -R30 ;  /* 0x000000052b047c23 */ /* 0x001fe4000800081e */
[----:B-1----:R-:W-:Y:S02]  /*26d0*/  FFMA R3, R42, -R3, 1 ;  /* 0x3f8000002a037423 */ /* 0x002fe40000000803 */
[----:B------:R-:W-:-:S02]  /*26e0*/  FFMA R4, R4, R16, R23 ;  /* 0x0000001004047223 */ /* 0x000fc40000000017 */
[----:B------:R-:W-:Y:S02]  /*26f0*/  FFMA R42, R42, R3, R42 ;  /* 0x000000032a2a7223 */ /* 0x000fe4000000002a */
        /* <DEDUP_REMOVED lines=9> */
[----:B------:R-:W-:Y:S05]  /*2790*/  CALL.REL.NOINC `($__internal_8_$__cuda_sm3x_div_rn_noftz_f32_slowpath) ;  /* 0x0000007800107944 */ /* 0x000fea0003c00000 */
[----:B------:R-:W-:-:S07]  /*27a0*/  MOV R42, R3 ;  /* 0x00000003002a7202 */ /* 0x000fce0000000f00 */
.L_x_433:
[----:B------:R-:W-:Y:S05]  /*27b0*/  BSYNC.RECONVERGENT B4 ;  /* 0x0000000000047941 */ /* 0x000fea0003800200 */
.L_x_432:
        /* <DEDUP_REMOVED lines=18> */
.L_x_435:
[----:B------:R-:W-:Y:S05]  /*28e0*/  BSYNC.RECONVERGENT B4 ;  /* 0x0000000000047941 */ /* 0x000fea0003800200 */
.L_x_434:
[CC--:B------:R-:W-:Y:S01]  /*28f0*/  FSETP.GT.AND P2, PT, R42.reuse, R3.reuse, PT ;  /* 0x000000032a00720b */ /* 0x0c0fe20003f44000 */
[----:B------:R-:W-:Y:S03]  /*2900*/  BSSY.RECONVERGENT B4, `(.L_x_436) ;  /* 0x0000156000047945 */ /* 0x000fe60003800200 */
[----:B------:R-:W-:Y:S02]  /*2910*/  FSEL R4, R42, R3, P2 ;  /* 0x000000032a047208 */ /* 0x000fe40001000000 */
[----:B------:R-:W-:-:S04]  /*2920*/  FSEL R3, R3, R42, P2 ;  /* 0x0000002a03037208 */ /* 0x000fc80001000000 */
[----:B------:R-:W0:Y:S08]  /*2930*/  F2I.CEIL.NTZ R4, R4 ;  /* 0x0000000400047305 */ /* 0x000e30000020b100 */
[----:B------:R-:W1:Y:S01]  /*2940*/  F2I.FLOOR.NTZ R6, R3 ;  /* 0x0000000300067305 */ /* 0x000e620000207100 */
[----:B0-----:R-:W-:-:S04]  /*2950*/  ISETP.GE.AND P2, PT, R33, R4, PT ;  /* 0x000000042100720c */ /* 0x001fc80003f46270 */
[----:B-1----:R-:W-:-:S13]  /*2960*/  ISETP.LT.OR P2, PT, R33, R6, P2 ;  /* 0x000000062100720c */ /* 0x002fda0001741670 */
[----:B------:R-:W-:Y:S05]  /*2970*/  @P2 BRA `(.L_x_437) ;  /* 0x0000001400382947 */ /* 0x000fea0003800000 */
[----:B------:R-:W0:Y:S01]  /*2980*/  LDCU UR5, c[0x0][0x3c4] ;  /* 0x00007880ff0577ac */ /* 0x000e220008000800 */
[----:B------:R-:W-:Y:S01]  /*2990*/  BSSY.RECONVERGENT B0, `(.L_x_438) ;  /* 0x000004d000007945 */ /* 0x000fe20003800200 */
[----:B0-----:R-:W-:-:S04]  /*29a0*/  FFMA R42, R43, UR5, R8 ;  /* 0x000000052b2a7c23 */ /* 0x001fc80008000008 */
[C---:B------:R-:W-:Y:S01]  /*29b0*/  FFMA R3, R42.reuse, R16, R23 ;  /* 0x000000102a037223 */ /* 0x040fe20000000017 */
[----:B------:R-:W-:-:S03]  /*29c0*/  FFMA R39, R42, R18, R25 ;  /* 0x000000122a277223 */ /* 0x000fc60000000019 */
[----:B------:R-:W-:Y:S01]  /*29d0*/  FADD R6, -R34, R3 ;  /* 0x0000000322067221 */ /* 0x000fe20000000100 */
[----:B------:R-:W-:Y:S01]  /*29e0*/  FADD R4, -R36, R39 ;  /* 0x0000002724047221 */ /* 0x000fe20000000100 */
[----:B------:R-:W-:Y:S01]  /*29f0*/  FFMA R3, R42, R20, R31 ;  /* 0x000000142a037223 */ /* 0x000fe2000000001f */
[----:B------:R-:W-:Y:S02]  /*2a00*/  HFMA2 R39, -RZ, RZ, 1.875, 0 ;  /* 0x3f800000ff277431 */ /* 0x000fe400000001ff */
[----:B------:R-:W-:Y:S01]  /*2a10*/  FSETP.NEU.AND P2, PT, R6, 1, PT ;  /* 0x3f8000000600780b */ /* 0x000fe20003f4d000 */
[----:B------:R-:W-:Y:S01]  /*2a20*/  FADD R3, -R38, R3 ;  /* 0x0000000326037221 */ /* 0x000fe20000000100 */
[----:B------:R-:W-:-:S11]  /*2a30*/  FSETP.NEU.AND P3, PT, R4, 1, PT ;  /* 0x3f8000000400780b */ /* 0x000fd60003f6d000 */
        /* <DEDUP_REMOVED lines=9> */
[C---:B------:R-:W-:Y:S02]  /*2ad0*/  FSETP.NEU.AND P2, PT, |R6|.reuse, +INF , PT ;  /* 0x7f8000000600780b */ /* 0x040fe40003f4d200 */
        /* <DEDUP_REMOVED lines=10> */
[----:B0-----:R-:W-:Y:S01]  /*2b80*/  FMUL R42, R39, R46 ;  /* 0x0000002e272a7220 */ /* 0x001fe20000400000 */
[----:B------:R-:W-:-:S03]  /*2b90*/  MOV R46, 0x3a2c32e4 ;  /* 0x3a2c32e4002e7802 */ /* 0x000fc60000000f00 */
        /* <DEDUP_REMOVED lines=33> */
[----:B-1----:R-:W-:Y:S02]  /*2db0*/  LEA R43, R43, -R42, 0x17 ;  /* 0x8000002a2b2b7211 */ /* 0x002fe400078eb8ff */
[----:B------:R-:W-:Y:S01]  /*2dc0*/  FSEL R39, RZ, +INF , !P4 ;  /* 0x7f800000ff277808 */ /* 0x000fe20006000000 */
[----:B------:R-:W-:-:S04]  /*2dd0*/  FFMA R44, R41, R44, 0.0096188392490148544312 ;  /* 0x3c1d9856292c7423 */ /* 0x000fc8000000002c */
[----:B------:R-:W-:-:S04]  /*2de0*/  FFMA R44, R41, R44, 0.055503588169813156128 ;  /* 0x3d6357bb292c7423 */ /* 0x000fc8000000002c */
[----:B------:R-:W-:-:S04]  /*2df0*/  FFMA R44, R41, R44, 0.24022644758224487305 ;  /* 0x3e75fdec292c7423 */ /* 0x000fc8000000002c */
[----:B------:R-:W-:Y:S01]  /*2e00*/  FFMA R46, R41, R44, 0.69314718246459960938 ;  /* 0x3f317218292e7423 */ /* 0x000fe2000000002c */
[----:B------:R-:W-:-:S03]  /*2e10*/  IADD3 R44, PT, PT, R42, 0x7f000000, RZ ;  /* 0x7f0000002a2c7810 */ /* 0x000fc60007ffe0ff */
[----:B------:R-:W-:-:S04]  /*2e20*/  FFMA R41, R41, R46, 1 ;  /* 0x3f80000029297423 */ /* 0x000fc8000000002e */
[----:B------:R-:W-:-:S04]  /*2e30*/  FMUL R44, R44, R41 ;  /* 0x000000292c2c7220 */ /* 0x000fc80000400000 */
[----:B------:R-:W-:Y:S01]  /*2e40*/  @!P5 FMUL R39, R43, R44 ;  /* 0x0000002c2b27d220 */ /* 0x000fe20000400000 */
[----:B------:R-:W-:-:S07]  /*2e50*/  @!P2 LOP3.LUT R39, R6, 0x7fffffff, RZ, 0xc0, !PT ;  /* 0x7fffffff0627a812 */ /* 0x000fce00078ec0ff */
.L_x_439:
[----:B------:R-:W-:Y:S05]  /*2e60*/  BSYNC.RECONVERGENT B0 ;  /* 0x0000000000007941 */ /* 0x000fea0003800200 */
.L_x_438:
        /* <DEDUP_REMOVED lines=69> */
.L_x_441:
[----:B------:R-:W-:Y:S05]  /*32c0*/  BSYNC.RECONVERGENT B0 ;  /* 0x0000000000007941 */ /* 0x000fea0003800200 */
.L_x_440:
        /* <DEDUP_REMOVED lines=69> */
.L_x_443:
[----:B------:R-:W-:Y:S05]  /*3720*/  BSYNC.RECONVERGENT B0 ;  /* 0x0000000000007941 */ /* 0x000fea0003800200 */
.L_x_442:
[----:B------:R-:W-:Y:S01]  /*3730*/  FADD R3, R39, R4 ;  /* 0x0000000427037221 */ /* 0x000fe20000000000 */
[----:B------:R-:W-:Y:S03]  /*3740*/  BSSY.RECONVERGENT B0, `(.L_x_444) ;  /* 0x000000d000007945 */ /* 0x000fe60003800200 */
[----:B------:R0:W1:Y:S01]  /*3750*/  MUFU.RSQ R4, R3 ;  /* 0x0000000300047308 */ /* 0x0000620000001400 */
[----:B------:R-:W-:-:S04]  /*3760*/  IADD3 R6, PT, PT, R3, -0xd000000, RZ ;  /* 0xf300000003067810 */ /* 0x000fc80007ffe0ff */
[----:B------:R-:W-:-:S13]  /*3770*/  ISETP.GT.U32.AND P2, PT, R6, 0x727fffff, PT ;  /* 0x727fffff0600780c */ /* 0x000fda0003f44070 */
[----:B01----:R-:W-:Y:S05]  /*3780*/  @!P2 BRA `(.L_x_445) ;  /* 0x000000000010a947 */ /* 0x003fea0003800000 */
[----:B------:R-:W-:-:S07]  /*3790*/  MOV R4, 0x37b0 ;  /* 0x000037b000047802 */ /* 0x000fce0000000f00 */
[----:B------:R-:W-:Y:S05]  /*37a0*/  CALL.REL.NOINC `($__internal_7_$__cuda_sm20_sqrt_rn_f32_slowpath) ;  /* 0x0000006400b47944 */ /* 0x000fea0003c00000 */
[----:B------:R-:W-:Y:S01]  /*37b0*/  MOV R42, R39 ;  /* 0x00000027002a7202 */ /* 0x000fe20000000f00 */
[----:B------:R-:W-:Y:S06]  /*37c0*/  BRA `(.L_x_446) ;  /* 0x0000000000107947 */ /* 0x000fec0003800000 */
.L_x_445:
[----:B------:R-:W-:Y:S01]  /*37d0*/  FMUL.FTZ R42, R3, R4 ;  /* 0x00000004032a7220 */ /* 0x000fe20000410000 */
[----:B------:R-:W-:-:S03]  /*37e0*/  FMUL.FTZ R4, R4, 0.5 ;  /* 0x3f00000004047820 */ /* 0x000fc60000410000 */
[----:B------:R-:W-:-:S04]  /*37f0*/  FFMA R3, -R42, R42, R3 ;  /* 0x0000002a2a037223 */ /* 0x000fc80000000103 */
[----:B------:R-:W-:-:S07]  /*3800*/  FFMA R42, R3, R4, R42 ;  /* 0x00000004032a7223 */ /* 0x000fce000000002a */
.L_x_446:
[----:B------:R-:W-:Y:S05]  /*3810*/  BSYNC.RECONVERGENT B0 ;  /* 0x0000000000007941 */ /* 0x000fea0003800200 */
.L_x_444:
        /* <DEDUP_REMOVED lines=14> */
[----:B------:R-:W-:Y:S05]  /*3900*/  CALL.REL.NOINC `($__internal_8_$__cuda_sm3x_div_rn_noftz_f32_slowpath) ;  /* 0x0000006400b47944 */ /* 0x000fea0003c00000 */
.L_x_448:
[----:B------:R-:W-:Y:S05]  /*3910*/  BSYNC.RECONVERGENT B5 ;  /* 0x0000000000057941 */ /* 0x000fea0003800200 */
.L_x_447:
        /* <DEDUP_REMOVED lines=10> */
[----:B------:R-:W-:Y:S02]  /*39c0*/  MOV R44, 0x3d24d99a ;  /* 0x3d24d99a002c7802 */ /* 0x000fe40000000f00 */
[----:B------:R-:W-:Y:S01]  /*39d0*/  FSEL R6, R6, 0.0052134888246655464172, P3 ;  /* 0x3baad5ea06067808 */ /* 0x000fe20001800000 */
[----:B------:R-:W-:Y:S01]  /*39e0*/  FFMA R39, R4, R39, R41 ;  /* 0x0000002704277223 */ /* 0x000fe20000000029 */
[----:B------:R-:W-:Y:S01]  /*39f0*/  FSEL R44, -R44, -0.026868773624300956726, P3 ;  /* 0xbcdc1be72c2c7808 */ /* 0x000fe20001800100 */
[----:B------:R-:W0:Y:S01]  /*3a00*/  LDC R41, c[0x0][0x3c4] ;  /* 0x0000f100ff297b82 */ /* 0x000e220000000800 */
[----:B------:R-:W-:Y:S01]  /*3a10*/  FSEL R45, R45, 0.11284004896879196167, P3 ;  /* 0x3de718af2d2d7808 */ /* 0x000fe20001800000 */
[----:B------:R-:W-:Y:S01]  /*3a20*/  FFMA R39, R4, R39, R6 ;  /* 0x0000002704277223 */ /* 0x000fe20000000006 */
[----:B------:R-:W-:-:S03]  /*3a30*/  MOV R6, 0x3f69b4f9 ;  /* 0x3f69b4f900067802 */ /* 0x000fc60000000f00 */
[----:B------:R-:W-:Y:S01]  /*3a40*/  FFMA R43, R4, R39, R44 ;  /* 0x00000027042b7223 */ /* 0x000fe2000000002c */
[----:B------:R-:W-:Y:S01]  /*3a50*/  HFMA2 R44, -RZ, RZ, 1.7822265625, 0.000185489654541015625 ;  /* 0x3f210a14ff2c7431 */ /* 0x000fe200000001ff */
[----:B------:R-:W-:Y:S01]  /*3a60*/  FSEL R6, R6, -0.37612664699554443359, P3 ;  /* 0xbec093ac06067808 */ /* 0x000fe20001800000 */
[----:B------:R-:W-:Y:S01]  /*3a70*/  FMUL R39, R7, 1.4142135381698608398 ;  /* 0x3fb504f307277820 */ /* 0x000fe20000400000 */
[----:B------:R-:W-:-:S03]  /*3a80*/  FFMA R43, R4, R43, R45 ;  /* 0x0000002b042b7223 */ /* 0x000fc6000000002d */
[----:B------:R-:W1:Y:S01]  /*3a90*/  MUFU.RCP R46, R39 ;  /* 0x00000027002e7308 */ /* 0x000e620000001000 */
[C---:B------:R-:W-:Y:S01]  /*3aa0*/  FFMA R43, R4.reuse, R43, R6 ;  /* 0x0000002b042b7223 */ /* 0x040fe20000000006 */
[----:B------:R-:W-:Y:S02]  /*3ab0*/  FSEL R6, -R4, R3, P3 ;  /* 0x0000000304067208 */ /* 0x000fe40001800100 */
[----:B------:R-:W-:-:S05]  /*3ac0*/  FSEL R44, R44, 0.12837915122509002686, P3 ;  /* 0x3e0375d32c2c7808 */ /* 0x000fca0001800000 */
[----:B------:R-:W-:Y:S01]  /*3ad0*/  FFMA R43, R4, R43, R44 ;  /* 0x0000002b042b7223 */ /* 0x000fe2000000002c */
[----:B0-----:R-:W-:-:S03]  /*3ae0*/  FFMA R4, R41, -0.5, R42 ;  /* 0xbf00000029047823 */ /* 0x001fc6000000002a */
[----:B------:R-:W-:Y:S01]  /*3af0*/  FFMA R43, R43, R6, R6 ;  /* 0x000000062b2b7223 */ /* 0x000fe20000000006 */
[----:B------:R-:W-:Y:S01]  /*3b00*/  FCHK P2, R4, R39 ;  /* 0x0000002704007302 */ /* 0x000fe20000040000 */
[----:B-1----:R-:W-:-:S04]  /*3b10*/  FFMA R45, -R39, R46, 1 ;  /* 0x3f800000272d7423 */ /* 0x002fc8000000012e */
[----:B------:R-:W-:-:S03]  /*3b20*/  FFMA R45, R46, R45, R46 ;  /* 0x0000002d2e2d7223 */ /* 0x000fc6000000002e */
[----:B------:R-:W0:Y:S01]  /*3b30*/  @P3 MUFU.EX2 R6, R43 ;  /* 0x0000002b00063308 */ /* 0x000e220000000800 */
[----:B------:R-:W-:-:S04]  /*3b40*/  FFMA R44, R4, R45, RZ ;  /* 0x0000002d042c7223 */ /* 0x000fc800000000ff */
[----:B------:R-:W-:Y:S01]  /*3b50*/  FFMA R41, -R39, R44, R4 ;  /* 0x0000002c27297223 */ /* 0x000fe20000000104 */
[----:B0-----:R-:W-:-:S03]  /*3b60*/  @P3 FADD R42, -R6, 1 ;  /* 0x3f800000062a3421 */ /* 0x001fc60000000100 */
[----:B------:R-:W-:Y:S02]  /*3b70*/  FFMA R6, R45, R41, R44 ;  /* 0x000000292d067223 */ /* 0x000fe4000000002c */
[----:B------:R-:W-:Y:S01]  /*3b80*/  @P3 LOP3.LUT R43, R42, 0x80000000, R3, 0xb8, !PT ;  /* 0x800000002a2b3812 */ /* 0x000fe200078eb803 */
[----:B------:R-:W-:Y:S06]  /*3b90*/  @!P2 BRA `(.L_x_450) ;  /* 0x000000000010a947 */ /* 0x000fec0003800000 */
[----:B------:R-:W-:Y:S02]  /*3ba0*/  MOV R3, R39 ;  /* 0x0000002700037202 */ /* 0x000fe40000000f00 */
[----:B------:R-:W-:-:S07]  /*3bb0*/  MOV R6, 0x3bd0 ;  /* 0x00003bd000067802 */ /* 0x000fce0000000f00 */
[----:B------:R-:W-:Y:S05]  /*3bc0*/  CALL.REL.NOINC `($__internal_8_$__cuda_sm3x_div_rn_noftz_f32_slowpath) ;  /* 0x0000006400047944 */ /* 0x000fea0003c00000 */
[----:B------:R-:W-:-:S07]  /*3bd0*/  MOV R6, R3 ;  /* 0x0000000300067202 */ /* 0x000fce0000000f00 */
.L_x_450:
[----:B------:R-:W-:Y:S05]  /*3be0*/  BSYNC.RECONVERGENT B5 ;  /* 0x0000000000057941 */ /* 0x000fea0003800200 */
.L_x_449:
[----:B------:R-:W0:Y:S01]  /*3bf0*/  LDCU.64 UR18, c[0x0][0x3a8] ;  /* 0x00007500ff1277ac */ /* 0x000e220008000a00 */
[----:B------:R-:W-:-:S04]  /*3c00*/  IADD3 R3, P2, PT, R37, R28, RZ ;  /* 0x0000001c25037210 */ /* 0x000fc80007f5e0ff */
[----:B------:R-:W-:Y:S02]  /*3c10*/  LEA.HI.X.SX32 R4, R37, R32, 0x1, P2 ;  /* 0x0000002025047211 */ /* 0x000fe400010f0eff */
[----:B0-----:R-:W-:-:S04]  /*3c20*/  LEA R44, P2, R3, UR18, 0x2 ;  /* 0x00000012032c7c11 */ /* 0x001fc8000f8410ff */
[----:B------:R-:W-:-:S05]  /*3c30*/  LEA.HI.X R45, R3, UR19, R4, 0x2, P2 ;  /* 0x00000013032d7c11 */ /* 0x000fca00090f1404 */
        /* <DEDUP_REMOVED lines=22> */
[----:B------:R-:W-:Y:S02]  /*3da0*/  FSEL R39, R46, 0.12837915122509002686, P2 ;  /* 0x3e0375d32e277808 */ /* 0x000fe40001000000 */
[----:B------:R-:W-:-:S03]  /*3db0*/  FSEL R46, -R3, R6, P2 ;  /* 0x00000006032e7208 */ /* 0x000fc60001000100 */
        /* <DEDUP_REMOVED lines=10> */
.L_x_437:
[----:B------:R-:W-:Y:S05]  /*3e60*/  BSYNC.RECONVERGENT B4 ;  /* 0x0000000000047941 */ /* 0x000fea0003800200 */
.L_x_436:
[C---:B------:R-:W-:Y:S02]  /*3e70*/  ISETP.NE.AND P2, PT, R37.reuse, R40, PT ;  /* 0x000000282500720c */ /* 0x040fe40003f45270 */
[----:B------:R-:W-:-:S11]  /*3e80*/  IADD3 R37, PT, PT, R37, 0x1, RZ ;  /* 0x0000000125257810 */ /* 0x000fd60007ffe0ff */
[----:B------:R-:W-:Y:S05]  /*3e90*/  @P2 BRA `(.L_x_451) ;  /* 0xffffffe400f42947 */ /* 0x000fea000383ffff */
.L_x_431:
[----:B------:R-:W-:Y:S05]  /*3ea0*/  BSYNC.RECONVERGENT B3 ;  /* 0x0000000000037941 */ /* 0x000fea0003800200 */
.L_x_430:
[----:B------:R-:W-:-:S04]  /*3eb0*/  IADD3 R33, PT, PT, R33, 0x1, RZ ;  /* 0x0000000121217810 */ /* 0x000fc80007ffe0ff */
[----:B------:R-:W-:-:S13]  /*3ec0*/  ISETP.NE.AND P2, PT, R33, R22, PT ;  /* 0x000000162100720c */ /* 0x000fda0003f45270 */
[----:B------:R-:W-:Y:S05]  /*3ed0*/  @P2 BRA `(.L_x_412) ;  /* 0xffffffd800b02947 */ /* 0x000fea000383ffff */
.L_x_400:
[----:B------:R-:W-:Y:S05]  /*3ee0*/  BSYNC.RECONVERGENT B2 ;  /* 0x0000000000027941 */ /* 0x000fea0003800200 */
.L_x_399:
[----:B------:R-:W-:Y:S04]  /*3ef0*/  BSSY.RECONVERGENT B2, `(.L_x_452) ;  /* 0x00002d8000027945 */ /* 0x000fe80003800200 */
[----:B------:R-:W-:Y:S05]  /*3f00*/  @P0 BRA `(.L_x_453) ;  /* 0x0000002c00580947 */ /* 0x000fea0003800000 */
[----:B------:R-:W-:Y:S01]  /*3f10*/  IADD3 R3, PT, PT, R14, -0xd000000, RZ ;  /* 0xf30000000e037810 */ /* 0x000fe20007ffe0ff */
[----:B------:R1:W2:Y:S01]  /*3f20*/  MUFU.RSQ R27, R14 ;  /* 0x0000000e001b7308 */ /* 0x0002a20000001400 */
[----:B------:R-:W-:Y:S02]  /*3f30*/  BSSY.RECONVERGENT B0, `(.L_x_454) ;  /* 0x000000c000007945 */ /* 0x000fe40003800200 */
[----:B------:R-:W-:-:S13]  /*3f40*/  ISETP.GT.U32.AND P2, PT, R3, 0x727fffff, PT ;  /* 0x727fffff0300780c */ /* 0x000fda0003f44070 */
[----:B-1----:R-:W-:Y:S05]  /*3f50*/  @!P2 BRA `(.L_x_455) ;  /* 0x000000000014a947 */ /* 0x002fea0003800000 */
[----:B------:R-:W-:Y:S02]  /*3f60*/  MOV R3, R14 ;  /* 0x0000000e00037202 */ /* 0x000fe40000000f00 */
[----:B------:R-:W-:-:S07]  /*3f70*/  MOV R4, 0x3f90 ;  /* 0x00003f9000047802 */ /* 0x000fce0000000f00 */
[----:B0-2---:R-:W-:Y:S05]  /*3f80*/  CALL.REL.NOINC `($__internal_7_$__cuda_sm20_sqrt_rn_f32_slowpath) ;  /* 0x0000005c00bc7944 */ /* 0x005fea0003c00000 */
[----:B------:R-:W-:Y:S01]  /*3f90*/  MOV R22, R39 ;  /* 0x0000002700167202 */ /* 0x000fe20000000f00 */
[----:B------:R-:W-:Y:S06]  /*3fa0*/  BRA `(.L_x_456) ;  /* 0x0000000000107947 */ /* 0x000fec0003800000 */
.L_x_455:
[C---:B--2---:R-:W-:Y:S01]  /*3fb0*/  FMUL.FTZ R3, R27.reuse, R14 ;  /* 0x0000000e1b037220 */ /* 0x044fe20000410000 */
[----:B------:R-:W-:-:S03]  /*3fc0*/  FMUL.FTZ R22, R27, 0.5 ;  /* 0x3f0000001b167820 */ /* 0x000fc60000410000 */
[----:B------:R-:W-:-:S04]  /*3fd0*/  FFMA R14, -R3, R3, R14 ;  /* 0x00000003030e7223 */ /* 0x000fc8000000010e */
[----:B------:R-:W-:-:S07]  /*3fe0*/  FFMA R22, R14, R22, R3 ;  /* 0x000000160e167223 */ /* 0x000fce0000000003 */
.L_x_456:
[----:B------:R-:W-:Y:S05]  /*3ff0*/  BSYNC.RECONVERGENT B0 ;  /* 0x0000000000007941 */ /* 0x000fea0003800200 */
.L_x_454:
[----:B------:R-:W1:Y:S01]  /*4000*/  MUFU.RCP R14, UR13 ;  /* 0x0000000d000e7d08 */ /* 0x000e620008001000 */
[----:B------:R-:W-:Y:S01]  /*4010*/  FFMA R3, R2, R17, R11 ;  /* 0x0000001102037223 */ /* 0x000fe2000000000b */
[----:B------:R-:W-:Y:S01]  /*4020*/  MOV R27, UR13 ;  /* 0x0000000d001b7c02 */ /* 0x000fe20008000f00 */
[----:B------:R-:W-:Y:S02]  /*4030*/  BSSY.RECONVERGENT B3, `(.L_x_457) ;  /* 0x000000e000037945 */ /* 0x000fe40003800200 */
[----:B------:R-:W-:-:S04]  /*4040*/  FADD R6, R3, -UR16 ;  /* 0x8000001003067e21 */ /* 0x000fc80008000000 */
        /* <DEDUP_REMOVED lines=10> */
[----:B0-----:R-:W-:Y:S05]  /*40f0*/  CALL.REL.NOINC `($__internal_8_$__cuda_sm3x_div_rn_noftz_f32_slowpath) ;  /* 0x0000005c00b87944 */ /* 0x001fea0003c00000 */
[----:B------:R-:W-:-:S07]  /*4100*/  MOV R14, R3 ;  /* 0x00000003000e7202 */ /* 0x000fce0000000f00 */
.L_x_458:
[----:B------:R-:W-:Y:S05]  /*4110*/  BSYNC.RECONVERGENT B3 ;  /* 0x0000000000037941 */ /* 0x000fea0003800200 */
.L_x_457:
        /* <DEDUP_REMOVED lines=16> */
.L_x_460:
[----:B------:R-:W-:Y:S05]  /*4220*/  BSYNC.RECONVERGENT B3 ;  /* 0x0000000000037941 */ /* 0x000fea0003800200 */
.L_x_459:
[----:B------:R-:W1:Y:S01]  /*4230*/  MUFU.RCP R24, UR13 ;  /* 0x0000000d00187d08 */ /* 0x000e620008001000 */
[CC--:B------:R-:W-:Y:S01]  /*4240*/  FSETP.GT.AND P2, PT, R14.reuse, R3.reuse, PT ;  /* 0x000000030e00720b */ /* 0x0c0fe20003f44000 */
[----:B------:R-:W-:Y:S01]  /*4250*/  FADD R29, R11, -UR16 ;  /* 0x800000100b1d7e21 */ /* 0x000fe20008000000 */
[----:B------:R-:W-:Y:S01]  /*4260*/  MOV R27, UR13 ;  /* 0x0000000d001b7c02 */ /* 0x000fe20008000f00 */
[----:B------:R-:W-:Y:S01]  /*4270*/  BSSY.RECONVERGENT B3, `(.L_x_461) ;  /* 0x0000012000037945 */ /* 0x000fe20003800200 */
[----:B------:R-:W-:Y:S02]  /*4280*/  FSEL R4, R14, R3, P2 ;  /* 0x000000030e047208 */ /* 0x000fe40001000000 */
[----:B------:R-:W-:Y:S01]  /*4290*/  FSEL R14, R3, R14, P2 ;  /* 0x0000000e030e7208 */ /* 0x000fe20001000000 */
[----:B------:R-:W-:Y:S08]  /*42a0*/  FCHK P3, R29, UR13 ;  /* 0x0000000d1d007d02 */ /* 0x000ff00008060000 */
[----:B------:R-:W2:Y:S01]  /*42b0*/  F2I.CEIL.NTZ R4, R4 ;  /* 0x0000000400047305 */ /* 0x000ea2000020b100 */
[----:B-1----:R-:W-:-:S04]  /*42c0*/  FFMA R27, R24, -R27, 1 ;  /* 0x3f800000181b7423 */ /* 0x002fc8000000081b */
[----:B------:R-:W-:-:S03]  /*42d0*/  FFMA R24, R24, R27, R24 ;  /* 0x0000001b18187223 */ /* 0x000fc60000000018 */
[----:B------:R-:W1:Y:S01]  /*42e0*/  F2I.FLOOR.NTZ R14, R14 ;  /* 0x0000000e000e7305 */ /* 0x000e620000207100 */
[----:B------:R-:W-:-:S04]  /*42f0*/  FFMA R6, R24, R29, RZ ;  /* 0x0000001d18067223 */ /* 0x000fc800000000ff */
[----:B------:R-:W-:Y:S01]  /*4300*/  FFMA R3, R6, -UR13, R29 ;  /* 0x8000000d06037c23 */ /* 0x000fe2000800001d */
[----:B--2---:R-:W-:-:S03]  /*4310*/  VIMNMX R27, PT, PT, R4, UR10, PT ;  /* 0x0000000a041b7c48 */ /* 0x004fc6000bfe0100 */
[----:B------:R-:W-:Y:S01]  /*4320*/  FFMA R24, R24, R3, R6 ;  /* 0x0000000318187223 */ /* 0x000fe20000000006 */
[----:B------:R-:W-:Y:S06]  /*4330*/  @!P3 BRA `(.L_x_462) ;  /* 0x000000000014b947 */ /* 0x000fec0003800000 */
[----:B------:R-:W-:Y:S02]  /*4340*/  MOV R4, R29 ;  /* 0x0000001d00047202 */ /* 0x000fe40000000f00 */
[----:B------:R-:W-:Y:S02]  /*4350*/  MOV R3, UR13 ;  /* 0x0000000d00037c02 */ /* 0x000fe40008000f00 */
[----:B------:R-:W-:-:S07]  /*4360*/  MOV R6, 0x4380 ;  /* 0x0000438000067802 */ /* 0x000fce0000000f00 */
[----:B01----:R-:W-:Y:S05]  /*4370*/  CALL.REL.NOINC `($__internal_8_$__cuda_sm3x_div_rn_noftz_f32_slowpath) ;  /* 0x0000005c00187944 */ /* 0x003fea0003c00000 */
[----:B------:R-:W-:-:S07]  /*4380*/  MOV R24, R3 ;  /* 0x0000000300187202 */ /* 0x000fce0000000f00 */
.L_x_462:
[----:B------:R-:W-:Y:S05]  /*4390*/  BSYNC.RECONVERGENT B3 ;  /* 0x0000000000037941 */ /* 0x000fea0003800200 */
.L_x_461:
[----:B------:R-:W2:Y:S01]  /*43a0*/  MUFU.RCP R3, UR13 ;  /* 0x0000000d00037d08 */ /* 0x000ea20008001000 */
[----:B------:R-:W-:Y:S01]  /*43b0*/  MOV R6, UR13 ;  /* 0x0000000d00067c02 */ /* 0x000fe20008000f00 */
[----:B------:R-:W-:Y:S01]  /*43c0*/  FADD R4, R10, -UR16 ;  /* 0x800000100a047e21 */ /* 0x000fe20008000000 */
[----:B------:R-:W-:Y:S05]  /*43d0*/  BSSY.RECONVERGENT B3, `(.L_x_463) ;  /* 0x000000b000037945 */ /* 0x000fea0003800200 */
[----:B------:R-:W3:Y:S01]  /*43e0*/  FCHK P2, R4, UR13 ;  /* 0x0000000d04007d02 */ /* 0x000ee20008040000 */
[----:B--2---:R-:W-:-:S04]  /*43f0*/  FFMA R6, R3, -R6, 1 ;  /* 0x3f80000003067423 */ /* 0x004fc80000000806 */
[----:B------:R-:W-:-:S04]  /*4400*/  FFMA R3, R3, R6, R3 ;  /* 0x0000000603037223 */ /* 0x000fc80000000003 */
[----:B------:R-:W-:-:S04]  /*4410*/  FFMA R29, R3, R4, RZ ;  /* 0x00000004031d7223 */ /* 0x000fc800000000ff */
[----:B------:R-:W-:-:S04]  /*4420*/  FFMA R6, R29, -UR13, R4 ;  /* 0x8000000d1d067c23 */ /* 0x000fc80008000004 */
[----:B------:R-:W-:Y:S01]  /*4430*/  FFMA R3, R3, R6, R29 ;  /* 0x0000000603037223 */ /* 0x000fe2000000001d */
[----:B---3--:R-:W-:Y:S06]  /*4440*/  @!P2 BRA `(.L_x_464) ;  /* 0x00000000000ca947 */ /* 0x008fec0003800000 */
[----:B------:R-:W-:Y:S02]  /*4450*/  MOV R3, UR13 ;  /* 0x0000000d00037c02 */ /* 0x000fe40008000f00 */
[----:B------:R-:W-:-:S07]  /*4460*/  MOV R6, 0x4480 ;  /* 0x0000448000067802 */ /* 0x000fce0000000f00 */
[----:B01----:R-:W-:Y:S05]  /*4470*/  CALL.REL.NOINC `($__internal_8_$__cuda_sm3x_div_rn_noftz_f32_slowpath) ;  /* 0x0000005800d87944 */ /* 0x003fea0003c00000 */
.L_x_464:
[----:B------:R-:W-:Y:S05]  /*4480*/  BSYNC.RECONVERGENT B3 ;  /* 0x0000000000037941 */ /* 0x000fea0003800200 */
.L_x_463:
[----:B------:R-:W-:-:S04]  /*4490*/  FSETP.GT.AND P2, PT, R24, R3, PT ;  /* 0x000000031800720b */ /* 0x000fc80003f44000 */
[----:B------:R-:W-:Y:S02]  /*44a0*/  FSEL R4, R3, R24, P2 ;  /* 0x0000001803047208 */ /* 0x000fe40001000000 */
[----:B------:R-:W-:Y:S02]  /*44b0*/  FSEL R3, R24, R3, P2 ;  /* 0x0000000318037208 */ /* 0x000fe40001000000 */
[----:B------:R-:W1:Y:S08]  /*44c0*/  F2I.FLOOR.NTZ R29, R4 ;  /* 0x00000004001d7305 */ /* 0x000e700000207100 */
[----:B------:R-:W2:Y:S01]  /*44d0*/  F2I.CEIL.NTZ R6, R3 ;  /* 0x0000000300067305 */ /* 0x000ea2000020b100 */
[----:B-1----:R-:W-:-:S02]  /*44e0*/  VIMNMX.RELU R36, PT, PT, R14, R29, !PT ;  /* 0x0000001d0e247248 */ /* 0x002fc40007fe1100 */
[----:B--2---:R-:W-:-:S04]  /*44f0*/  VIMNMX R27, PT, PT, R27, R6, PT ;  /* 0x000000061b1b7248 */ /* 0x004fc80003fe0100 */
[----:B------:R-:W-:-:S13]  /*4500*/  ISETP.GE.AND P2, PT, R36, R27, PT ;  /* 0x0000001b2400720c */ /* 0x000fda0003f46270 */
[----:B------:R-:W-:Y:S05]  /*4510*/  @P2 BRA `(.L_x_453) ;  /* 0x0000002400d42947 */ /* 0x000fea0003800000 */
[----:B------:R-:W1:Y:S01]  /*4520*/  LDCU.U16 UR5, c[0x0][0x3c0] ;  /* 0x00007800ff0577ac */ /* 0x000e620008000400 */
[----:B------:R-:W2:Y:S01]  /*4530*/  MUFU.RCP R3, R22 ;  /* 0x0000001600037308 */ /* 0x000ea20000001000 */
[----:B------:R-:W-:Y:S01]  /*4540*/  MOV R33, UR13 ;  /* 0x0000000d00217c02 */ /* 0x000fe20008000f00 */
[----:B------:R-:W-:Y:S01]  /*4550*/  BSSY.RECONVERGENT B3, `(.L_x_465) ;  /* 0x0000017000037945 */ /* 0x000fe20003800200 */
[----:B------:R-:W3:Y:S01]  /*4560*/  LDCU UR6, c[0x0][0x3d8] ;  /* 0x00007b00ff0677ac */ /* 0x000ee20008000800 */
[----:B------:R-:W-:-:S04]  /*4570*/  MOV R50, UR4 ;  /* 0x0000000400327c02 */ /* 0x000fc80008000f00 */
[----:B------:R-:W4:Y:S01]  /*4580*/  FCHK P2, R33, R22 ;  /* 0x0000001621007302 */ /* 0x000f220000040000 */
[----:B------:R-:W-:-:S04]  /*4590*/  PRMT R50, R50, 0x9910, RZ ;  /* 0x0000991032327816 */ /* 0x000fc800000000ff */
[----:B------:R-:W-:Y:S01]  /*45a0*/  SHF.R.S32.HI R51, RZ, 0x1f, R50 ;  /* 0x0000001fff337819 */ /* 0x000fe20000011432 */
[----:B--2---:R-:W-:Y:S01]  /*45b0*/  FFMA R34, R3, -R22, 1 ;  /* 0x3f80000003227423 */ /* 0x004fe20000000816 */
[----:B-1----:R-:W-:-:S03]  /*45c0*/  UPRMT UR5, UR5, 0x9910, URZ ;  /* 0x0000991005057896 */ /* 0x002fc600080000ff */
[----:B------:R-:W-:Y:S01]  /*45d0*/  FFMA R34, R3, R34, R3 ;  /* 0x0000002203227223 */ /* 0x000fe20000000003 */
[----:B------:R-:W-:Y:S01]  /*45e0*/  USHF.R.S32.HI UR18, URZ, 0x1f, UR5 ;  /* 0x0000001fff127899 */ /* 0x000fe20008011405 */
[----:B---3--:R-:W-:Y:S01]  /*45f0*/  FMUL R14, R7, UR6 ;  /* 0x00000006070e7c20 */ /* 0x008fe20008400000 */
[----:B0-----:R-:W-:-:S04]  /*4600*/  IMAD.WIDE.U32 R42, R5, UR5, R50 ;  /* 0x00000005052a7c25 */ /* 0x001fc8000f8e0032 */
[----:B------:R-:W-:Y:S01]  /*4610*/  FFMA R3, R34, UR13, RZ ;  /* 0x0000000d22037c23 */ /* 0x000fe200080000ff */
[----:B------:R-:W-:-:S03]  /*4620*/  IMAD R29, R5, UR18, RZ ;  /* 0x00000012051d7c24 */ /* 0x000fc6000f8e02ff */
[----:B------:R-:W-:-:S04]  /*4630*/  FFMA R4, R3, -R22, UR13 ;  /* 0x0000000d03047e23 */ /* 0x000fc80008000816 */
[----:B------:R-:W-:Y:S01]  /*4640*/  FFMA R34, R34, R4, R3 ;  /* 0x0000000422227223 */ /* 0x000fe20000000003 */
[----:B------:R-:W-:Y:S01]  /*4650*/  IADD3 R10, PT, PT, R43, R29, RZ ;  /* 0x0000001d2b0a7210 */ /* 0x000fe20007ffe0ff */
[----:B----4-:R-:W-:Y:S06]  /*4660*/  @!P2 BRA `(.L_x_466) ;  /* 0x000000000014a947 */ /* 0x010fec0003800000 */
[----:B------:R-:W-:Y:S02]  /*4670*/  MOV R3, R22 ;  /* 0x0000001600037202 */ /* 0x000fe40000000f00 */
[----:B------:R-:W-:Y:S02]  /*4680*/  MOV R4, UR13 ;  /* 0x0000000d00047c02 */ /* 0x000fe40008000f00 */
[----:B------:R-:W-:-:S07]  /*4690*/  MOV R6, 0x46b0 ;  /* 0x000046b000067802 */ /* 0x000fce0000000f00 */
[----:B------:R-:W-:Y:S05]  /*46a0*/  CALL.REL.NOINC `($__internal_8_$__cuda_sm3x_div_rn_noftz_f32_slowpath) ;  /* 0x00000058004c7944 */ /* 0x000fea0003c00000 */
[----:B------:R-:W-:-:S07]  /*46b0*/  MOV R34, R3 ;  /* 0x0000000300227202 */ /* 0x000fce0000000f00 */
.L_x_466:
[----:B------:R-:W-:Y:S05]  /*46c0*/  BSYNC.RECONVERGENT B3 ;  /* 0x0000000000037941 */ /* 0x000fea0003800200 */
.L_x_465:
        /* <DEDUP_REMOVED lines=18> */
.L_x_468:
[----:B------:R-:W-:Y:S05]  /*47f0*/  BSYNC.RECONVERGENT B3 ;  /* 0x0000000000037941 */ /* 0x000fea0003800200 */
.L_x_467:
        /* <DEDUP_REMOVED lines=16> */
.L_x_470:
[----:B------:R-:W-:Y:S05]  /*4900*/  BSYNC.RECONVERGENT B3 ;  /* 0x0000000000037941 */ /* 0x000fea0003800200 */
.L_x_469:
        /* <DEDUP_REMOVED lines=16> */
[----:B------:R-:W-:-:S07]  /*4a10*/  MOV R33, R3 ;  /* 0x0000000300217202 */ /* 0x000fce0000000f00 */
.L_x_472:
[----:B------:R-:W-:Y:S05]  /*4a20*/  BSYNC.RECONVERGENT B3 ;  /* 0x0000000000037941 */ /* 0x000fea0003800200 */
.L_x_471:
        /* <DEDUP_REMOVED lines=15> */
[----:B------:R-:W-:Y:S05]  /*4b20*/  CALL.REL.NOINC `($__internal_8_$__cuda_sm3x_div_rn_noftz_f32_slowpath) ;  /* 0x00000054002c7944 */ /* 0x000fea0003c00000 */
.L_x_474:
[----:B------:R-:W-:Y:S05]  /*4b30*/  BSYNC.RECONVERGENT B3 ;  /* 0x0000000000037941 */ /* 0x000fea0003800200 */
.L_x_473:
        /* <DEDUP_REMOVED lines=21> */
.L_x_476:
[----:B------:R-:W-:Y:S05]  /*4c90*/  BSYNC.RECONVERGENT B3 ;  /* 0x0000000000037941 */ /* 0x000fea0003800200 */
.L_x_475:
        /* <DEDUP_REMOVED lines=19> */
.L_x_478:
[----:B------:R-:W-:Y:S05]  /*4dd0*/  BSYNC.RECONVERGENT B3 ;  /* 0x0000000000037941 */ /* 0x000fea0003800200 */
.L_x_477:
[----:B------:R-:W0:Y:S01]  /*4de0*/  LDC.64 R38, c[0x0][0x390] ;  /* 0x0000e400ff267b82 */ /* 0x000e220000000a00 */
[C---:B------:R-:W-:Y:S02]  /*4df0*/  ISETP.GE.AND P4, PT, R33.reuse, UR7, PT ;  /* 0x0000000721007c0c */ /* 0x040fe4000bf86270 */
[----:B------:R-:W-:Y:S02]  /*4e00*/  IADD3 R3, PT, PT, R33, 0x1, RZ ;  /* 0x0000000121037810 */ /* 0x000fe40007ffe0ff */
[----:B------:R-:W-:-:S03]  /*4e10*/  MOV R4, UR10 ;  /* 0x0000000a00047c02 */ /* 0x000fc60008000f00 */
[----:B------:R-:W1:Y:S01]  /*4e20*/  LDC R6, c[0x0][0x3c4] ;  /* 0x0000f100ff067b82 */ /* 0x000e620000000800 */
[C---:B------:R-:W-:Y:S01]  /*4e30*/  ISETP.GT.AND P4, PT, R33.reuse, -0x1, !P4 ;  /* 0xffffffff2100780c */ /* 0x040fe20006784270 */
[----:B------:R-:W-:Y:S01]  /*4e40*/  IMAD R37, R33, R4, UR10 ;  /* 0x0000000a21257e24 */ /* 0x000fe2000f8e0204 */
[----:B------:R-:W-:Y:S01]  /*4e50*/  ISETP.GE.AND P2, PT, R3, UR7, PT ;  /* 0x0000000703007c0c */ /* 0x000fe2000bf46270 */
[----:B------:R-:W-:Y:S01]  /*4e60*/  IMAD R3, R33, UR10, R36 ;  /* 0x0000000a21037c24 */ /* 0x000fe2000f8e0224 */
[C---:B------:R-:W-:Y:S01]  /*4e70*/  ISETP.LT.OR P3, PT, R30.reuse, RZ, !P4 ;  /* 0x000000ff1e00720c */ /* 0x040fe20006761670 */
[----:B------:R-:W-:Y:S01]  /*4e80*/  FADD R41, -R23, R26 ;  /* 0x0000001a17297221 */ /* 0x000fe20000000100 */
[----:B------:R-:W-:Y:S01]  /*4e90*/  ISETP.GT.AND P2, PT, R33, -0x2, !P2 ;  /* 0xfffffffe2100780c */ /* 0x000fe20005744270 */
[----:B------:R-:W-:Y:S01]  /*4ea0*/  IMAD R3, R3, UR11, R30 ;  /* 0x0000000b03037c24 */ /* 0x000fe2000f8e021e */
[C---:B------:R-:W-:Y:S01]  /*4eb0*/  ISETP.GE.OR P3, PT, R30.reuse, UR11, P3 ;  /* 0x0000000b1e007c0c */ /* 0x040fe20009f66670 */
[----:B------:R-:W2:Y:S01]  /*4ec0*/  LDCU UR5, c[0x0][0x3d8] ;  /* 0x00007b00ff0577ac */ /* 0x000ea20008000800 */
[----:B------:R-:W-:-:S02]  /*4ed0*/  ISETP.LT.OR P5, PT, R30, RZ, !P2 ;  /* 0x000000ff1e00720c */ /* 0x000fc400057a1670 */
[----:B------:R-:W-:Y:S02]  /*4ee0*/  IADD3 R37, PT, PT, R37, R36, RZ ;  /* 0x0000002425257210 */ /* 0x000fe40007ffe0ff */
[C---:B------:R-:W-:Y:S01]  /*4ef0*/  ISETP.LT.OR P4, PT, R30.reuse, -0x1, !P4 ;  /* 0xffffffff1e00780c */ /* 0x040fe20006781670 */
[----:B0-----:R-:W-:Y:S01]  /*4f00*/  IMAD.WIDE R32, R3, 0x4, R38 ;  /* 0x0000000403207825 */ /* 0x001fe200078e0226 */
[----:B------:R-:W-:-:S05]  /*4f10*/  ISETP.GE.OR P5, PT, R30, UR11, P5 ;  /* 0x0000000b1e007c0c */ /* 0x000fca000afa6670 */
[----:B------:R-:W3:Y:S01]  /*4f20*/  @!P3 LDG.E R3, desc[UR8][R32.64] ;  /* 0x000000082003b981 */ /* 0x000ee2000c1e1900 */
[----:B------:R-:W-:Y:S01]  /*4f30*/  ISETP.GE.OR P4, PT, R29, UR11, P4 ;  /* 0x0000000b1d007c0c */ /* 0x000fe2000a786670 */
[----:B------:R-:W-:Y:S01]  /*4f40*/  IMAD R37, R37, UR11, R30 ;  /* 0x0000000b25257c24 */ /* 0x000fe2000f8e021e */
[----:B------:R-:W-:-:S03]  /*4f50*/  ISETP.LT.OR P2, PT, R30, -0x1, !P2 ;  /* 0xffffffff1e00780c */ /* 0x000fc60005741670 */
[----:B------:R-:W-:Y:S01]  /*4f60*/  IMAD.WIDE R38, R37, 0x4, R38 ;  /* 0x0000000425267825 */ /* 0x000fe200078e0226 */
[----:B------:R-:W-:-:S04]  /*4f70*/  ISETP.GE.OR P2, PT, R29, UR11, P2 ;  /* 0x0000000b1d007c0c */ /* 0x000fc80009746670 */
[----:B------:R-:W4:Y:S04]  /*4f80*/  @!P5 LDG.E R29, desc[UR8][R38.64] ;  /* 0x00000008261dd981 */ /* 0x000f28000c1e1900 */
[----:B------:R0:W5:Y:S05]  /*4f90*/  @!P4 LDG.E R4, desc[UR8][R32.64+0x4] ;  /* 0x000004082004c981 */ /* 0x00016a000c1e1900 */
[----:B------:R2:W5:Y:S01]  /*4fa0*/  @!P2 LDG.E R37, desc[UR8][R38.64+0x4] ;  /* 0x000004082625a981 */ /* 0x000562000c1e1900 */
[----:B------:R-:W-:Y:S01]  /*4fb0*/  FADD R40, -R25, R28 ;  /* 0x0000001c19287221 */ /* 0x000fe20000000100 */
[----:B------:R-:W-:Y:S01]  /*4fc0*/  FMUL R41, R41, R16 ;  /* 0x0000001029297220 */ /* 0x000fe20000400000 */
[----:B------:R-:W-:Y:S01]  /*4fd0*/  @!P3 FADD R30, -R22, 1 ;  /* 0x3f800000161eb421 */ /* 0x000fe20000000100 */
[----:B-1----:R-:W2:Y:S01]  /*4fe0*/  MUFU.RCP R45, R6 ;  /* 0x00000006002d7308 */ /* 0x002ea20000001000 */
[----:B0-----:R-:W-:-:S02]  /*4ff0*/  HFMA2 R32, -RZ, RZ, 0, 0 ;  /* 0x00000000ff207431 */ /* 0x001fc400000001ff */
[----:B------:R-:W-:Y:S01]  /*5000*/  FFMA R41, R40, R18, R41 ;  /* 0x0000001228297223 */ /* 0x000fe20000000029 */
[----:B------:R-:W-:Y:S01]  /*5010*/  FADD R40, -R31, R24 ;  /* 0x000000181f287221 */ /* 0x000fe20000000100 */
[----:B------:R-:W-:Y:S01]  /*5020*/  @!P4 FADD R33, -R22, 1 ;  /* 0x3f8000001621c421 */ /* 0x000fe20000000100 */
[----:B------:R-:W-:Y:S02]  /*5030*/  BSSY.RECONVERGENT B3, `(.L_x_479) ;  /* 0x000001b000037945 */ /* 0x000fe40003800200 */
[----:B------:R-:W-:Y:S01]  /*5040*/  FFMA R41, R40, R20, R41 ;  /* 0x0000001428297223 */ /* 0x000fe20000000029 */
[----:B--2---:R-:W-:Y:S01]  /*5050*/  FFMA R38, R45, -R6, 1 ;  /* 0x3f8000002d267423 */ /* 0x004fe20000000806 */
[----:B---3--:R-:W-:Y:S01]  /*5060*/  @!P3 FMUL R3, R3, R30 ;  /* 0x0000001e0303b220 */ /* 0x008fe20000400000 */
[----:B------:R-:W-:-:S04]  /*5070*/  @!P3 FADD R30, -R35, 1 ;  /* 0x3f800000231eb421 */ /* 0x000fc80000000100 */
[----:B------:R-:W-:Y:S01]  /*5080*/  @!P3 FFMA R32, R3, R30, RZ ;  /* 0x0000001e0320b223 */ /* 0x000fe200000000ff */
[----:B------:R-:W-:Y:S01]  /*5090*/  FADD R30, R41, -R8 ;  /* 0x80000008291e7221 */ /* 0x000fe20000000000 */
[----:B------:R-:W-:Y:S01]  /*50a0*/  FFMA R3, R45, R38, R45 ;  /* 0x000000262d037223 */ /* 0x000fe2000000002d */
[----:B------:R-:W-:Y:S02]  /*50b0*/  @!P5 FADD R41, -R35, 1 ;  /* 0x3f8000002329d421 */ /* 0x000fe40000000100 */
[----:B------:R-:W-:Y:S01]  /*50c0*/  FFMA R39, R7, UR5, R30 ;  /* 0x0000000507277c23 */ /* 0x000fe2000800001e */
[----:B----4-:R-:W-:-:S03]  /*50d0*/  @!P5 FMUL R29, R29, R22 ;  /* 0x000000161d1dd220 */ /* 0x010fc60000400000 */
[----:B------:R-:W0:Y:S01]  /*50e0*/  FCHK P3, R39, R6 ;  /* 0x0000000627007302 */ /* 0x000e220000060000 */
[----:B-----5:R-:W-:Y:S01]  /*50f0*/  @!P4 FMUL R33, R33, R4 ;  /* 0x000000042121c220 */ /* 0x020fe20000400000 */
[----:B------:R-:W-:Y:S01]  /*5100*/  @!P5 FFMA R32, R41, R29, R32 ;  /* 0x0000001d2920d223 */ /* 0x000fe20000000020 */
        /* <DEDUP_REMOVED lines=8> */
[----:B------:R-:W-:Y:S02]  /*5190*/  MOV R4, R39 ;  /* 0x0000002700047202 */ /* 0x000fe40000000f00 */
[----:B------:R-:W-:Y:S02]  /*51a0*/  MOV R6, 0x51d0 ;  /* 0x000051d000067802 */ /* 0x000fe40000000f00 */
[----:B0-----:R-:W-:-:S07]  /*51b0*/  MOV R3, UR5 ;  /* 0x0000000500037c02 */ /* 0x001fce0008000f00 */
[----:B------:R-:W-:Y:S05]  /*51c0*/  CALL.REL.NOINC `($__internal_8_$__cuda_sm3x_div_rn_noftz_f32_slowpath) ;  /* 0x0000004c00847944 */ /* 0x000fea0003c00000 */
[----:B------:R-:W-:-:S07]  /*51d0*/  MOV R22, R3 ;  /* 0x0000000300167202 */ /* 0x000fce0000000f00 */
.L_x_480:
[----:B------:R-:W-:Y:S05]  /*51e0*/  BSYNC.RECONVERGENT B3 ;  /* 0x0000000000037941 */ /* 0x000fea0003800200 */
.L_x_479:
        /* <DEDUP_REMOVED lines=17> */
.L_x_482:
[----:B------:R-:W-:Y:S05]  /*5300*/  BSYNC.RECONVERGENT B3 ;  /* 0x0000000000037941 */ /* 0x000fea0003800200 */
.L_x_481:
[CC--:B------:R-:W-:Y:S01]  /*5310*/  FSETP.GTU.AND P2, PT, R22.reuse, R3.reuse, PT ;  /* 0x000000031600720b */ /* 0x0c0fe20003f4c000 */
[----:B------:R-:W-:Y:S03]  /*5320*/  BSSY.RECONVERGENT B3, `(.L_x_483) ;  /* 0x0000191000037945 */ /* 0x000fe60003800200 */
[----:B------:R-:W-:Y:S02]  /*5330*/  FSEL R4, R3, R22, P2 ;  /* 0x0000001603047208 */ /* 0x000fe40001000000 */
[----:B------:R-:W-:Y:S02]  /*5340*/  FSEL R3, R22, R3, P2 ;  /* 0x0000000316037208 */ /* 0x000fe40001000000 */
[----:B------:R-:W-:Y:S02]  /*5350*/  IADD3 R22, PT, PT, -R50, RZ, RZ ;  /* 0x000000ff32167210 */ /* 0x000fe40007ffe1ff */
        /* <DEDUP_REMOVED lines=10> */
.L_x_504:
        /* <DEDUP_REMOVED lines=20> */
.L_x_486:
[----:B------:R-:W-:Y:S05]  /*5540*/  BSYNC.RECONVERGENT B4 ;  /* 0x0000000000047941 */ /* 0x000fea0003800200 */
.L_x_485:
        /* <DEDUP_REMOVED lines=18> */
.L_x_488:
[----:B------:R-:W-:Y:S05]  /*5670*/  BSYNC.RECONVERGENT B4 ;  /* 0x0000000000047941 */ /* 0x000fea0003800200 */
.L_x_487:
[CC--:B------:R-:W-:Y:S01]  /*5680*/  FSETP.GT.AND P2, PT, R30.reuse, R3.reuse, PT ;  /* 0x000000031e00720b */ /* 0x0c0fe20003f44000 */
[----:B------:R-:W-:Y:S03]  /*5690*/  BSSY.RECONVERGENT B4, `(.L_x_489) ;  /* 0x0000156000047945 */ /* 0x000fe60003800200 */
[----:B------:R-:W-:Y:S02]  /*56a0*/  FSEL R4, R30, R3, P2 ;  /* 0x000000031e047208 */ /* 0x000fe40001000000 */
[----:B------:R-:W-:Y:S02]  /*56b0*/  FSEL R3, R3, R30, P2 ;  /* 0x0000001e03037208 */ /* 0x000fe40001000000 */
        /* <DEDUP_REMOVED lines=83> */
.L_x_492:
[----:B------:R-:W-:Y:S05]  /*5bf0*/  BSYNC.RECONVERGENT B0 ;  /* 0x0000000000007941 */ /* 0x000fea0003800200 */
.L_x_491:
        /* <DEDUP_REMOVED lines=69> */
.L_x_494:
[----:B------:R-:W-:Y:S05]  /*6050*/  BSYNC.RECONVERGENT B0 ;  /* 0x0000000000007941 */ /* 0x000fea0003800200 */
.L_x_493:
        /* <DEDUP_REMOVED lines=12> */
[----:B------:R-:W-:Y:S02]  /*6120*/  LOP3.LUT R35, R6, 0xff800000, RZ, 0xc0, !PT ;  /* 0xff80000006237812 */ /* 0x000fe400078ec0ff */
[----:B------:R-:W-:Y:S02]  /*6130*/  FSEL R6, RZ, -24, P2 ;  /* 0xc1c00000ff067808 */ /* 0x000fe40001000000 */
[-C--:B------:R-:W-:Y:S02]  /*6140*/  IADD3 R4, PT, PT, R4, -R35.reuse, RZ ;  /* 0x8000002304047210 */ /* 0x080fe40007ffe0ff */
[----:B------:R-:W-:Y:S02]  /*6150*/  I2FP.F32.S32 R35, R35 ;  /* 0x0000002300237245 */ /* 0x000fe40000201400 */
[----:B------:R-:W-:Y:S01]  /*6160*/  FSETP.NEU.AND P2, PT, |R3|, +INF , PT ;  /* 0x7f8000000300780b */ /* 0x000fe20003f4d200 */
[C---:B------:R-:W-:Y:S01]  /*6170*/  FADD R30, R4.reuse, 1 ;  /* 0x3f800000041e7421 */ /* 0x040fe20000000000 */
[----:B------:R-:W-:Y:S01]  /*6180*/  FADD R37, R4, -1 ;  /* 0xbf80000004257421 */ /* 0x000fe20000000000 */
[----:B------:R-:W-:Y:S01]  /*6190*/  FFMA R35, R35, 1.1920928955078125e-07, R6 ;  /* 0x3400000023237823 */ /* 0x000fe20000000006 */
[----:B------:R-:W-:-:S02]  /*61a0*/  FSETP.NEU.AND P2, PT, R3, RZ, P2 ;  /* 0x000000ff0300720b */ /* 0x000fc4000174d000 */
[----:B------:R-:W-:Y:S01]  /*61b0*/  FADD R39, R37, R37 ;  /* 0x0000002525277221 */ /* 0x000fe20000000000 */
[----:B------:R-:W0:Y:S10]  /*61c0*/  MUFU.RCP R30, R30 ;  /* 0x0000001e001e7308 */ /* 0x000e340000001000 */
        /* <DEDUP_REMOVED lines=46> */
.L_x_496:
[----:B------:R-:W-:Y:S05]  /*64b0*/  BSYNC.RECONVERGENT B0 ;  /* 0x0000000000007941 */ /* 0x000fea0003800200 */
.L_x_495:
        /* <DEDUP_REMOVED lines=10> */
.L_x_498:
[----:B------:R-:W-:Y:S01]  /*6560*/  FMUL.FTZ R30, R3, R4 ;  /* 0x00000004031e7220 */ /* 0x000fe20000410000 */
[----:B------:R-:W-:-:S03]  /*6570*/  FMUL.FTZ R4, R4, 0.5 ;  /* 0x3f00000004047820 */ /* 0x000fc60000410000 */
[----:B------:R-:W-:-:S04]  /*6580*/  FFMA R3, -R30, R30, R3 ;  /* 0x0000001e1e037223 */ /* 0x000fc80000000103 */
[----:B------:R-:W-:-:S07]  /*6590*/  FFMA R30, R3, R4, R30 ;  /* 0x00000004031e7223 */ /* 0x000fce000000001e */
.L_x_499:
[----:B------:R-:W-:Y:S05]  /*65a0*/  BSYNC.RECONVERGENT B0 ;  /* 0x0000000000007941 */ /* 0x000fea0003800200 */
.L_x_497:
        /* <DEDUP_REMOVED lines=15> */
.L_x_501:
[----:B------:R-:W-:Y:S05]  /*66a0*/  BSYNC.RECONVERGENT B5 ;  /* 0x0000000000057941 */ /* 0x000fea0003800200 */
.L_x_500:
[----:B------:R-:W-:Y:S02]  /*66b0*/  HFMA2 R29, -RZ, RZ, 0.61474609375, 16.90625 ;  /* 0x38eb4c3aff1d7431 */ /* 0x000fe400000001ff */
[C---:B------:R-:W-:Y:S01]  /*66c0*/  FMUL R4, R3.reuse, R3 ;  /* 0x0000000303047220 */ /* 0x040fe20000400000 */
[----:B------:R-:W-:Y:S01]  /*66d0*/  HFMA2 R6, -RZ, RZ, 1.0087890625, -0.000686168670654296875 ;  /* 0x3c09919fff067431 */ /* 0x000fe200000001ff */
[C---:B------:R-:W-:Y:S01]  /*66e0*/  FSETP.GE.AND P3, PT, |R3|.reuse, 1.0029599666595458984, PT ;  /* 0x3f8060fe0300780b */ /* 0x040fe20003f66200 */
[----:B------:R-:W-:Y:S01]  /*66f0*/  HFMA2 R37, -RZ, RZ, 1.5341796875, 81.5625 ;  /* 0x3e235519ff257431 */ /* 0x000fe200000001ff */
[----:B------:R-:W-:Y:S01]  /*6700*/  MOV R35, 0x3aae005b ;  /* 0x3aae005b00237802 */ /* 0x000fe20000000f00 */
[----:B------:R-:W0:Y:S01]  /*6710*/  LDC R39, c[0x0][0x3c4] ;  /* 0x0000f100ff277b82 */ /* 0x000e220000000800 */
[----:B------:R-:W-:Y:S01]  /*6720*/  FSEL R4, |R3|, R4, P3 ;  /* 0x0000000403047208 */ /* 0x000fe20001800200 */
[----:B------:R-:W-:Y:S01]  /*6730*/  BSSY.RECONVERGENT B5, `(.L_x_502) ;  /* 0x0000024000057945 */ /* 0x000fe20003800200 */
[----:B------:R-:W-:-:S02]  /*6740*/  FSEL R35, -R35, -0.00082130916416645050049, P3 ;  /* 0xba574d2023237808 */ /* 0x000fc40001800100 */
[----:B------:R-:W-:Y:S02]  /*6750*/  FSEL R29, R29, 8.4834944573231041431e-05, P3 ;  /* 0x38b1e96a1d1d7808 */ /* 0x000fe40001800000 */
[----:B------:R-:W-:Y:S02]  /*6760*/  MOV R38, 0x3d24d99a ;  /* 0x3d24d99a00267802 */ /* 0x000fe40000000f00 */
[----:B------:R-:W-:Y:S01]  /*6770*/  FSEL R6, R6, 0.0052134888246655464172, P3 ;  /* 0x3baad5ea06067808 */ /* 0x000fe20001800000 */
[----:B------:R-:W-:Y:S01]  /*6780*/  FFMA R29, R4, R29, R35 ;  /* 0x0000001d041d7223 */ /* 0x000fe20000000023 */
[----:B------:R-:W-:Y:S01]  /*6790*/  FSEL R38, -R38, -0.026868773624300956726, P3 ;  /* 0xbcdc1be726267808 */ /* 0x000fe20001800100 */
[----:B------:R-:W-:Y:S01]  /*67a0*/  FMUL R35, R7, 1.4142135381698608398 ;  /* 0x3fb504f307237820 */ /* 0x000fe20000400000 */
[----:B------:R-:W-:Y:S01]  /*67b0*/  FSEL R37, R37, 0.11284004896879196167, P3 ;  /* 0x3de718af25257808 */ /* 0x000fe20001800000 */
[C---:B------:R-:W-:Y:S01]  /*67c0*/  FFMA R29, R4.reuse, R29, R6 ;  /* 0x0000001d041d7223 */ /* 0x040fe20000000006 */
[----:B------:R-:W-:Y:S01]  /*67d0*/  MOV R6, 0x3f69b4f9 ;  /* 0x3f69b4f900067802 */ /* 0x000fe20000000f00 */
[----:B------:R-:W1:Y:S02]  /*67e0*/  MUFU.RCP R40, R35 ;  /* 0x0000002300287308 */ /* 0x000e640000001000 */
[----:B------:R-:W-:Y:S01]  /*67f0*/  FFMA R29, R4, R29, R38 ;  /* 0x0000001d041d7223 */ /* 0x000fe20000000026 */
[----:B------:R-:W-:Y:S01]  /*6800*/  HFMA2 R38, -RZ, RZ, 1.7822265625, 0.000185489654541015625 ;  /* 0x3f210a14ff267431 */ /* 0x000fe200000001ff */
[----:B------:R-:W-:-:S02]  /*6810*/  FSEL R6, R6, -0.37612664699554443359, P3 ;  /* 0xbec093ac06067808 */ /* 0x000fc40001800000 */
[----:B------:R-:W-:-:S04]  /*6820*/  FFMA R29, R4, R29, R37 ;  /* 0x0000001d041d7223 */ /* 0x000fc80000000025 */
[C---:B------:R-:W-:Y:S01]  /*6830*/  FFMA R29, R4.reuse, R29, R6 ;  /* 0x0000001d041d7223 */ /* 0x040fe20000000006 */
[----:B------:R-:W-:Y:S02]  /*6840*/  FSEL R6, -R4, R3, P3 ;  /* 0x0000000304067208 */ /* 0x000fe40001800100 */
[----:B------:R-:W-:Y:S01]  /*6850*/  FSEL R38, R38, 0.12837915122509002686, P3 ;  /* 0x3e0375d326267808 */ /* 0x000fe20001800000 */
[----:B-1----:R-:W-:-:S04]  /*6860*/  FFMA R37, -R35, R40, 1 ;  /* 0x3f80000023257423 */ /* 0x002fc80000000128 */
[----:B------:R-:W-:Y:S01]  /*6870*/  FFMA R29, R4, R29, R38 ;  /* 0x0000001d041d7223 */ /* 0x000fe20000000026 */
[----:B0-----:R-:W-:Y:S01]  /*6880*/  FFMA R4, R39, -0.5, R30 ;  /* 0xbf00000027047823 */ /* 0x001fe2000000001e */
[----:B------:R-:W-:Y:S02]  /*6890*/  FFMA R37, R40, R37, R40 ;  /* 0x0000002528257223 */ /* 0x000fe40000000028 */
[----:B------:R-:W-:Y:S01]  /*68a0*/  FFMA R29, R29, R6, R6 ;  /* 0x000000061d1d7223 */ /* 0x000fe20000000006 */
[----:B------:R-:W-:Y:S01]  /*68b0*/  FCHK P2, R4, R35 ;  /* 0x0000002304007302 */ /* 0x000fe20000040000 */
[----:B------:R-:W-:-:S04]  /*68c0*/  FFMA R38, R4, R37, RZ ;  /* 0x0000002504267223 */ /* 0x000fc800000000ff */
[----:B------:R-:W-:-:S03]  /*68d0*/  FFMA R39, -R35, R38, R4 ;  /* 0x0000002623277223 */ /* 0x000fc60000000104 */
[----:B------:R-:W0:Y:S02]  /*68e0*/  @P3 MUFU.EX2 R6, R29 ;  /* 0x0000001d00063308 */ /* 0x000e240000000800 */
[----:B0-----:R-:W-:Y:S01]  /*68f0*/  @P3 FADD R30, -R6, 1 ;  /* 0x3f800000061e3421 */ /* 0x001fe20000000100 */
[----:B------:R-:W-:-:S04]  /*6900*/  FFMA R6, R37, R39, R38 ;  /* 0x0000002725067223 */ /* 0x000fc80000000026 */
[----:B------:R-:W-:Y:S01]  /*6910*/  @P3 LOP3.LUT R29, R30, 0x80000000, R3, 0xb8, !PT ;  /* 0x800000001e1d3812 */ /* 0x000fe200078eb803 */
[----:B------:R-:W-:Y:S06]  /*6920*/  @!P2 BRA `(.L_x_503) ;  /* 0x000000000010a947 */ /* 0x000fec0003800000 */
[----:B------:R-:W-:Y:S02]  /*6930*/  MOV R3, R35 ;  /* 0x0000002300037202 */ /* 0x000fe40000000f00 */
[----:B------:R-:W-:-:S07]  /*6940*/  MOV R6, 0x6960 ;  /* 0x0000696000067802 */ /* 0x000fce0000000f00 */
[----:B------:R-:W-:Y:S05]  /*6950*/  CALL.REL.NOINC `($__internal_8_$__cuda_sm3x_div_rn_noftz_f32_slowpath) ;  /* 0x0000003400a07944 */ /* 0x000fea0003c00000 */
[----:B------:R-:W-:-:S07]  /*6960*/  MOV R6, R3 ;  /* 0x0000000300067202 */ /* 0x000fce0000000f00 */
.L_x_503:
[----:B------:R-:W-:Y:S05]  /*6970*/  BSYNC.RECONVERGENT B5 ;  /* 0x0000000000057941 */ /* 0x000fea0003800200 */
.L_x_502:
        /* <DEDUP_REMOVED lines=39> */
.L_x_490:
[----:B------:R-:W-:Y:S05]  /*6bf0*/  BSYNC.RECONVERGENT B4 ;  /* 0x0000000000047941 */ /* 0x000fea0003800200 */
.L_x_489:
[C---:B------:R-:W-:Y:S02]  /*6c00*/  ISETP.NE.AND P2, PT, R33.reuse, R22, PT ;  /* 0x000000162100720c */ /* 0x040fe40003f45270 */
[----:B------:R-:W-:-:S11]  /*6c10*/  IADD3 R33, PT, PT, R33, 0x1, RZ ;  /* 0x0000000121217810 */ /* 0x000fd60007ffe0ff */
[----:B------:R-:W-:Y:S05]  /*6c20*/  @P2 BRA `(.L_x_504) ;  /* 0xffffffe400f42947 */ /* 0x000fea000383ffff */
.L_x_484:
[----:B------:R-:W-:Y:S05]  /*6c30*/  BSYNC.RECONVERGENT B3 ;  /* 0x0000000000037941 */ /* 0x000fea0003800200 */
.L_x_483:
[----:B------:R-:W-:-:S04]  /*6c40*/  IADD3 R36, PT, PT, R36, 0x1, RZ ;  /* 0x0000000124247810 */ /* 0x000fc80007ffe0ff */
[----:B------:R-:W-:-:S13]  /*6c50*/  ISETP.NE.AND P2, PT, R36, R27, PT ;  /* 0x0000001b2400720c */ /* 0x000fda0003f45270 */
[----:B------:R-:W-:Y:S05]  /*6c60*/  @P2 BRA `(.L_x_465) ;  /* 0xffffffd800982947 */ /* 0x000fea000383ffff */
.L_x_453:
[----:B------:R-:W-:Y:S05]  /*6c70*/  BSYNC.RECONVERGENT B2 ;  /* 0x0000000000027941 */ /* 0x000fea0003800200 */
.L_x_452:
        /* <DEDUP_REMOVED lines=12> */
.L_x_506:
[C---:B-1----:R-:W-:Y:S01]  /*6d40*/  FMUL.FTZ R4, R6.reuse, R21 ;  /* 0x0000001506047220 */ /* 0x042fe20000410000 */
[----:B------:R-:W-:-:S03]  /*6d50*/  FMUL.FTZ R3, R6, 0.5 ;  /* 0x3f00000006037820 */ /* 0x000fc60000410000 */
[----:B------:R-:W-:-:S04]  /*6d60*/  FFMA R21, -R4, R4, R21 ;  /* 0x0000000404157223 */ /* 0x000fc80000000115 */
[----:B------:R-:W-:-:S07]  /*6d70*/  FFMA R21, R21, R3, R4 ;  /* 0x0000000315157223 */ /* 0x000fce0000000004 */
.L_x_507:
[----:B------:R-:W-:Y:S05]  /*6d80*/  BSYNC.RECONVERGENT B0 ;  /* 0x0000000000007941 */ /* 0x000fea0003800200 */
.L_x_505:
        /* <DEDUP_REMOVED lines=17> */
.L_x_509:
[----:B------:R-:W-:Y:S05]  /*6ea0*/  BSYNC.RECONVERGENT B2 ;  /* 0x0000000000027941 */ /* 0x000fea0003800200 */
.L_x_508:
        /* <DEDUP_REMOVED lines=16> */
.L_x_511:
[----:B------:R-:W-:Y:S05]  /*6fb0*/  BSYNC.RECONVERGENT B2 ;  /* 0x0000000000027941 */ /* 0x000fea0003800200 */
.L_x_510:
[----:B------:R-:W0:Y:S01]  /*6fc0*/  MUFU.RCP R17, UR14 ;  /* 0x0000000e00117d08 */ /* 0x000e220008001000 */
[----:B------:R-:W-:Y:S01]  /*6fd0*/  MOV R14, UR14 ;  /* 0x0000000e000e7c02 */ /* 0x000fe20008000f00 */
[----:B------:R-:W-:Y:S01]  /*6fe0*/  FADD R6, R12, -UR17 ;  /* 0x800000110c067e21 */ /* 0x000fe20008000000 */
[CC--:B------:R-:W-:Y:S01]  /*6ff0*/  FSETP.GT.AND P0, PT, R10.reuse, R3.reuse, PT ;  /* 0x000000030a00720b */ /* 0x0c0fe20003f04000 */
[----:B------:R-:W-:Y:S03]  /*7000*/  BSSY.RECONVERGENT B2, `(.L_x_512) ;  /* 0x0000012000027945 */ /* 0x000fe60003800200 */
[----:B------:R-:W-:Y:S01]  /*7010*/  FSEL R4, R10, R3, P0 ;  /* 0x000000030a047208 */ /* 0x000fe20000000000 */
[----:B------:R-:W-:Y:S08]  /*7020*/  FCHK P1, R6, UR14 ;  /* 0x0000000e06007d02 */ /* 0x000ff00008020000 */
[----:B------:R-:W1:Y:S01]  /*7030*/  F2I.CEIL.NTZ R4, R4 ;  /* 0x0000000400047305 */ /* 0x000e62000020b100 */
[----:B0-----:R-:W-:-:S04]  /*7040*/  FFMA R14, R17, -R14, 1 ;  /* 0x3f800000110e7423 */ /* 0x001fc8000000080e */
[----:B------:R-:W-:Y:S01]  /*7050*/  FFMA R17, R17, R14, R17 ;  /* 0x0000000e11117223 */ /* 0x000fe20000000011 */
[----:B------:R-:W-:-:S03]  /*7060*/  FSEL R14, R3, R10, P0 ;  /* 0x0000000a030e7208 */ /* 0x000fc60000000000 */
[----:B------:R-:W-:-:S03]  /*7070*/  FFMA R3, R17, R6, RZ ;  /* 0x0000000611037223 */ /* 0x000fc600000000ff */
[----:B------:R-:W0:Y:S01]  /*7080*/  F2I.FLOOR.NTZ R14, R14 ;  /* 0x0000000e000e7305 */ /* 0x000e220000207100 */
[----:B------:R-:W-:-:S04]  /*7090*/  FFMA R10, R3, -UR14, R6 ;  /* 0x8000000e030a7c23 */ /* 0x000fc80008000006 */
[----:B------:R-:W-:Y:S01]  /*70a0*/  FFMA R17, R17, R10, R3 ;  /* 0x0000000a11117223 */ /* 0x000fe20000000003 */
[----:B-1----:R-:W-:Y:S01]  /*70b0*/  VIMNMX R10, PT, PT, R4, UR11, PT ;  /* 0x0000000b040a7c48 */ /* 0x002fe2000bfe0100 */
[----:B------:R-:W-:Y:S06]  /*70c0*/  @!P1 BRA `(.L_x_513) ;  /* 0x0000000000149947 */ /* 0x000fec0003800000 */
[----:B------:R-:W-:Y:S02]  /*70d0*/  MOV R4, R6 ;  /* 0x0000000600047202 */ /* 0x000fe40000000f00 */
[----:B------:R-:W-:Y:S02]  /*70e0*/  MOV R3, UR14 ;  /* 0x0000000e00037c02 */ /* 0x000fe40008000f00 */
[----:B------:R-:W-:-:S07]  /*70f0*/  MOV R6, 0x7110 ;  /* 0x0000711000067802 */ /* 0x000fce0000000f00 */
[----:B0-----:R-:W-:Y:S05]  /*7100*/  CALL.REL.NOINC `($__internal_8_$__cuda_sm3x_div_rn_noftz_f32_slowpath) ;  /* 0x0000002c00b47944 */ /* 0x001fea0003c00000 */
[----:B------:R-:W-:-:S07]  /*7110*/  MOV R17, R3 ;  /* 0x0000000300117202 */ /* 0x000fce0000000f00 */
.L_x_513:
[----:B------:R-:W-:Y:S05]  /*7120*/  BSYNC.RECONVERGENT B2 ;  /* 0x0000000000027941 */ /* 0x000fea0003800200 */
.L_x_512:
        /* <DEDUP_REMOVED lines=14> */
.L_x_515:
[----:B------:R-:W-:Y:S05]  /*7210*/  BSYNC.RECONVERGENT B2 ;  /* 0x0000000000027941 */ /* 0x000fea0003800200 */
.L_x_514:
        /* <DEDUP_REMOVED lines=8> */
[----:B------:R-:W-:Y:S05]  /*72a0*/  @P0 EXIT ;  /* 0x000000000000094d */ /* 0x000fea0003800000 */
[----:B------:R-:W0:Y:S01]  /*72b0*/  LDCU.U16 UR5, c[0x0][0x3c0] ;  /* 0x00007800ff0577ac */ /* 0x000e220008000400 */
[----:B------:R-:W1:Y:S01]  /*72c0*/  MUFU.RCP R30, R21 ;  /* 0x00000015001e7308 */ /* 0x000e620000001000 */
[----:B------:R-:W-:Y:S01]  /*72d0*/  MOV R6, UR14 ;  /* 0x0000000e00067c02 */ /* 0x000fe20008000f00 */
[----:B------:R-:W-:Y:S01]  /*72e0*/  BSSY.RECONVERGENT B2, `(.L_x_516) ;  /* 0x000001a000027945 */ /* 0x000fe20003800200 */
[----:B------:R-:W-:Y:S01]  /*72f0*/  UPRMT UR6, UR4, 0x9910, URZ ;  /* 0x0000991004067896 */ /* 0x000fe200080000ff */
[----:B------:R-:W-:Y:S01]  /*7300*/  FMUL R13, R7, 1.4142135381698608398 ;  /* 0x3fb504f3070d7820 */ /* 0x000fe20000400000 */
[----:B------:R-:W2:Y:S03]  /*7310*/  LDCU UR18, c[0x0][0x3d8] ;  /* 0x00007b00ff1277ac */ /* 0x000ea60008000800 */
[----:B------:R-:W3:Y:S01]  /*7320*/  FCHK P0, R6, R21 ;  /* 0x0000001506007302 */ /* 0x000ee20000000000 */
[----:B0-----:R-:W-:Y:S01]  /*7330*/  UPRMT UR4, UR5, 0x9910, URZ ;  /* 0x0000991005047896 */ /* 0x001fe200080000ff */
[----:B-1----:R-:W-:-:S02]  /*7340*/  FFMA R3, R30, -R21, 1 ;  /* 0x3f8000001e037423 */ /* 0x002fc40000000815 */
[----:B------:R-:W-:Y:S02]  /*7350*/  UMOV UR5, UR6 ;  /* 0x0000000600057c82 */ /* 0x000fe40008000000 */
[----:B------:R-:W-:Y:S01]  /*7360*/  USHF.R.S32.HI UR6, URZ, 0x1f, UR5 ;  /* 0x0000001fff067899 */ /* 0x000fe20008011405 */
[----:B------:R-:W-:Y:S01]  /*7370*/  FFMA R30, R30, R3, R30 ;  /* 0x000000031e1e7223 */ /* 0x000fe2000000001e */
[----:B------:R-:W-:Y:S01]  /*7380*/  MOV R34, UR5 ;  /* 0x0000000500227c02 */ /* 0x000fe20008000f00 */
[----:B--2---:R-:W-:Y:S02]  /*7390*/  FMUL R14, R7, UR18 ;  /* 0x00000012070e7c20 */ /* 0x004fe40008400000 */
[----:B------:R-:W-:Y:S01]  /*73a0*/  FFMA R3, R30, UR14, RZ ;  /* 0x0000000e1e037c23 */ /* 0x000fe200080000ff */
[----:B------:R-:W-:Y:S01]  /*73b0*/  MOV R35, UR6 ;  /* 0x0000000600237c02 */ /* 0x000fe20008000f00 */
[----:B------:R-:W-:Y:S02]  /*73c0*/  USHF.R.S32.HI UR6, URZ, 0x1f, UR4 ;  /* 0x0000001fff067899 */ /* 0x000fe40008011404 */
[----:B------:R-:W-:Y:S01]  /*73d0*/  FFMA R4, R3, -R21, UR14 ;  /* 0x0000000e03047e23 */ /* 0x000fe20008000815 */
[----:B------:R-:W-:-:S04]  /*73e0*/  IMAD.WIDE.U32 R34, R5, UR4, R34 ;  /* 0x0000000405227c25 */ /* 0x000fc8000f8e0022 */
[----:B------:R-:W-:Y:S01]  /*73f0*/  FFMA R30, R30, R4, R3 ;  /* 0x000000041e1e7223 */ /* 0x000fe20000000003 */
[----:B------:R-:W-:-:S05]  /*7400*/  IMAD R5, R5, UR6, RZ ;  /* 0x0000000605057c24 */ /* 0x000fca000f8e02ff */
[----:B------:R-:W-:Y:S01]  /*7410*/  IADD3 R5, PT, PT, R35, R5, RZ ;  /* 0x0000000523057210 */ /* 0x000fe20007ffe0ff */
[----:B---3--:R-:W-:Y:S06]  /*7420*/  @!P0 BRA `(.L_x_517) ;  /* 0x0000000000148947 */ /* 0x008fec0003800000 */
[----:B------:R-:W-:Y:S02]  /*7430*/  MOV R3, R21 ;  /* 0x0000001500037202 */ /* 0x000fe40000000f00 */
[----:B------:R-:W-:Y:S02]  /*7440*/  MOV R4, UR14 ;  /* 0x0000000e00047c02 */ /* 0x000fe40008000f00 */
[----:B------:R-:W-:-:S07]  /*7450*/  MOV R6, 0x7470 ;  /* 0x0000747000067802 */ /* 0x000fce0000000f00 */
[----:B------:R-:W-:Y:S05]  /*7460*/  CALL.REL.NOINC `($__internal_8_$__cuda_sm3x_div_rn_noftz_f32_slowpath) ;  /* 0x0000002800dc7944 */ /* 0x000fea0003c00000 */
[----:B------:R-:W-:-:S07]  /*7470*/  MOV R30, R3 ;  /* 0x00000003001e7202 */ /* 0x000fce0000000f00 */
.L_x_517:
[----:B------:R-:W-:Y:S05]  /*7480*/  BSYNC.RECONVERGENT B2 ;  /* 0x0000000000027941 */ /* 0x000fea0003800200 */
.L_x_516:
[----:B------:R-:W-:Y:S01]  /*7490*/  BSSY.RECONVERGENT B2, `(.L_x_518) ;  /* 0x0000267000027945 */ /* 0x000fe20003800200 */
.L_x_557:
        /* <DEDUP_REMOVED lines=16> */
[----:B------:R-:W-:Y:S05]  /*75a0*/  CALL.REL.NOINC `($__internal_8_$__cuda_sm3x_div_rn_noftz_f32_slowpath) ;  /* 0x00000028008c7944 */ /* 0x000fea0003c00000 */
[----:B------:R-:W-:-:S07]  /*75b0*/  MOV R24, R3 ;  /* 0x0000000300187202 */ /* 0x000fce0000000f00 */
.L_x_520:
[----:B------:R-:W-:Y:S05]  /*75c0*/  BSYNC.RECONVERGENT B3 ;  /* 0x0000000000037941 */ /* 0x000fea0003800200 */
.L_x_519:
        /* <DEDUP_REMOVED lines=16> */
.L_x_522:
[----:B------:R-:W-:Y:S05]  /*76d0*/  BSYNC.RECONVERGENT B3 ;  /* 0x0000000000037941 */ /* 0x000fea0003800200 */
.L_x_521:
        /* <DEDUP_REMOVED lines=17> */
.L_x_524:
[----:B------:R-:W-:Y:S05]  /*77f0*/  BSYNC.RECONVERGENT B3 ;  /* 0x0000000000037941 */ /* 0x000fea0003800200 */
.L_x_523:
        /* <DEDUP_REMOVED lines=16> */
[----:B------:R-:W-:Y:S05]  /*7900*/  CALL.REL.NOINC `($__internal_8_$__cuda_sm3x_div_rn_noftz_f32_slowpath) ;  /* 0x0000002400b47944 */ /* 0x000fea0003c00000 */
.L_x_526:
[----:B------:R-:W-:Y:S05]  /*7910*/  BSYNC.RECONVERGENT B3 ;  /* 0x0000000000037941 */ /* 0x000fea0003800200 */
.L_x_525:
        /* <DEDUP_REMOVED lines=21> */
.L_x_528:
[----:B------:R-:W-:Y:S05]  /*7a70*/  BSYNC.RECONVERGENT B3 ;  /* 0x0000000000037941 */ /* 0x000fea0003800200 */
.L_x_527:
        /* <DEDUP_REMOVED lines=19> */
.L_x_530:
[----:B------:R-:W-:Y:S05]  /*7bb0*/  BSYNC.RECONVERGENT B3 ;  /* 0x0000000000037941 */ /* 0x000fea0003800200 */
.L_x_529:
[C---:B------:R-:W-:Y:S01]  /*7bc0*/  ISETP.GE.AND P2, PT, R28.reuse, UR7, PT ;  /* 0x000000071c007c0c */ /* 0x040fe2000bf46270 */
[----:B------:R-:W0:Y:S01]  /*7bd0*/  LDCU UR4, c[0x0][0x3d8] ;  /* 0x00007b00ff0477ac */ /* 0x000e220008000800 */
[----:B------:R-:W-:Y:S02]  /*7be0*/  ISETP.GE.AND P0, PT, R27, UR7, PT ;  /* 0x000000071b007c0c */ /* 0x000fe4000bf06270 */
[C---:B------:R-:W-:Y:S02]  /*7bf0*/  ISETP.GT.AND P2, PT, R28.reuse, -0x1, !P2 ;  /* 0xffffffff1c00780c */ /* 0x040fe40005744270 */
[----:B------:R-:W-:Y:S02]  /*7c00*/  ISETP.GT.AND P0, PT, R28, -0x2, !P0 ;  /* 0xfffffffe1c00780c */ /* 0x000fe40004704270 */
[C---:B------:R-:W-:Y:S02]  /*7c10*/  ISETP.LT.OR P1, PT, R26.reuse, RZ, !P2 ;  /* 0x000000ff1a00720c */ /* 0x040fe40005721670 */
[----:B------:R-:W-:-:S02]  /*7c20*/  ISETP.LT.OR P3, PT, R26, RZ, !P0 ;  /* 0x000000ff1a00720c */ /* 0x000fc40004761670 */
[C---:B------:R-:W-:Y:S02]  /*7c30*/  ISETP.GE.OR P1, PT, R26.reuse, UR10, P1 ;  /* 0x0000000a1a007c0c */ /* 0x040fe40008f26670 */
[----:B------:R-:W-:Y:S02]  /*7c40*/  ISETP.GE.AND P4, PT, R21, UR10, PT ;  /* 0x0000000a15007c0c */ /* 0x000fe4000bf86270 */
[C---:B------:R-:W-:Y:S02]  /*7c50*/  ISETP.GE.OR P3, PT, R26.reuse, UR10, P3 ;  /* 0x0000000a1a007c0c */ /* 0x040fe40009f66670 */
[C---:B------:R-:W-:Y:S02]  /*7c60*/  ISETP.LT.OR P4, PT, R26.reuse, -0x1, P4 ;  /* 0xffffffff1a00780c */ /* 0x040fe40002781670 */
[----:B------:R-:W-:Y:S02]  /*7c70*/  ISETP.LT.OR P0, PT, R26, -0x1, !P0 ;  /* 0xffffffff1a00780c */ /* 0x000fe40004701670 */
[----:B------:R-:W-:-:S02]  /*7c80*/  PLOP3.LUT P2, PT, P2, P4, PT, 0x8f, 0xf8 ;  /* 0x0000000000f8781c */ /* 0x000fc40001749177 */
[----:B------:R-:W-:Y:S01]  /*7c90*/  ISETP.GE.OR P0, PT, R21, UR10, P0 ;  /* 0x0000000a15007c0c */ /* 0x000fe20008706670 */
[----:B------:R-:W1:Y:S01]  /*7ca0*/  @!P1 LDC.64 R42, c[0x0][0x390] ;  /* 0x0000e400ff2a9b82 */ /* 0x000e620000000a00 */
[----:B------:R-:W-:-:S03]  /*7cb0*/  @!P1 IMAD R6, R28, UR10, R26 ;  /* 0x0000000a1c069c24 */ /* 0x000fc6000f8e021a */
[----:B------:R-:W-:Y:S02]  /*7cc0*/  @!P3 IMAD R26, R27, UR10, R26 ;  /* 0x0000000a1b1abc24 */ /* 0x000fe4000f8e021a */
[----:B------:R-:W-:Y:S02]  /*7cd0*/  @!P1 IMAD R3, R6, UR11, R33 ;  /* 0x0000000b06039c24 */ /* 0x000fe4000f8e0221 */
[----:B------:R-:W2:Y:S08]  /*7ce0*/  @!P3 LDC.64 R40, c[0x0][0x390] ;  /* 0x0000e400ff28bb82 */ /* 0x000eb00000000a00 */
[----:B------:R-:W3:Y:S08]  /*7cf0*/  @!P2 LDC.64 R38, c[0x0][0x390] ;  /* 0x0000e400ff26ab82 */ /* 0x000ef00000000a00 */
[----:B------:R-:W4:Y:S01]  /*7d00*/  @!P0 LDC.64 R36, c[0x0][0x390] ;  /* 0x0000e400ff248b82 */ /* 0x000f220000000a00 */
[----:B-1----:R-:W-:-:S04]  /*7d10*/  @!P1 IMAD.WIDE R42, R3, 0x4, R42 ;  /* 0x00000004032a9825 */ /* 0x002fc800078e022a */
[----:B------:R-:W-:Y:S01]  /*7d20*/  @!P3 IMAD R29, R26, UR11, R33 ;  /* 0x0000000b1a1dbc24 */ /* 0x000fe2000f8e0221 */
[----:B------:R1:W5:Y:S01]  /*7d30*/  @!P1 LDG.E R3, desc[UR8][R42.64] ;  /* 0x000000082a039981 */ /* 0x000362000c1e1900 */
[----:B------:R-:W-:Y:S02]  /*7d40*/  @!P2 IMAD R28, R28, UR10, R21 ;  /* 0x0000000a1c1cac24 */ /* 0x000fe4000f8e0215 */
[----:B--2---:R-:W-:-:S04]  /*7d50*/  @!P3 IMAD.WIDE R40, R29, 0x4, R40 ;  /* 0x000000041d28b825 */ /* 0x004fc800078e0228 */
[----:B------:R-:W-:Y:S02]  /*7d60*/  @!P2 IMAD R29, R28, UR11, R33 ;  /* 0x0000000b1c1dac24 */ /* 0x000fe4000f8e0221 */
[----:B------:R-:W-:Y:S01]  /*7d70*/  @!P0 IMAD R6, R27, UR10, R21 ;  /* 0x0000000a1b068c24 */ /* 0x000fe2000f8e0215 */
[----:B------:R-:W2:Y:S01]  /*7d80*/  @!P3 LDG.E R40, desc[UR8][R40.64] ;  /* 0x000000082828b981 */ /* 0x000ea2000c1e1900 */
[----:B---3--:R-:W-:Y:S01]  /*7d90*/  @!P2 IMAD.WIDE R38, R29, 0x4, R38 ;  /* 0x000000041d26a825 */ /* 0x008fe200078e0226 */
[----:B------:R-:W1:Y:S03]  /*7da0*/  LDC R28, c[0x0][0x3c4] ;  /* 0x0000f100ff1c7b82 */ /* 0x000e660000000800 */
[----:B------:R-:W-:Y:S02]  /*7db0*/  @!P0 IMAD R21, R6, UR11, R33 ;  /* 0x0000000b06158c24 */ /* 0x000fe4000f8e0221 */
[----:B------:R-:W3:Y:S02]  /*7dc0*/  @!P2 LDG.E R38, desc[UR8][R38.64] ;  /* 0x000000082626a981 */ /* 0x000ee4000c1e1900 */
[----:B----4-:R-:W-:-:S06]  /*7dd0*/  @!P0 IMAD.WIDE R36, R21, 0x4, R36 ;  /* 0x0000000415248825 */ /* 0x010fcc00078e0224 */
[----:B------:R-:W4:Y:S01]  /*7de0*/  @!P0 LDG.E R36, desc[UR8][R36.64] ;  /* 0x0000000824248981 */ /* 0x000f22000c1e1900 */
[----:B------:R-:W-:Y:S01]  /*7df0*/  FADD R27, -R25, R22 ;  /* 0x00000016191b7221 */ /* 0x000fe20000000100 */
[----:B------:R-:W-:Y:S01]  /*7e00*/  FADD R21, -R23, R24 ;  /* 0x0000001817157221 */ /* 0x000fe20000000100 */
[----:B------:R-:W-:Y:S01]  /*7e10*/  @!P1 FADD R6, -R19, 1 ;  /* 0x3f80000013069421 */ /* 0x000fe20000000100 */
[----:B------:R-:W-:Y:S02]  /*7e20*/  HFMA2 R29, -RZ, RZ, 0, 0 ;  /* 0x00000000ff1d7431 */ /* 0x000fe400000001ff */
[----:B------:R-:W-:Y:S01]  /*7e30*/  FMUL R26, R27, R18 ;  /* 0x000000121b1a7220 */ /* 0x000fe20000400000 */
[----:B------:R-:W-:Y:S03]  /*7e40*/  BSSY.RECONVERGENT B3, `(.L_x_531) ;  /* 0x000001f000037945 */ /* 0x000fe60003800200 */
[----:B------:R-:W-:Y:S01]  /*7e50*/  FFMA R21, R21, R16, R26 ;  /* 0x0000001015157223 */ /* 0x000fe2000000001a */
[----:B------:R-:W-:Y:S01]  /*7e60*/  FADD R26, -R31, R17 ;  /* 0x000000111f1a7221 */ /* 0x000fe20000000100 */
[----:B-1----:R-:W1:Y:S03]  /*7e70*/  MUFU.RCP R43, R28 ;  /* 0x0000001c002b7308 */ /* 0x002e660000001000 */
[----:B------:R-:W-:-:S04]  /*7e80*/  FFMA R21, R26, R20, R21 ;  /* 0x000000141a157223 */ /* 0x000fc80000000015 */
[----:B------:R-:W-:Y:S01]  /*7e90*/  FADD R26, R21, -R8 ;  /* 0x80000008151a7221 */ /* 0x000fe20000000000 */
[----:B------:R-:W-:-:S03]  /*7ea0*/  @!P2 FADD R21, -R19, 1 ;  /* 0x3f8000001315a421 */ /* 0x000fc60000000100 */
[----:B0-----:R-:W-:Y:S01]  /*7eb0*/  FFMA R27, R7, UR4, R26 ;  /* 0x00000004071b7c23 */ /* 0x001fe2000800001a */
[----:B-1----:R-:W-:Y:S01]  /*7ec0*/  FFMA R32, R43, -R28, 1 ;  /* 0x3f8000002b207423 */ /* 0x002fe2000000081c */
[----:B-----5:R-:W-:Y:S01]  /*7ed0*/  @!P1 FMUL R3, R3, R6 ;  /* 0x0000000603039220 */ /* 0x020fe20000400000 */
[----:B------:R-:W-:-:S04]  /*7ee0*/  @!P1 FADD R6, -R4, 1 ;  /* 0x3f80000004069421 */ /* 0x000fc80000000100 */
[----:B------:R-:W-:Y:S01]  /*7ef0*/  @!P1 FFMA R29, R3, R6, RZ ;  /* 0x00000006031d9223 */ /* 0x000fe200000000ff */
[----:B------:R-:W0:Y:S01]  /*7f00*/  FCHK P1, R27, R28 ;  /* 0x0000001c1b007302 */ /* 0x000e220000020000 */
[----:B------:R-:W-:Y:S01]  /*7f10*/  @!P3 FADD R6, -R4, 1 ;  /* 0x3f8000000406b421 */ /* 0x000fe20000000100 */
[----:B------:R-:W-:Y:S01]  /*7f20*/  FFMA R3, R43, R32, R43 ;  /* 0x000000202b037223 */ /* 0x000fe2000000002b */
[----:B--2---:R-:W-:-:S04]  /*7f30*/  @!P3 FMUL R40, R40, R19 ;  /* 0x000000132828b220 */ /* 0x004fc80000400000 */
[----:B------:R-:W-:Y:S01]  /*7f40*/  @!P3 FFMA R29, R6, R40, R29 ;  /* 0x00000028061db223 */ /* 0x000fe2000000001d */
[----:B------:R-:W-:Y:S01]  /*7f50*/  FFMA R6, R3, R27, RZ ;  /* 0x0000001b03067223 */ /* 0x000fe200000000ff */
[----:B---3--:R-:W-:-:S03]  /*7f60*/  @!P2 FMUL R38, R21, R38 ;  /* 0x000000261526a220 */ /* 0x008fc60000400000 */
[----:B------:R-:W-:Y:S01]  /*7f70*/  FFMA R21, R6, -R28, R27 ;  /* 0x8000001c06157223 */ /* 0x000fe2000000001b */
[-C--:B------:R-:W-:Y:S01]  /*7f80*/  @!P2 FFMA R29, R38, R4.reuse, R29 ;  /* 0x00000004261da223 */ /* 0x080fe2000000001d */
[----:B----4-:R-:W-:Y:S02]  /*7f90*/  @!P0 FMUL R36, R36, R19 ;  /* 0x0000001324248220 */ /* 0x010fe40000400000 */
[----:B------:R-:W-:Y:S02]  /*7fa0*/  FFMA R19, R3, R21, R6 ;  /* 0x0000001503137223 */ /* 0x000fe40000000006 */
        /* <DEDUP_REMOVED lines=8> */
.L_x_532:
[----:B------:R-:W-:Y:S05]  /*8030*/  BSYNC.RECONVERGENT B3 ;  /* 0x0000000000037941 */ /* 0x000fea0003800200 */
.L_x_531:
        /* <DEDUP_REMOVED lines=17> */
.L_x_534:
[----:B------:R-:W-:Y:S05]  /*8150*/  BSYNC.RECONVERGENT B3 ;  /* 0x0000000000037941 */ /* 0x000fea0003800200 */
.L_x_533:
[----:B------:R-:W-:Y:S01]  /*8160*/  FSETP.GTU.AND P0, PT, R19, R3, PT ;  /* 0x000000031300720b */ /* 0x000fe20003f0c000 */
[----:B------:R-:W-:Y:S01]  /*8170*/  UIADD3 UR4, UPT, UPT, -UR5, URZ, URZ ;  /* 0x000000ff05047290 */ /* 0x000fe2000fffe1ff */
[----:B------:R-:W-:Y:S02]  /*8180*/  BSSY.RECONVERGENT B3, `(.L_x_535) ;  /* 0x0000194000037945 */ /* 0x000fe40003800200 */
[----:B------:R-:W-:Y:S02]  /*8190*/  FSEL R4, R3, R19, P0 ;  /* 0x0000001303047208 */ /* 0x000fe40000000000 */
[----:B------:R-:W-:-:S04]  /*81a0*/  FSEL R3, R19, R3, P0 ;  /* 0x0000000313037208 */ /* 0x000fc80000000000 */
[----:B------:R-:W0:Y:S08]  /*81b0*/  F2I.FLOOR.NTZ R4, R4 ;  /* 0x0000000400047305 */ /* 0x000e300000207100 */
[----:B------:R-:W1:Y:S01]  /*81c0*/  F2I.CEIL.NTZ R3, R3 ;  /* 0x0000000300037305 */ /* 0x000e62000020b100 */
[----:B0-----:R-:W-:-:S04]  /*81d0*/  VIMNMX R6, PT, PT, R4, UR4, !PT ;  /* 0x0000000404067c48 */ /* 0x001fc8000ffe0100 */
[----:B------:R-:W-:Y:S02]  /*81e0*/  VIMNMX R28, PT, PT, R6, UR5, PT ;  /* 0x00000005061c7c48 */ /* 0x000fe4000bfe0100 */
[----:B-1----:R-:W-:-:S04]  /*81f0*/  VIMNMX R19, PT, PT, R3, UR4, !PT ;  /* 0x0000000403137c48 */ /* 0x002fc8000ffe0100 */
[----:B------:R-:W-:-:S04]  /*8200*/  ISETP.GE.AND P0, PT, R19, R28, PT ;  /* 0x0000001c1300720c */ /* 0x000fc80003f06270 */
[----:B------:R-:W-:-:S13]  /*8210*/  FSETP.EQ.OR P0, PT, R29, RZ, !P0 ;  /* 0x000000ff1d00720b */ /* 0x000fda0004702400 */
[----:B------:R-:W-:Y:S05]  /*8220*/  @P0 BRA `(.L_x_536) ;  /* 0x0000001800240947 */ /* 0x000fea0003800000 */
[----:B------:R-:W-:Y:S02]  /*8230*/  VIMNMX R3, PT, PT, R19, UR5, PT ;  /* 0x0000000513037c48 */ /* 0x000fe4000bfe0100 */
[C---:B------:R-:W-:Y:S02]  /*8240*/  IADD3 R26, PT, PT, R28.reuse, -0x1, RZ ;  /* 0xffffffff1c1a7810 */ /* 0x040fe40007ffe0ff */
[----:B------:R-:W-:-:S04]  /*8250*/  VIMNMX R3, PT, PT, R28, R3, !PT ;  /* 0x000000031c037248 */ /* 0x000fc80007fe0100 */
[----:B------:R-:W-:-:S07]  /*8260*/  IADD3 R27, PT, PT, R28, -R3, RZ ;  /* 0x800000031c1b7210 */ /* 0x000fce0007ffe0ff */
.L_x_556:
[----:B0-----:R-:W0:Y:S01]  /*8270*/  LDCU UR4, c[0x0][0x3c4] ;  /* 0x00007880ff0477ac */ /* 0x001e220008000800 */
[----:B------:R-:W-:Y:S01]  /*8280*/  IADD3 R26, PT, PT, R26, 0x1, RZ ;  /* 0x000000011a1a7810 */ /* 0x000fe20007ffe0ff */
[----:B------:R-:W1:Y:S01]  /*8290*/  MUFU.RCP R21, UR14 ;  /* 0x0000000e00157d08 */ /* 0x000e620008001000 */
[----:B------:R-:W-:Y:S01]  /*82a0*/  MOV R6, UR14 ;  /* 0x0000000e00067c02 */ /* 0x000fe20008000f00 */
[----:B------:R-:W-:Y:S01]  /*82b0*/  BSSY.RECONVERGENT B4, `(.L_x_537) ;  /* 0x0000013000047945 */ /* 0x000fe20003800200 */
[----:B------:R-:W-:Y:S02]  /*82c0*/  I2FP.F32.S32 R19, R26 ;  /* 0x0000001a00137245 */ /* 0x000fe40000201400 */
[----:B------:R-:W-:-:S04]  /*82d0*/  IADD3 R27, PT, PT, R27, 0x1, RZ ;  /* 0x000000011b1b7810 */ /* 0x000fc80007ffe0ff */
[----:B------:R-:W-:Y:S01]  /*82e0*/  ISETP.NE.AND P1, PT, R27, 0x1, PT ;  /* 0x000000011b00780c */ /* 0x000fe20003f25270 */
[----:B0-----:R-:W-:Y:S01]  /*82f0*/  FFMA R4, R19, UR4, -R14 ;  /* 0x0000000413047c23 */ /* 0x001fe2000800080e */
[----:B-1----:R-:W-:-:S03]  /*8300*/  FFMA R6, R21, -R6, 1 ;  /* 0x3f80000015067423 */ /* 0x002fc60000000806 */
[----:B------:R-:W-:Y:S01]  /*8310*/  FFMA R4, R4, R20, R31 ;  /* 0x0000001404047223 */ /* 0x000fe2000000001f */
[----:B------:R-:W-:-:S03]  /*8320*/  FFMA R21, R21, R6, R21 ;  /* 0x0000000615157223 */ /* 0x000fc60000000015 */
        /* <DEDUP_REMOVED lines=11> */
.L_x_538:
[----:B------:R-:W-:Y:S05]  /*83e0*/  BSYNC.RECONVERGENT B4 ;  /* 0x0000000000047941 */ /* 0x000fea0003800200 */
.L_x_537:
        /* <DEDUP_REMOVED lines=18> */
.L_x_540:
[----:B------:R-:W-:Y:S05]  /*8510*/  BSYNC.RECONVERGENT B4 ;  /* 0x0000000000047941 */ /* 0x000fea0003800200 */
.L_x_539:
        /* <DEDUP_REMOVED lines=13> */
[C---:B------:R-:W-:Y:S01]  /*85f0*/  FFMA R19, R32.reuse, R18, R25 ;  /* 0x0000001220137223 */ /* 0x040fe20000000019 */
[----:B------:R-:W-:Y:S02]  /*8600*/  FFMA R32, R32, R20, R31 ;  /* 0x0000001420207223 */ /* 0x000fe4000000001f */
[----:B------:R-:W-:Y:S01]  /*8610*/  FADD R6, -R24, R3 ;  /* 0x0000000318067221 */ /* 0x000fe20000000100 */
[----:B------:R-:W-:Y:S01]  /*8620*/  FADD R4, -R22, R19 ;  /* 0x0000001316047221 */ /* 0x000fe20000000100 */
[----:B------:R-:W-:Y:S01]  /*8630*/  FADD R3, -R17, R32 ;  /* 0x0000002011037221 */ /* 0x000fe20000000100 */
[----:B------:R-:W-:Y:S02]  /*8640*/  HFMA2 R19, -RZ, RZ, 1.875, 0 ;  /* 0x3f800000ff137431 */ /* 0x000fe400000001ff */
[----:B------:R-:W-:Y:S02]  /*8650*/  FSETP.NEU.AND P0, PT, R6, 1, PT ;  /* 0x3f8000000600780b */ /* 0x000fe40003f0d000 */
[----:B------:R-:W-:-:S02]  /*8660*/  FSETP.NEU.AND P3, PT, R4, 1, PT ;  /* 0x3f8000000400780b */ /* 0x000fc40003f6d000 */
        /* <DEDUP_REMOVED lines=67> */
.L_x_544:
[----:B------:R-:W-:Y:S05]  /*8aa0*/  BSYNC.RECONVERGENT B0 ;  /* 0x0000000000007941 */ /* 0x000fea0003800200 */
.L_x_543:
        /* <DEDUP_REMOVED lines=68> */
.L_x_546:
[----:B------:R-:W-:Y:S05]  /*8ef0*/  BSYNC.RECONVERGENT B0 ;  /* 0x0000000000007941 */ /* 0x000fea0003800200 */
.L_x_545:
        /* <DEDUP_REMOVED lines=69> */
.L_x_548:
[----:B------:R-:W-:Y:S05]  /*9350*/  BSYNC.RECONVERGENT B0 ;  /* 0x0000000000007941 */ /* 0x000fea0003800200 */
.L_x_547:
        /* <DEDUP_REMOVED lines=8> */
[----:B------:R-:W-:Y:S05]  /*93e0*/  CALL.REL.NOINC `($__internal_7_$__cuda_sm20_sqrt_rn_f32_slowpath) ;  /* 0x0000000800a47944 */ /* 0x000fea0003c00000 */
[----:B------:R-:W-:Y:S01]  /*93f0*/  MOV R21, R39 ;  /* 0x0000002700157202 */ /* 0x000fe20000000f00 */
[----:B------:R-:W-:Y:S06]  /*9400*/  BRA `(.L_x_551) ;  /* 0x0000000000107947 */ /* 0x000fec0003800000 */
.L_x_550:
[----:B------:R-:W-:Y:S01]  /*9410*/  FMUL.FTZ R21, R4, R3 ;  /* 0x0000000304157220 */ /* 0x000fe20000410000 */
[----:B------:R-:W-:-:S03]  /*9420*/  FMUL.FTZ R3, R3, 0.5 ;  /* 0x3f00000003037820 */ /* 0x000fc60000410000 */
[----:B------:R-:W-:-:S04]  /*9430*/  FFMA R4, -R21, R21, R4 ;  /* 0x0000001515047223 */ /* 0x000fc80000000104 */
[----:B------:R-:W-:-:S07]  /*9440*/  FFMA R21, R4, R3, R21 ;  /* 0x0000000304157223 */ /* 0x000fce0000000015 */
.L_x_551:
[----:B------:R-:W-:Y:S05]  /*9450*/  BSYNC.RECONVERGENT B0 ;  /* 0x0000000000007941 */ /* 0x000fea0003800200 */
.L_x_549:
        /* <DEDUP_REMOVED lines=15> */
.L_x_553:
[----:B------:R-:W-:Y:S05]  /*9550*/  BSYNC.RECONVERGENT B5 ;  /* 0x0000000000057941 */ /* 0x000fea0003800200 */
.L_x_552:
        /* <DEDUP_REMOVED lines=28> */
[----:B------:R-:W0:Y:S03]  /*9720*/  MUFU.RCP R32, R13 ;  /* 0x0000000d00207308 */ /* 0x000e260000001000 */
[----:B------:R-:W-:-:S05]  /*9730*/  FFMA R19, R4, R19, R19 ;  /* 0x0000001304137223 */ /* 0x000fca0000000013 */
[----:B------:R-:W1:Y:S01]  /*9740*/  @P2 MUFU.EX2 R4, R19 ;  /* 0x0000001300042308 */ /* 0x000e620000000800 */
[----:B0-----:R-:W-:-:S04]  /*9750*/  FFMA R3, -R13, R32, 1 ;  /* 0x3f8000000d037423 */ /* 0x001fc80000000120 */
[----:B------:R-:W-:-:S04]  /*9760*/  FFMA R3, R32, R3, R32 ;  /* 0x0000000320037223 */ /* 0x000fc80000000020 */
[----:B------:R-:W-:Y:S01]  /*9770*/  FFMA R32, R3, R38, RZ ;  /* 0x0000002603207223 */ /* 0x000fe200000000ff */
[----:B-1----:R-:W-:-:S03]  /*9780*/  @P2 FADD R21, -R4, 1 ;  /* 0x3f80000004152421 */ /* 0x002fc60000000100 */
[----:B------:R-:W-:Y:S02]  /*9790*/  FFMA R36, -R13, R32, R38 ;  /* 0x000000200d247223 */ /* 0x000fe40000000126 */
[----:B------:R-:W-:Y:S02]  /*97a0*/  @P2 LOP3.LUT R19, R21, 0x80000000, R6, 0xb8, !PT ;  /* 0x8000000015132812 */ /* 0x000fe400078eb806 */
[----:B------:R-:W-:Y:S01]  /*97b0*/  FFMA R3, R3, R36, R32 ;  /* 0x0000002403037223 */ /* 0x000fe20000000020 */
[----:B------:R-:W-:Y:S06]  /*97c0*/  @!P0 BRA `(.L_x_555) ;  /* 0x0000000000108947 */ /* 0x000fec0003800000 */
[----:B------:R-:W-:Y:S02]  /*97d0*/  MOV R4, R38 ;  /* 0x0000002600047202 */ /* 0x000fe40000000f00 */
[----:B------:R-:W-:Y:S02]  /*97e0*/  MOV R3, R13 ;  /* 0x0000000d00037202 */ /* 0x000fe40000000f00 */
[----:B------:R-:W-:-:S07]  /*97f0*/  MOV R6, 0x9810 ;  /* 0x0000981000067802 */ /* 0x000fce0000000f00 */
[----:B------:R-:W-:Y:S05]  /*9800*/  CALL.REL.NOINC `($__internal_8_$__cuda_sm3x_div_rn_noftz_f32_slowpath) ;  /* 0x0000000400f47944 */ /* 0x000fea0003c00000 */
.L_x_555:
[----:B------:R-:W-:Y:S05]  /*9810*/  BSYNC.RECONVERGENT B5 ;  /* 0x0000000000057941 */ /* 0x000fea0003800200 */
.L_x_554:
[----:B------:R-:W0:Y:S01]  /*9820*/  LDCU.64 UR18, c[0x0][0x3a8] ;  /* 0x00007500ff1277ac */ /* 0x000e220008000a00 */
[----:B------:R-:W-:-:S04]  /*9830*/  IADD3 R4, P0, PT, R28, R34, RZ ;  /* 0x000000221c047210 */ /* 0x000fc80007f1e0ff */
[----:B------:R-:W-:Y:S02]  /*9840*/  LEA.HI.X.SX32 R21, R28, R5, 0x1, P0 ;  /* 0x000000051c157211 */ /* 0x000fe400000f0eff */
[----:B0-----:R-:W-:-:S04]  /*9850*/  LEA R36, P0, R4, UR18, 0x2 ;  /* 0x0000001204247c11 */ /* 0x001fc8000f8010ff */
[----:B------:R-:W-:-:S05]  /*9860*/  LEA.HI.X R37, R4, UR19, R21, 0x2, P0 ;  /* 0x0000001304257c11 */ /* 0x000fca00080f1415 */
        /* <DEDUP_REMOVED lines=12> */
[----:B------:R-:W-:Y:S01]  /*9930*/  FSEL R38, -R38, -0.026868773624300956726, P0 ;  /* 0xbcdc1be726267808 */ /* 0x000fe20000000100 */
[----:B------:R-:W-:Y:S01]  /*9940*/  FFMA R21, R6, R21, R39 ;  /* 0x0000001506157223 */ /* 0x000fe20000000027 */
[----:B------:R-:W-:-:S03]  /*9950*/  MOV R39, 0x3e235519 ;  /* 0x3e23551900277802 */ /* 0x000fc60000000f00 */
[C---:B------:R-:W-:Y:S01]  /*9960*/  FFMA R21, R6.reuse, R21, R32 ;  /* 0x0000001506157223 */ /* 0x040fe20000000020 */
[----:B------:R-:W-:Y:S02]  /*9970*/  FSEL R32, R39, 0.11284004896879196167, P0 ;  /* 0x3de718af27207808 */ /* 0x000fe40000000000 */
[----:B------:R-:W-:Y:S01]  /*9980*/  MOV R39, 0x3f210a14 ;  /* 0x3f210a1400277802 */ /* 0x000fe20000000f00 */
[----:B------:R-:W-:Y:S01]  /*9990*/  FFMA R21, R6, R21, R38 ;  /* 0x0000001506157223 */ /* 0x000fe20000000026 */
[----:B------:R-:W-:-:S03]  /*99a0*/  FSEL R38, R40, -0.37612664699554443359, P0 ;  /* 0xbec093ac28267808 */ /* 0x000fc60000000000 */
[----:B------:R-:W-:Y:S01]  /*99b0*/  FFMA R21, R6, R21, R32 ;  /* 0x0000001506157223 */ /* 0x000fe20000000020 */
[----:B------:R-:W-:-:S03]  /*99c0*/  FSEL R32, R39, 0.12837915122509002686, P0 ;  /* 0x3e0375d327207808 */ /* 0x000fc60000000000 */
[C---:B------:R-:W-:Y:S01]  /*99d0*/  FFMA R21, R6.reuse, R21, R38 ;  /* 0x0000001506157223 */ /* 0x040fe20000000026 */
        /* <DEDUP_REMOVED lines=11> */
.L_x_542:
[----:B------:R-:W-:Y:S05]  /*9a90*/  BSYNC.RECONVERGENT B4 ;  /* 0x0000000000047941 */ /* 0x000fea0003800200 */
.L_x_541:
[----:B------:R-:W-:Y:S01]  /*9aa0*/  IADD3 R28, PT, PT, R28, 0x1, RZ ;  /* 0x000000011c1c7810 */ /* 0x000fe20007ffe0ff */
[----:B------:R-:W-:Y:S06]  /*9ab0*/  @P1 BRA `(.L_x_556) ;  /* 0xffffffe400ec1947 */ /* 0x000fec000383ffff */
.L_x_536:
[----:B------:R-:W-:Y:S05]  /*9ac0*/  BSYNC.RECONVERGENT B3 ;  /* 0x0000000000037941 */ /* 0x000fea0003800200 */
.L_x_535:
[----:B------:R-:W-:-:S04]  /*9ad0*/  IADD3 R33, PT, PT, R33, 0x1, RZ ;  /* 0x0000000121217810 */ /* 0x000fc80007ffe0ff */
[----:B------:R-:W-:-:S13]  /*9ae0*/  ISETP.NE.AND P0, PT, R33, R10, PT ;  /* 0x0000000a2100720c */ /* 0x000fda0003f05270 */
[----:B------:R-:W-:Y:S05]  /*9af0*/  @P0 BRA `(.L_x_557) ;  /* 0xffffffd800680947 */ /* 0x000fea000383ffff */
[----:B------:R-:W-:Y:S05]  /*9b00*/  BSYNC.RECONVERGENT B2 ;  /* 0x0000000000027941 */ /* 0x000fea0003800200 */
.L_x_518:
[----:B------:R-:W-:Y:S05]  /*9b10*/  EXIT ;  /* 0x000000000000794d */ /* 0x000fea0003800000 */
        .weak           $__internal_6_$__cuda_sm20_rcp_rn_f32_slowpath
        .type           $__internal_6_$__cuda_sm20_rcp_rn_f32_slowpath,@function
        .size           $__internal_6_$__cuda_sm20_rcp_rn_f32_slowpath,($__internal_7_$__cuda_sm20_sqrt_rn_f32_slowpath - $__internal_6_$__cuda_sm20_rcp_rn_f32_slowpath)
$__internal_6_$__cuda_sm20_rcp_rn_f32_slowpath:
        /* <DEDUP_REMOVED lines=15> */
.L_x_559:
[----:B------:R-:W-:-:S04]  /*9c10*/  IADD3 R30, PT, PT, R27, -0xfd, RZ ;  /* 0xffffff031b1e7810 */ /* 0x000fc80007ffe0ff */
[----:B------:R-:W-:-:S13]  /*9c20*/  ISETP.GT.U32.AND P0, PT, R30, 0x1, PT ;  /* 0x000000011e00780c */ /* 0x000fda0003f04070 */
[----:B------:R-:W-:Y:S05]  /*9c30*/  @P0 BRA `(.L_x_561) ;  /* 0x0000000000780947 */ /* 0x000fea0003800000 */
[----:B------:R-:W-:Y:S01]  /*9c40*/  LOP3.LUT R3, R4, 0x7fffff, RZ, 0xc0, !PT ;  /* 0x007fffff04037812 */ /* 0x000fe200078ec0ff */
[----:B------:R-:W-:-:S03]  /*9c50*/  HFMA2 R25, -RZ, RZ, 0, 1.78813934326171875e-07 ;  /* 0x00000003ff197431 */ /* 0x000fc600000001ff */
[----:B------:R-:W-:-:S04]  /*9c60*/  LOP3.LUT R3, R3, 0x3f800000, RZ, 0xfc, !PT ;  /* 0x3f80000003037812 */ /* 0x000fc800078efcff */
[----:B------:R-:W0:Y:S01]  /*9c70*/  MUFU.RCP R22, R3 ;  /* 0x0000000300167308 */ /* 0x000e220000001000 */
[----:B------:R-:W-:Y:S01]  /*9c80*/  SHF.L.U32 R25, R25, R30, RZ ;  /* 0x0000001e19197219 */ /* 0x000fe200000006ff */
        /* <DEDUP_REMOVED lines=25> */
.L_x_561:
[----:B------:R0:W1:Y:S02]  /*9e20*/  MUFU.RCP R22, R4 ;  /* 0x0000000400167308 */ /* 0x0000640000001000 */
.L_x_560:
[----:B------:R-:W-:Y:S05]  /*9e30*/  BSYNC.RECONVERGENT B1 ;  /* 0x0000000000017941 */ /* 0x000fea0003800200 */
.L_x_558:
[----:B------:R-:W-:Y:S01]  /*9e40*/  HFMA2 R23, -RZ, RZ, 0, 0 ;  /* 0x00000000ff177431 */ /* 0x000fe200000001ff */
[----:B-1----:R-:W-:Y:S02]  /*9e50*/  MOV R3, R22 ;  /* 0x0000001600037202 */ /* 0x002fe40000000f00 */
[----:B------:R-:W-:-:S04]  /*9e60*/  MOV R22, R26 ;  /* 0x0000001a00167202 */ /* 0x000fc80000000f00 */
[----:B0-----:R-:W-:Y:S05]  /*9e70*/  RET.REL.NODEC R22 `(joseph3d_fwd_tof_sino_cuda_kernel) ;  /* 0xffffff6016607950 */ /* 0x001fea0003c3ffff */
        .weak           $__internal_7_$__cuda_sm20_sqrt_rn_f32_slowpath
        .type           $__internal_7_$__cuda_sm20_sqrt_rn_f32_slowpath,@function
        .size           $__internal_7_$__cuda_sm20_sqrt_rn_f32_slowpath,($__internal_8_$__cuda_sm3x_div_rn_noftz_f32_slowpath - $__internal_7_$__cuda_sm20_sqrt_rn_f32_slowpath)
$__internal_7_$__cuda_sm20_sqrt_rn_f32_slowpath:
        /* <DEDUP_REMOVED lines=13> */
[----:B------:R-:W-:-:S03]  /*9f50*/  @P2 FMUL.FTZ R6, R45, 0.5 ;  /* 0x3f0000002d062820 */ /* 0x000fc60000410000 */
[----:B------:R-:W-:-:S04]  /*9f60*/  @P2 FADD.FTZ R39, -R41, -RZ ;  /* 0x800000ff29272221 */ /* 0x000fc80000010100 */
[----:B------:R-:W-:Y:S01]  /*9f70*/  @P2 FFMA R46, R41, R39, R44 ;  /* 0x00000027292e2223 */ /* 0x000fe2000000002c */
[----:B------:R-:W-:-:S03]  /*9f80*/  @!P2 MOV R39, R3 ;  /* 0x000000030027a202 */ /* 0x000fc60000000f00 */
[----:B------:R-:W-:-:S04]  /*9f90*/  @P2 FFMA R6, R46, R6, R41 ;  /* 0x000000062e062223 */ /* 0x000fc80000000029 */
[----:B------:R-:W-:-:S07]  /*9fa0*/  @P2 FMUL.FTZ R39, R6, 2.3283064365386962891e-10 ;  /* 0x2f80000006272820 */ /* 0x000fce0000410000 */
.L_x_562:
[----:B------:R-:W-:Y:S01]  /*9fb0*/  HFMA2 R45, -RZ, RZ, 0, 0 ;  /* 0x00000000ff2d7431 */ /* 0x000fe200000001ff */
[----:B------:R-:W-:-:S04]  /*9fc0*/  MOV R44, R4 ;  /* 0x00000004002c7202 */ /* 0x000fc80000000f00 */
[----:B------:R-:W-:Y:S05]  /*9fd0*/  RET.REL.NODEC R44 `(joseph3d_fwd_tof_sino_cuda_kernel) ;  /* 0xffffff602c087950 */ /* 0x000fea0003c3ffff */
        .weak           $__internal_8_$__cuda_sm3x_div_rn_noftz_f32_slowpath
        .type           $__internal_8_$__cuda_sm3x_div_rn_noftz_f32_slowpath,@function
        .size           $__internal_8_$__cuda_sm3x_div_rn_noftz_f32_slowpath,(.L_x_1056 - $__internal_8_$__cuda_sm3x_div_rn_noftz_f32_slowpath)
$__internal_8_$__cuda_sm3x_div_rn_noftz_f32_slowpath:
        /* <DEDUP_REMOVED lines=34> */
.L_x_564:
[----:B------:R-:W-:Y:S01]  /*a200*/  LEA R46, R39, 0xc0800000, 0x17 ;  /* 0xc0800000272e7811 */ /* 0x000fe200078eb8ff */
[----:B------:R-:W-:Y:S01]  /*a210*/  BSSY.RECONVERGENT B1, `(.L_x_569) ;  /* 0x0000036000017945 */ /* 0x000fe20003800200 */
[----:B------:R-:W-:Y:S02]  /*a220*/  IADD3 R44, PT, PT, R44, -0x7f, RZ ;  /* 0xffffff812c2c7810 */ /* 0x000fe40007ffe0ff */
[----:B------:R-:W-:-:S03]  /*a230*/  IADD3 R47, PT, PT, -R46, R3, RZ ;  /* 0x000000032e2f7210 */ /* 0x000fc60007ffe1ff */
[C---:B------:R-:W-:Y:S01]  /*a240*/  IMAD R3, R44.reuse, -0x800000, R4 ;  /* 0xff8000002c037824 */ /* 0x040fe200078e0204 */
[----:B------:R-:W0:Y:S01]  /*a250*/  MUFU.RCP R45, R47 ;  /* 0x0000002f002d7308 */ /* 0x000e220000001000 */
[----:B------:R-:W-:Y:S01]  /*a260*/  FADD.FTZ R46, -R47, -RZ ;  /* 0x800000ff2f2e7221 */ /* 0x000fe20000010100 */
[----:B------:R-:W-:-:S04]  /*a270*/  IADD3 R44, PT, PT, R44, 0x7f, -R39 ;  /* 0x0000007f2c2c7810 */ /* 0x000fc80007ffe827 */
[----:B------:R-:W-:Y:S01]  /*a280*/  IADD3 R44, PT, PT, R44, R41, RZ ;  /* 0x000000292c2c7210 */ /* 0x000fe20007ffe0ff */
        /* <DEDUP_REMOVED lines=20> */
[-CC-:B------:R-:W-:Y:S01]  /*a3d0*/  FFMA.RZ R39, R48, R46.reuse, R45.reuse ;  /* 0x0000002e30277223 */ /* 0x180fe2000000c02d */
[----:B------:R-:W-:Y:S01]  /*a3e0*/  IADD3 R44, PT, PT, R4, 0x20, RZ ;  /* 0x00000020042c7810 */ /* 0x000fe20007ffe0ff */
[CCC-:B------:R-:W-:Y:S01]  /*a3f0*/  FFMA.RP R41, R48.reuse, R46.reuse, R45.reuse ;  /* 0x0000002e30297223 */ /* 0x1c0fe2000000802d */
[----:B------:R-:W-:Y:S01]  /*a400*/  FFMA.RM R46, R48, R46, R45 ;  /* 0x0000002e302e7223 */ /* 0x000fe2000000402d */
[C---:B------:R-:W-:Y:S02]  /*a410*/  ISETP.NE.AND P4, PT, R4.reuse, RZ, PT ;  /* 0x000000ff0400720c */ /* 0x040fe40003f85270 */
[----:B------:R-:W-:Y:S02]  /*a420*/  LOP3.LUT R39, R39, 0x7fffff, RZ, 0xc0, !PT ;  /* 0x007fffff27277812 */ /* 0x000fe400078ec0ff */
[----:B------:R-:W-:Y:S02]  /*a430*/  ISETP.NE.AND P3, PT, R4, RZ, PT ;  /* 0x000000ff0400720c */ /* 0x000fe40003f65270 */
[----:B------:R-:W-:-:S02]  /*a440*/  LOP3.LUT R39, R39, 0x800000, RZ, 0xfc, !PT ;  /* 0x0080000027277812 */ /* 0x000fc400078efcff */
        /* <DEDUP_REMOVED lines=14> */
.L_x_571:
[----:B------:R-:W-:-:S04]  /*a530*/  LOP3.LUT R3, R3, 0x80000000, RZ, 0xc0, !PT ;  /* 0x8000000003037812 */ /* 0x000fc800078ec0ff */
[----:B------:R-:W-:Y:S01]  /*a540*/  LOP3.LUT R3, R3, 0x7f800000, RZ, 0xfc, !PT ;  /* 0x7f80000003037812 */ /* 0x000fe200078efcff */
[----:B------:R-:W-:Y:S06]  /*a550*/  BRA `(.L_x_572) ;  /* 0x0000000000047947 */ /* 0x000fec0003800000 */
.L_x_570:
[----:B------:R-:W-:-:S07]  /*a560*/  LEA R3, R44, R3, 0x17 ;  /* 0x000000032c037211 */ /* 0x000fce00078eb8ff */
.L_x_572:
[----:B------:R-:W-:Y:S05]  /*a570*/  BSYNC.RECONVERGENT B1 ;  /* 0x0000000000017941 */ /* 0x000fea0003800200 */
.L_x_569:
[----:B------:R-:W-:Y:S05]  /*a580*/  BRA `(.L_x_573) ;  /* 0x0000000000207947 */ /* 0x000fea0003800000 */
.L_x_568:
[----:B------:R-:W-:-:S04]  /*a590*/  LOP3.LUT R3, R3, 0x80000000, R4, 0x48, !PT ;  /* 0x8000000003037812 */ /* 0x000fc800078e4804 */
[----:B------:R-:W-:Y:S01]  /*a5a0*/  LOP3.LUT R3, R3, 0x7f800000, RZ, 0xfc, !PT ;  /* 0x7f80000003037812 */ /* 0x000fe200078efcff */
[----:B------:R-:W-:Y:S06]  /*a5b0*/  BRA `(.L_x_573) ;  /* 0x0000000000147947 */ /* 0x000fec0003800000 */
.L_x_567:
[----:B------:R-:W-:Y:S01]  /*a5c0*/  LOP3.LUT R3, R3, 0x80000000, R4, 0x48, !PT ;  /* 0x8000000003037812 */ /* 0x000fe200078e4804 */
[----:B------:R-:W-:Y:S06]  /*a5d0*/  BRA `(.L_x_573) ;  /* 0x00000000000c7947 */ /* 0x000fec0003800000 */
.L_x_566:
[----:B------:R-:W0:Y:S01]  /*a5e0*/  MUFU.RSQ R3, -QNAN ;  /* 0xffc0000000037908 */ /* 0x000e220000001400 */
[----:B------:R-:W-:Y:S05]  /*a5f0*/  BRA `(.L_x_573) ;  /* 0x0000000000047947 */ /* 0x000fea0003800000 */
.L_x_565:
[----:B------:R-:W-:-:S07]  /*a600*/  FADD.FTZ R3, R4, R3 ;  /* 0x0000000304037221 */ /* 0x000fce0000010000 */
.L_x_573:
[----:B------:R-:W-:Y:S05]  /*a610*/  BSYNC.RECONVERGENT B0 ;  /* 0x0000000000007941 */ /* 0x000fea0003800200 */
.L_x_563:
[----:B------:R-:W-:Y:S01]  /*a620*/  HFMA2 R45, -RZ, RZ, 0, 0 ;  /* 0x00000000ff2d7431 */ /* 0x000fe200000001ff */
[----:B------:R-:W-:-:S04]  /*a630*/  MOV R44, R6 ;  /* 0x00000006002c7202 */ /* 0x000fc80000000f00 */
[----:B0-----:R-:W-:Y:S05]  /*a640*/  RET.REL.NODEC R44 `(joseph3d_fwd_tof_sino_cuda_kernel) ;  /* 0xffffff582c6c7950 */ /* 0x001fea0003c3ffff */
.L_x_574:
        /* <DEDUP_REMOVED lines=11> */
.L_x_1056:


//--------------------- .text.joseph3d_back_tof_sino_cuda_kernel --------------------------
	.section	.text.joseph3d_back_tof_sino_cuda_kernel,"ax",@progbits
	.align	128
        .global         joseph3d_back_tof_sino_cuda_kernel
        .type           joseph3d_back_tof_sino_cuda_kernel,@function
        .size           joseph3d_back_tof_sino_cuda_kernel,(.L_x_1059 - joseph3d_back_tof_sino_cuda_kernel)
        .other          joseph3d_back_tof_sino_cuda_kernel,@"STO_CUDA_ENTRY STV_DEFAULT"
joseph3d_back_tof_sino_cuda_kernel:
.text.joseph3d_back_tof_sino_cuda_kernel:
        /* <DEDUP_REMOVED lines=71> */
[----:B-----5:R-:W-:Y:S05]  /*0470*/  CALL.REL.NOINC `($__internal_9_$__cuda_sm20_rcp_rn_f32_slowpath) ;  /* 0x0000009c00307944 */ /* 0x020fea0003c00000 */
[----:B------:R-:W-:Y:S01]  /*0480*/  MOV R6, R3 ;  /* 0x0000000300067202 */ /* 0x000fe20000000f00 */
[----:B------:R-:W-:Y:S06]  /*0490*/  BRA `(.L_x_577) ;  /* 0x0000000000107947 */ /* 0x000fec0003800000 */
.L_x_576:
[----:B------:R-:W0:Y:S02]  /*04a0*/  MUFU.RCP R3, R0 ;  /* 0x0000000000037308 */ /* 0x000e240000001000 */
[----:B0-----:R-:W-:-:S04]  /*04b0*/  FFMA R4, R0, R3, -1 ;  /* 0xbf80000000047423 */ /* 0x001fc80000000003 */
[----:B------:R-:W-:-:S04]  /*04c0*/  FADD.FTZ R4, -R4, -RZ ;  /* 0x800000ff04047221 */ /* 0x000fc80000010100 */
[----:B------:R-:W-:-:S07]  /*04d0*/  FFMA R6, R3, R4, R3 ;  /* 0x0000000403067223 */ /* 0x000fce0000000003 */
.L_x_577:
[----:B------:R-:W-:Y:S05]  /*04e0*/  BSYNC.RECONVERGENT B0 ;  /* 0x0000000000007941 */ /* 0x000fea0003800200 */
.L_x_575:
        /* <DEDUP_REMOVED lines=8> */
[----:B------:R-:W-:Y:S05]  /*0570*/  CALL.REL.NOINC `($__internal_9_$__cuda_sm20_rcp_rn_f32_slowpath) ;  /* 0x0000009800f07944 */ /* 0x000fea0003c00000 */
[----:B------:R-:W-:Y:S01]  /*0580*/  MOV R14, R3 ;  /* 0x00000003000e7202 */ /* 0x000fe20000000f00 */
[----:B------:R-:W-:Y:S06]  /*0590*/  BRA `(.L_x_580) ;  /* 0x0000000000107947 */ /* 0x000fec0003800000 */
.L_x_579:
[----:B------:R-:W0:Y:S02]  /*05a0*/  MUFU.RCP R3, R2 ;  /* 0x0000000200037308 */ /* 0x000e240000001000 */
[----:B0-----:R-:W-:-:S04]  /*05b0*/  FFMA R4, R2, R3, -1 ;  /* 0xbf80000002047423 */ /* 0x001fc80000000003 */
[----:B------:R-:W-:-:S04]  /*05c0*/  FADD.FTZ R4, -R4, -RZ ;  /* 0x800000ff04047221 */ /* 0x000fc80000010100 */
[----:B------:R-:W-:-:S07]  /*05d0*/  FFMA R14, R3, R4, R3 ;  /* 0x00000004030e7223 */ /* 0x000fce0000000003 */
.L_x_580:
[----:B------:R-:W-:Y:S05]  /*05e0*/  BSYNC.RECONVERGENT B0 ;  /* 0x0000000000007941 */ /* 0x000fea0003800200 */
.L_x_578:
[----:B------:R-:W-:Y:S01]  /*05f0*/  IADD3 R3, PT, PT, R15, 0x1800000, RZ ;  /* 0x018000000f037810 */ /* 0x000fe20007ffe0ff */
[----:B------:R-:W-:Y:S01]  /*0600*/  BSSY.RECONVERGENT B0, `(.L_x_581) ;  /* 0x000001b000007945 */ /* 0x000fe20003800200 */
[----:B------:R-:W-:Y:S02]  /*0610*/  I2FP.F32.S32 R18, UR8 ;  /* 0x0000000800127c45 */ /* 0x000fe40008201400 */
[----:B------:R-:W-:Y:S02]  /*0620*/  LOP3.LUT R3, R3, 0x7f800000, RZ, 0xc0, !PT ;  /* 0x7f80000003037812 */ /* 0x000fe400078ec0ff */
[----:B------:R-:W-:Y:S02]  /*0630*/  MOV R17, UR11 ;  /* 0x0000000b00117c02 */ /* 0x000fe40008000f00 */
[----:B------:R-:W-:Y:S02]  /*0640*/  ISETP.GT.U32.AND P0, PT, R3, 0x1ffffff, PT ;  /* 0x01ffffff0300780c */ /* 0x000fe40003f04070 */
[----:B------:R-:W-:Y:S01]  /*0650*/  MOV R16, UR13 ;  /* 0x0000000d00107c02 */ /* 0x000fe20008000f00 */
[----:B------:R-:W-:Y:S01]  /*0660*/  FFMA R18, R18, R17, UR14 ;  /* 0x0000000e12127e23 */ /* 0x000fe20008000011 */
[----:B------:R-:W-:-:S02]  /*0670*/  I2FP.F32.S32 R17, UR10 ;  /* 0x0000000a00117c45 */ /* 0x000fc40008201400 */
        /* <DEDUP_REMOVED lines=13> */
[----:B------:R-:W-:Y:S05]  /*0750*/  CALL.REL.NOINC `($__internal_9_$__cuda_sm20_rcp_rn_f32_slowpath) ;  /* 0x0000009800787944 */ /* 0x000fea0003c00000 */
[----:B------:R-:W-:Y:S05]  /*0760*/  BRA `(.L_x_583) ;  /* 0x0000000000107947 */ /* 0x000fea0003800000 */
.L_x_582:
[----:B------:R-:W0:Y:S02]  /*0770*/  MUFU.RCP R4, R15 ;  /* 0x0000000f00047308 */ /* 0x000e240000001000 */
[----:B0-----:R-:W-:-:S04]  /*0780*/  FFMA R3, R4, R15, -1 ;  /* 0xbf80000004037423 */ /* 0x001fc8000000000f */
[----:B------:R-:W-:-:S04]  /*0790*/  FADD.FTZ R3, -R3, -RZ ;  /* 0x800000ff03037221 */ /* 0x000fc80000010100 */
[----:B------:R-:W-:-:S07]  /*07a0*/  FFMA R3, R4, R3, R4 ;  /* 0x0000000304037223 */ /* 0x000fce0000000004 */
.L_x_583:
[----:B------:R-:W-:Y:S05]  /*07b0*/  BSYNC.RECONVERGENT B0 ;  /* 0x0000000000007941 */ /* 0x000fea0003800200 */
.L_x_581:
        /* <DEDUP_REMOVED lines=51> */
[----:B------:R-:W-:Y:S05]  /*0af0*/  CALL.REL.NOINC `($__internal_11_$__cuda_sm3x_div_rn_noftz_f32_slowpath) ;  /* 0x0000009800c07944 */ /* 0x000fea0003c00000 */
[----:B------:R-:W-:-:S07]  /*0b00*/  MOV R24, R3 ;  /* 0x0000000300187202 */ /* 0x000fce0000000f00 */
.L_x_585:
[----:B------:R-:W-:Y:S05]  /*0b10*/  BSYNC.RECONVERGENT B2 ;  /* 0x0000000000027941 */ /* 0x000fea0003800200 */
.L_x_584:
        /* <DEDUP_REMOVED lines=12> */
[----:B------:R-:W-:Y:S05]  /*0be0*/  CALL.REL.NOINC `($__internal_11_$__cuda_sm3x_div_rn_noftz_f32_slowpath) ;  /* 0x0000009800847944 */ /* 0x000fea0003c00000 */
[----:B------:R-:W-:-:S07]  /*0bf0*/  MOV R14, R3 ;  /* 0x00000003000e7202 */ /* 0x000fce0000000f00 */
.L_x_587:
[----:B------:R-:W-:Y:S05]  /*0c00*/  BSYNC.RECONVERGENT B2 ;  /* 0x0000000000027941 */ /* 0x000fea0003800200 */
.L_x_586:
        /* <DEDUP_REMOVED lines=14> */
.L_x_589:
[----:B------:R-:W-:Y:S05]  /*0cf0*/  BSYNC.RECONVERGENT B2 ;  /* 0x0000000000027941 */ /* 0x000fea0003800200 */
.L_x_588:
[----:B------:R-:W-:Y:S01]  /*0d00*/  IADD3 R4, PT, PT, R16, -0xd000000, RZ ;  /* 0xf300000010047810 */ /* 0x000fe20007ffe0ff */
[----:B------:R0:W1:Y:S01]  /*0d10*/  MUFU.RSQ R3, R16 ;  /* 0x0000001000037308 */ /* 0x0000620000001400 */
[----:B------:R-:W-:Y:S01]  /*0d20*/  FSETP.GE.AND P0, PT, R14, R21, PT ;  /* 0x000000150e00720b */ /* 0x000fe20003f06000 */
[----:B------:R-:W-:Y:S01]  /*0d30*/  BSSY.RECONVERGENT B0, `(.L_x_590) ;  /* 0x0000011000007945 */ /* 0x000fe20003800200 */
[----:B------:R-:W-:Y:S02]  /*0d40*/  ISETP.GT.U32.AND P2, PT, R4, 0x727fffff, PT ;  /* 0x727fffff0400780c */ /* 0x000fe40003f44070 */
[C---:B------:R-:W-:Y:S02]  /*0d50*/  FSETP.GE.AND P1, PT, R21.reuse, R14, PT ;  /* 0x0000000e1500720b */ /* 0x040fe40003f26000 */
[-C--:B------:R-:W-:Y:S02]  /*0d60*/  FSETP.GE.AND P3, PT, R14, R24.reuse, P0 ;  /* 0x000000180e00720b */ /* 0x080fe40000766000 */
[----:B------:R-:W-:-:S02]  /*0d70*/  FSETP.LTU.OR P0, PT, R21, R24, !P1 ;  /* 0x000000181500720b */ /* 0x000fc40004f09400 */
[----:B------:R-:W-:Y:S02]  /*0d80*/  P2R R22, PR, RZ, 0x8 ;  /* 0x00000008ff167803 */ /* 0x000fe40000000000 */
[----:B------:R-:W-:-:S03]  /*0d90*/  P2R R23, PR, RZ, 0x1 ;  /* 0x00000001ff177803 */ /* 0x000fc60000000000 */
[----:B0-----:R-:W-:Y:S06]  /*0da0*/  @!P2 BRA `(.L_x_591) ;  /* 0x000000000014a947 */ /* 0x001fec0003800000 */
[----:B-1----:R-:W-:Y:S02]  /*0db0*/  MOV R3, R16 ;  /* 0x0000001000037202 */ /* 0x002fe40000000f00 */
[----:B------:R-:W-:-:S07]  /*0dc0*/  MOV R4, 0xde0 ;  /* 0x00000de000047802 */ /* 0x000fce0000000f00 */
[----:B------:R-:W-:Y:S05]  /*0dd0*/  CALL.REL.NOINC `($__internal_10_$__cuda_sm20_sqrt_rn_f32_slowpath) ;  /* 0x0000009400b07944 */ /* 0x000fea0003c00000 */
[----:B------:R-:W-:Y:S01]  /*0de0*/  MOV R25, R60 ;  /* 0x0000003c00197202 */ /* 0x000fe20000000f00 */
[----:B------:R-:W-:Y:S06]  /*0df0*/  BRA `(.L_x_592) ;  /* 0x0000000000107947 */ /* 0x000fec0003800000 */
.L_x_591:
[----:B-1----:R-:W-:Y:S01]  /*0e00*/  FMUL.FTZ R25, R16, R3 ;  /* 0x0000000310197220 */ /* 0x002fe20000410000 */
[----:B------:R-:W-:-:S03]  /*0e10*/  FMUL.FTZ R3, R3, 0.5 ;  /* 0x3f00000003037820 */ /* 0x000fc60000410000 */
[----:B------:R-:W-:-:S04]  /*0e20*/  FFMA R16, -R25, R25, R16 ;  /* 0x0000001919107223 */ /* 0x000fc80000000110 */
[----:B------:R-:W-:-:S07]  /*0e30*/  FFMA R25, R16, R3, R25 ;  /* 0x0000000310197223 */ /* 0x000fce0000000019 */
.L_x_592:
[----:B------:R-:W-:Y:S05]  /*0e40*/  BSYNC.RECONVERGENT B0 ;  /* 0x0000000000007941 */ /* 0x000fea0003800200 */
.L_x_590:
        /* <DEDUP_REMOVED lines=12> */
[----:B------:R-:W-:Y:S05]  /*0f10*/  CALL.REL.NOINC `($__internal_11_$__cuda_sm3x_div_rn_noftz_f32_slowpath) ;  /* 0x0000009400b87944 */ /* 0x000fea0003c00000 */
[----:B------:R-:W-:-:S07]  /*0f20*/  MOV R16, R3 ;  /* 0x0000000300107202 */ /* 0x000fce0000000f00 */
.L_x_594:
[----:B------:R-:W-:Y:S05]  /*0f30*/  BSYNC.RECONVERGENT B2 ;  /* 0x0000000000027941 */ /* 0x000fea0003800200 */
.L_x_593:
        /* <DEDUP_REMOVED lines=14> */
.L_x_596:
[----:B------:R-:W-:Y:S05]  /*1020*/  BSYNC.RECONVERGENT B2 ;  /* 0x0000000000027941 */ /* 0x000fea0003800200 */
.L_x_595:
        /* <DEDUP_REMOVED lines=14> */
.L_x_598:
[----:B------:R-:W-:Y:S05]  /*1110*/  BSYNC.RECONVERGENT B2 ;  /* 0x0000000000027941 */ /* 0x000fea0003800200 */
.L_x_597:
[----:B------:R-:W0:Y:S01]  /*1120*/  LDCU UR5, c[0x0][0x3c0] ;  /* 0x00007800ff0577ac */ /* 0x000e220008000800 */
[----:B------:R-:W-:Y:S01]  /*1130*/  ISETP.NE.AND P1, PT, R22, RZ, PT ;  /* 0x000000ff1600720c */ /* 0x000fe20003f25270 */
[----:B------:R-:W-:Y:S01]  /*1140*/  FADD R25, R9, R26 ;  /* 0x0000001a09197221 */ /* 0x000fe20000000000 */
[----:B------:R-:W-:Y:S01]  /*1150*/  ISETP.NE.AND P0, PT, R23, RZ, PT ;  /* 0x000000ff1700720c */ /* 0x000fe20003f05270 */
[----:B------:R-:W1:Y:S01]  /*1160*/  LDCU.U16 UR4, c[0x0][0x3c0] ;  /* 0x00007800ff0477ac */ /* 0x000e620008000400 */
[----:B------:R-:W-:Y:S01]  /*1170*/  FADD R27, R11, R10 ;  /* 0x0000000a0b1b7221 */ /* 0x000fe20000000000 */
[----:B------:R-:W-:Y:S01]  /*1180*/  FADD R29, R12, R13 ;  /* 0x0000000d0c1d7221 */ /* 0x000fe20000000000 */
[----:B------:R-:W-:Y:S01]  /*1190*/  PLOP3.LUT P0, PT, P0, P1, PT, 0x20, 0x2 ;  /* 0x000000000002781c */ /* 0x000fe20000702470 */
[----:B------:R-:W-:Y:S01]  /*11a0*/  BSSY B2, `(.L_x_599) ;  /* 0x00002f9000027945 */ /* 0x000fe20003800000 */
        /* <DEDUP_REMOVED lines=15> */
[----:B-1----:R-:W-:Y:S05]  /*12a0*/  CALL.REL.NOINC `($__internal_10_$__cuda_sm20_sqrt_rn_f32_slowpath) ;  /* 0x00000090007c7944 */ /* 0x002fea0003c00000 */
[----:B------:R-:W-:Y:S01]  /*12b0*/  MOV R3, R60 ;  /* 0x0000003c00037202 */ /* 0x000fe20000000f00 */
[----:B------:R-:W-:Y:S06]  /*12c0*/  BRA `(.L_x_603) ;  /* 0x0000000000107947 */ /* 0x000fec0003800000 */
.L_x_602:
[C---:B-1----:R-:W-:Y:S01]  /*12d0*/  FMUL.FTZ R3, R31.reuse, R24 ;  /* 0x000000181f037220 */ /* 0x042fe20000410000 */
[----:B------:R-:W-:-:S03]  /*12e0*/  FMUL.FTZ R4, R31, 0.5 ;  /* 0x3f0000001f047820 */ /* 0x000fc60000410000 */
[----:B------:R-:W-:-:S04]  /*12f0*/  FFMA R24, -R3, R3, R24 ;  /* 0x0000000303187223 */ /* 0x000fc80000000118 */
[----:B------:R-:W-:-:S07]  /*1300*/  FFMA R3, R24, R4, R3 ;  /* 0x0000000418037223 */ /* 0x000fce0000000003 */
.L_x_603:
[----:B------:R-:W-:Y:S05]  /*1310*/  BSYNC.RECONVERGENT B0 ;  /* 0x0000000000007941 */ /* 0x000fea0003800200 */
.L_x_601:
        /* <DEDUP_REMOVED lines=10> */
[----:B------:R-:W-:Y:S02]  /*13c0*/  MOV R4, UR11 ;  /* 0x0000000b00047c02 */ /* 0x000fe40008000f00 */
[----:B------:R-:W-:-:S07]  /*13d0*/  MOV R6, 0x13f0 ;  /* 0x000013f000067802 */ /* 0x000fce0000000f00 */
[----:B------:R-:W-:Y:S05]  /*13e0*/  CALL.REL.NOINC `($__internal_11_$__cuda_sm3x_div_rn_noftz_f32_slowpath) ;  /* 0x0000009000847944 */ /* 0x000fea0003c00000 */
[----:B------:R-:W-:-:S07]  /*13f0*/  MOV R24, R3 ;  /* 0x0000000300187202 */ /* 0x000fce0000000f00 */
.L_x_605:
[----:B------:R-:W-:Y:S05]  /*1400*/  BSYNC.RECONVERGENT B3 ;  /* 0x0000000000037941 */ /* 0x000fea0003800200 */
.L_x_604:
        /* <DEDUP_REMOVED lines=14> */
[----:B------:R-:W-:Y:S05]  /*14f0*/  CALL.REL.NOINC `($__internal_11_$__cuda_sm3x_div_rn_noftz_f32_slowpath) ;  /* 0x0000009000407944 */ /* 0x000fea0003c00000 */
[----:B------:R-:W-:-:S07]  /*1500*/  MOV R28, R3 ;  /* 0x00000003001c7202 */ /* 0x000fce0000000f00 */
.L_x_607:
[----:B------:R-:W-:Y:S05]  /*1510*/  BSYNC.RECONVERGENT B3 ;  /* 0x0000000000037941 */ /* 0x000fea0003800200 */
.L_x_606:
        /* <DEDUP_REMOVED lines=15> */
[----:B------:R-:W-:Y:S05]  /*1610*/  CALL.REL.NOINC `($__internal_11_$__cuda_sm3x_div_rn_noftz_f32_slowpath) ;  /* 0x0000008c00f87944 */ /* 0x000fea0003c00000 */
.L_x_609:
[----:B------:R-:W-:Y:S05]  /*1620*/  BSYNC.RECONVERGENT B3 ;  /* 0x0000000000037941 */ /* 0x000fea0003800200 */
.L_x_608:
        /* <DEDUP_REMOVED lines=20> */
[----:B0-----:R-:W-:Y:S05]  /*1770*/  CALL.REL.NOINC `($__internal_11_$__cuda_sm3x_div_rn_noftz_f32_slowpath) ;  /* 0x0000008c00a07944 */ /* 0x001fea0003c00000 */
[----:B------:R-:W-:-:S07]  /*1780*/  MOV R31, R3 ;  /* 0x00000003001f7202 */ /* 0x000fce0000000f00 */
.L_x_611:
[----:B------:R-:W-:Y:S05]  /*1790*/  BSYNC.RECONVERGENT B3 ;  /* 0x0000000000037941 */ /* 0x000fea0003800200 */
.L_x_610:
        /* <DEDUP_REMOVED lines=13> */
[----:B0-----:R-:W-:Y:S05]  /*1870*/  CALL.REL.NOINC `($__internal_11_$__cuda_sm3x_div_rn_noftz_f32_slowpath) ;  /* 0x0000008c00607944 */ /* 0x001fea0003c00000 */
.L_x_613:
[----:B------:R-:W-:Y:S05]  /*1880*/  BSYNC.RECONVERGENT B3 ;  /* 0x0000000000037941 */ /* 0x000fea0003800200 */
.L_x_612:
        /* <DEDUP_REMOVED lines=10> */
[----:B------:R-:W-:Y:S01]  /*1930*/  MOV R30, UR4 ;  /* 0x00000004001e7c02 */ /* 0x000fe20008000f00 */
[----:B------:R-:W-:Y:S01]  /*1940*/  FMUL R28, R7, 1.4142135381698608398 ;  /* 0x3fb504f3071c7820 */ /* 0x000fe20000400000 */
[----:B------:R-:W1:Y:S02]  /*1950*/  LDCU UR18, c[0x0][0x3d8] ;  /* 0x00007b00ff1277ac */ /* 0x000e640008000800 */
[----:B------:R-:W-:-:S04]  /*1960*/  PRMT R30, R30, 0x9910, RZ ;  /* 0x000099101e1e7816 */ /* 0x000fc800000000ff */
[----:B------:R-:W-:Y:S01]  /*1970*/  SHF.R.S32.HI R31, RZ, 0x1f, R30 ;  /* 0x0000001fff1f7819 */ /* 0x000fe2000001141e */
[----:B0-----:R-:W-:-:S04]  /*1980*/  UPRMT UR5, UR5, 0x9910, URZ ;  /* 0x0000991005057896 */ /* 0x001fc800080000ff */
[----:B------:R-:W-:Y:S01]  /*1990*/  USHF.R.S32.HI UR17, URZ, 0x1f, UR5 ;  /* 0x0000001fff117899 */ /* 0x000fe20008011405 */
[----:B-1----:R-:W-:Y:S01]  /*19a0*/  FMUL R42, R7, UR18 ;  /* 0x00000012072a7c20 */ /* 0x002fe20008400000 */
[----:B------:R-:W-:-:S04]  /*19b0*/  IMAD.WIDE.U32 R32, R5, UR5, R30 ;  /* 0x0000000505207c25 */ /* 0x000fc8000f8e001e */
[----:B------:R-:W-:-:S05]  /*19c0*/  IMAD R3, R5, UR17, RZ ;  /* 0x0000001105037c24 */ /* 0x000fca000f8e02ff */
[----:B------:R-:W-:-:S07]  /*19d0*/  IADD3 R44, PT, PT, R33, R3, RZ ;  /* 0x00000003212c7210 */ /* 0x000fce0007ffe0ff */
.L_x_658:
[----:B------:R-:W-:Y:S01]  /*19e0*/  I2FP.F32.U32 R46, R43 ;  /* 0x0000002b002e7245 */ /* 0x000fe20000201000 */
[----:B0-----:R-:W0:Y:S01]  /*19f0*/  MUFU.RCP R6, R0 ;  /* 0x0000000000067308 */ /* 0x001e220000001000 */
[----:B-123--:R-:W-:Y:S01]  /*1a00*/  MOV R3, UR11 ;  /* 0x0000000b00037c02 */ /* 0x00efe20008000f00 */
        /* <DEDUP_REMOVED lines=13> */
[----:B------:R-:W-:Y:S05]  /*1ae0*/  CALL.REL.NOINC `($__internal_11_$__cuda_sm3x_div_rn_noftz_f32_slowpath) ;  /* 0x0000008800c47944 */ /* 0x000fea0003c00000 */
[----:B------:R-:W-:-:S07]  /*1af0*/  MOV R48, R3 ;  /* 0x0000000300307202 */ /* 0x000fce0000000f00 */
.L_x_615:
[----:B------:R-:W-:Y:S05]  /*1b00*/  BSYNC.RECONVERGENT B3 ;  /* 0x0000000000037941 */ /* 0x000fea0003800200 */
.L_x_614:
        /* <DEDUP_REMOVED lines=15> */
.L_x_617:
[----:B------:R-:W-:Y:S05]  /*1c00*/  BSYNC.RECONVERGENT B3 ;  /* 0x0000000000037941 */ /* 0x000fea0003800200 */
.L_x_616:
        /* <DEDUP_REMOVED lines=15> */
.L_x_619:
[----:B------:R-:W-:Y:S05]  /*1d00*/  BSYNC.RECONVERGENT B3 ;  /* 0x0000000000037941 */ /* 0x000fea0003800200 */
.L_x_618:
        /* <DEDUP_REMOVED lines=14> */
[----:B------:R-:W-:Y:S05]  /*1df0*/  CALL.REL.NOINC `($__internal_11_$__cuda_sm3x_div_rn_noftz_f32_slowpath) ;  /* 0x0000008800007944 */ /* 0x000fea0003c00000 */
[----:B------:R-:W-:-:S07]  /*1e00*/  MOV R37, R3 ;  /* 0x0000000300257202 */ /* 0x000fce0000000f00 */
.L_x_621:
[----:B------:R-:W-:Y:S05]  /*1e10*/  BSYNC.RECONVERGENT B3 ;  /* 0x0000000000037941 */ /* 0x000fea0003800200 */
.L_x_620:
        /* <DEDUP_REMOVED lines=19> */
[----:B------:R-:W-:-:S07]  /*1f50*/  MOV R45, R3 ;  /* 0x00000003002d7202 */ /* 0x000fce0000000f00 */
.L_x_623:
[----:B------:R-:W-:Y:S05]  /*1f60*/  BSYNC.RECONVERGENT B3 ;  /* 0x0000000000037941 */ /* 0x000fea0003800200 */
.L_x_622:
        /* <DEDUP_REMOVED lines=19> */
.L_x_625:
[----:B------:R-:W-:Y:S05]  /*20a0*/  BSYNC.RECONVERGENT B3 ;  /* 0x0000000000037941 */ /* 0x000fea0003800200 */
.L_x_624:
[----:B------:R-:W0:Y:S01]  /*20b0*/  LDC R41, c[0x0][0x3c4] ;  /* 0x0000f100ff297b82 */ /* 0x000e220000000800 */
[----:B------:R-:W-:Y:S01]  /*20c0*/  FADD R39, -R27, R48 ;  /* 0x000000301b277221 */ /* 0x000fe20000000100 */
[----:B------:R-:W1:Y:S01]  /*20d0*/  LDCU UR5, c[0x0][0x3d8] ;  /* 0x00007b00ff0577ac */ /* 0x000e620008000800 */
[----:B------:R-:W-:Y:S01]  /*20e0*/  FADD R3, -R25, R46 ;  /* 0x0000002e19037221 */ /* 0x000fe20000000100 */
[----:B------:R-:W-:Y:S01]  /*20f0*/  BSSY.RECONVERGENT B3, `(.L_x_626) ;  /* 0x0000014000037945 */ /* 0x000fe20003800200 */
[----:B------:R-:W-:-:S04]  /*2100*/  FMUL R4, R39, R18 ;  /* 0x0000001227047220 */ /* 0x000fc80000400000 */
[----:B------:R-:W-:Y:S01]  /*2110*/  FFMA R3, R3, R16, R4 ;  /* 0x0000001003037223 */ /* 0x000fe20000000004 */
[----:B------:R-:W-:-:S04]  /*2120*/  FADD R4, -R29, R50 ;  /* 0x000000321d047221 */ /* 0x000fc80000000100 */
[----:B------:R-:W-:-:S04]  /*2130*/  FFMA R3, R4, R20, R3 ;  /* 0x0000001404037223 */ /* 0x000fc80000000003 */
[----:B------:R-:W-:-:S04]  /*2140*/  FADD R34, R3, -R8 ;  /* 0x8000000803227221 */ /* 0x000fc80000000000 */
[----:B-1----:R-:W-:Y:S01]  /*2150*/  FFMA R4, R7, UR5, R34 ;  /* 0x0000000507047c23 */ /* 0x002fe20008000022 */
        /* <DEDUP_REMOVED lines=9> */
[----:B------:R-:W-:Y:S02]  /*21f0*/  MOV R6, 0x2220 ;  /* 0x0000222000067802 */ /* 0x000fe40000000f00 */
[----:B0-----:R-:W-:-:S07]  /*2200*/  MOV R3, UR5 ;  /* 0x0000000500037c02 */ /* 0x001fce0008000f00 */
[----:B------:R-:W-:Y:S05]  /*2210*/  CALL.REL.NOINC `($__internal_11_$__cuda_sm3x_div_rn_noftz_f32_slowpath) ;  /* 0x0000008000f87944 */ /* 0x000fea0003c00000 */
[----:B------:R-:W-:-:S07]  /*2220*/  MOV R36, R3 ;  /* 0x0000000300247202 */ /* 0x000fce0000000f00 */
.L_x_627:
[----:B------:R-:W-:Y:S05]  /*2230*/  BSYNC.RECONVERGENT B3 ;  /* 0x0000000000037941 */ /* 0x000fea0003800200 */
.L_x_626:
        /* <DEDUP_REMOVED lines=16> */
[----:B------:R-:W-:Y:S05]  /*2340*/  CALL.REL.NOINC `($__internal_11_$__cuda_sm3x_div_rn_noftz_f32_slowpath) ;  /* 0x0000008000ac7944 */ /* 0x000fea0003c00000 */
.L_x_629:
[----:B------:R-:W-:Y:S05]  /*2350*/  BSYNC.RECONVERGENT B3 ;  /* 0x0000000000037941 */ /* 0x000fea0003800200 */
.L_x_628:
[-C--:B------:R-:W-:Y:S01]  /*2360*/  FSETP.GTU.AND P0, PT, R36, R3.reuse, PT ;  /* 0x000000032400720b */ /* 0x080fe20003f0c000 */
[----:B------:R-:W-:Y:S01]  /*2370*/  BSSY B3, `(.L_x_630) ;  /* 0x00001d8000037945 */ /* 0x000fe20003800000 */
        /* <DEDUP_REMOVED lines=8> */
[----:B------:R-:W-:-:S13]  /*2400*/  ISETP.GE.AND P0, PT, R54, R49, PT ;  /* 0x000000313600720c */ /* 0x000fda0003f06270 */
[----:B------:R-:W-:Y:S05]  /*2410*/  @!P0 BRA `(.L_x_631) ;  /* 0x0000001c00348947 */ /* 0x000fea0003800000 */
[----:B------:R-:W-:Y:S01]  /*2420*/  UIMAD UR5, UR9, UR10, URZ ;  /* 0x0000000a090572a4 */ /* 0x000fe2000f8e02ff */
[C---:B------:R-:W-:Y:S01]  /*2430*/  IADD3 R6, PT, PT, R35.reuse, 0x1, RZ ;  /* 0x0000000123067810 */ /* 0x040fe20007ffe0ff */
[----:B------:R-:W0:Y:S01]  /*2440*/  LDCU.64 UR18, c[0x0][0x390] ;  /* 0x00007200ff1277ac */ /* 0x000e220008000a00 */
[----:B------:R-:W-:Y:S01]  /*2450*/  IMAD R3, R35, UR10, RZ ;  /* 0x0000000a23037c24 */ /* 0x000fe2000f8e02ff */
[----:B------:R-:W-:Y:S01]  /*2460*/  SHF.R.S32.HI R41, RZ, 0x1f, R37 ;  /* 0x0000001fff297819 */ /* 0x000fe20000011425 */
[----:B------:R-:W-:Y:S01]  /*2470*/  FADD R51, -R45, 1 ;  /* 0x3f8000002d337421 */ /* 0x000fe20000000100 */
[----:B------:R-:W-:Y:S01]  /*2480*/  IMAD R4, R43, UR5, RZ ;  /* 0x000000052b047c24 */ /* 0x000fe2000f8e02ff */
[----:B------:R-:W-:Y:S01]  /*2490*/  ISETP.GE.AND P4, PT, R6, UR9, PT ;  /* 0x0000000906007c0c */ /* 0x000fe2000bf86270 */
[----:B------:R-:W-:Y:S01]  /*24a0*/  FADD R52, -R47, 1 ;  /* 0x3f8000002f347421 */ /* 0x000fe20000000100 */
[----:B------:R-:W-:Y:S02]  /*24b0*/  SHF.R.S32.HI R39, RZ, 0x1f, R3 ;  /* 0x0000001fff277819 */ /* 0x000fe40000011403 */
[----:B------:R-:W-:-:S02]  /*24c0*/  IADD3 R34, P0, PT, R37, R4, RZ ;  /* 0x0000000425227210 */ /* 0x000fc40007f1e0ff */
[--C-:B------:R-:W-:Y:S02]  /*24d0*/  SHF.R.S32.HI R6, RZ, 0x1f, R4.reuse ;  /* 0x0000001fff067819 */ /* 0x100fe40000011404 */
[----:B------:R-:W-:Y:S02]  /*24e0*/  IADD3 R40, P2, P3, R37, R3, R4 ;  /* 0x0000000325287210 */ /* 0x000fe40007b5e004 */
[C---:B------:R-:W-:Y:S02]  /*24f0*/  IADD3 R4, PT, PT, R3.reuse, UR10, RZ ;  /* 0x0000000a03047c10 */ /* 0x040fe4000fffe0ff */
[----:B------:R-:W-:Y:S02]  /*2500*/  IADD3 R36, P1, PT, R3, R34, RZ ;  /* 0x0000002203247210 */ /* 0x000fe40007f3e0ff */
[----:B------:R-:W-:Y:S02]  /*2510*/  IADD3.X R38, PT, PT, R6, R41, RZ, P0, !PT ;  /* 0x0000002906267210 */ /* 0x000fe400007fe4ff */
[----:B------:R-:W-:-:S02]  /*2520*/  ISETP.GE.AND P5, PT, R35, UR9, PT ;  /* 0x0000000923007c0c */ /* 0x000fc4000bfa6270 */
[----:B------:R-:W-:Y:S02]  /*2530*/  IADD3.X R41, PT, PT, R41, R39, R6, P2, P3 ;  /* 0x0000002729297210 */ /* 0x000fe400017e6406 */
[----:B------:R-:W-:Y:S02]  /*2540*/  IADD3 R3, P0, PT, R4, R34, RZ ;  /* 0x0000002204037210 */ /* 0x000fe40007f1e0ff */
[----:B------:R-:W-:Y:S02]  /*2550*/  IADD3.X R39, PT, PT, R39, R38, RZ, P1, !PT ;  /* 0x0000002627277210 */ /* 0x000fe40000ffe4ff */
[----:B0-----:R-:W-:Y:S02]  /*2560*/  LEA R34, P1, R36, UR18, 0x2 ;  /* 0x0000001224227c11 */ /* 0x001fe4000f8210ff */
[C---:B------:R-:W-:Y:S02]  /*2570*/  ISETP.GT.AND P5, PT, R35.reuse, -0x1, !P5 ;  /* 0xffffffff2300780c */ /* 0x040fe40006fa4270 */
[----:B------:R-:W-:-:S02]  /*2580*/  ISETP.GT.AND P4, PT, R35, -0x2, !P4 ;  /* 0xfffffffe2300780c */ /* 0x000fc40006784270 */
[----:B------:R-:W-:Y:S02]  /*2590*/  LEA.HI.X R35, R36, UR19, R39, 0x2, P1 ;  /* 0x0000001324237c11 */ /* 0x000fe400088f1427 */
[----:B------:R-:W-:Y:S02]  /*25a0*/  LEA.HI.X.SX32 R4, R4, R38, 0x1, P0 ;  /* 0x0000002604047211 */ /* 0x000fe400000f0eff */
[C---:B------:R-:W-:Y:S02]  /*25b0*/  ISETP.GT.AND P1, PT, R37.reuse, -0x1, P5 ;  /* 0xffffffff2500780c */ /* 0x040fe40002f24270 */
[----:B------:R-:W-:Y:S02]  /*25c0*/  ISETP.GT.AND P6, PT, R37, -0x1, P4 ;  /* 0xffffffff2500780c */ /* 0x000fe400027c4270 */
[----:B------:R-:W-:Y:S02]  /*25d0*/  LEA R36, P0, R3, UR18, 0x2 ;  /* 0x0000001203247c11 */ /* 0x000fe4000f8010ff */
[----:B------:R-:W-:-:S02]  /*25e0*/  IADD3 R6, PT, PT, R37, 0x1, RZ ;  /* 0x0000000125067810 */ /* 0x000fc40007ffe0ff */
[C---:B------:R-:W-:Y:S02]  /*25f0*/  ISETP.GT.AND P5, PT, R37.reuse, -0x2, P5 ;  /* 0xfffffffe2500780c */ /* 0x040fe40002fa4270 */
[C---:B------:R-:W-:Y:S02]  /*2600*/  ISETP.LT.AND P1, PT, R37.reuse, UR10, P1 ;  /* 0x0000000a25007c0c */ /* 0x040fe40008f21270 */
[C---:B------:R-:W-:Y:S02]  /*2610*/  ISETP.GT.AND P4, PT, R37.reuse, -0x2, P4 ;  /* 0xfffffffe2500780c */ /* 0x040fe40002784270 */
[----:B------:R-:W-:Y:S02]  /*2620*/  ISETP.LT.AND P6, PT, R37, UR10, P6 ;  /* 0x0000000a25007c0c */ /* 0x000fe4000b7c1270 */
[----:B------:R-:W-:Y:S02]  /*2630*/  LEA.HI.X R37, R3, UR19, R4, 0x2, P0 ;  /* 0x0000001303257c11 */ /* 0x000fe400080f1404 */
[----:B------:R-:W-:-:S02]  /*2640*/  LEA R38, P0, R40, UR18, 0x2 ;  /* 0x0000001228267c11 */ /* 0x000fc4000f8010ff */
[----:B------:R-:W-:Y:S02]  /*2650*/  VIMNMX R54, PT, PT, R54, R30, PT ;  /* 0x0000001e36367248 */ /* 0x000fe40003fe0100 */
[----:B------:R-:W-:Y:S02]  /*2660*/  P2R R53, PR, RZ, 0x2 ;  /* 0x00000002ff357803 */ /* 0x000fe40000000000 */
[C---:B------:R-:W-:Y:S02]  /*2670*/  ISETP.LT.AND P5, PT, R6.reuse, UR10, P5 ;  /* 0x0000000a06007c0c */ /* 0x040fe4000afa1270 */
[----:B------:R-:W-:Y:S02]  /*2680*/  ISETP.LT.AND P4, PT, R6, UR10, P4 ;  /* 0x0000000a06007c0c */ /* 0x000fe4000a781270 */
[----:B------:R-:W-:Y:S02]  /*2690*/  LEA.HI.X R39, R40, UR19, R41, 0x2, P0 ;  /* 0x0000001328277c11 */ /* 0x000fe400080f1429 */
[----:B------:R-:W-:-:S09]  /*26a0*/  VIMNMX R54, PT, PT, R49, R54, !PT ;  /* 0x0000003631367248 */ /* 0x000fd20007fe0100 */
.L_x_657:
[----:B------:R-:W-:Y:S05]  /*26b0*/  YIELD ;  /* 0x0000000000007946 */ /* 0x000fea0003800000 */
[----:B0-----:R-:W0:Y:S01]  /*26c0*/  LDCU UR5, c[0x0][0x3c4] ;  /* 0x00007880ff0577ac */ /* 0x001e220008000800 */
[----:B------:R-:W-:Y:S01]  /*26d0*/  I2FP.F32.S32 R59, R49 ;  /* 0x00000031003b7245 */ /* 0x000fe20000201400 */
[----:B-1----:R-:W1:Y:S01]  /*26e0*/  MUFU.RCP R40, UR11 ;  /* 0x0000000b00287d08 */ /* 0x002e620008001000 */
[----:B--23--:R-:W-:Y:S01]  /*26f0*/  MOV R3, UR11 ;  /* 0x0000000b00037c02 */ /* 0x00cfe20008000f00 */
[----:B------:R-:W-:Y:S02]  /*2700*/  BSSY.RECONVERGENT B4, `(.L_x_632) ;  /* 0x0000010000047945 */ /* 0x000fe40003800200 */
[----:B0-----:R-:W-:-:S02]  /*2710*/  FFMA R4, R59, UR5, -R42 ;  /* 0x000000053b047c23 */ /* 0x001fc4000800082a */
[----:B-1----:R-:W-:Y:S02]  /*2720*/  FFMA R3, R40, -R3, 1 ;  /* 0x3f80000028037423 */ /* 0x002fe40000000803 */
[----:B------:R-:W-:Y:S02]  /*2730*/  FFMA R4, R4, R16, R25 ;  /* 0x0000001004047223 */ /* 0x000fe40000000019 */
        /* <DEDUP_REMOVED lines=10> */
[----:B------:R-:W-:Y:S05]  /*27e0*/  CALL.REL.NOINC `($__internal_11_$__cuda_sm3x_div_rn_noftz_f32_slowpath) ;  /* 0x0000007c00847944 */ /* 0x000fea0003c00000 */
[----:B------:R-:W-:-:S07]  /*27f0*/  MOV R40, R3 ;  /* 0x0000000300287202 */ /* 0x000fce0000000f00 */
.L_x_633:
[----:B------:R-:W-:Y:S05]  /*2800*/  BSYNC.RECONVERGENT B4 ;  /* 0x0000000000047941 */ /* 0x000fea0003800200 */
.L_x_632:
        /* <DEDUP_REMOVED lines=18> */
.L_x_635:
[----:B------:R-:W-:Y:S05]  /*2930*/  BSYNC.RECONVERGENT B4 ;  /* 0x0000000000047941 */ /* 0x000fea0003800200 */
.L_x_634:
        /* <DEDUP_REMOVED lines=9> */
[----:B------:R-:W0:Y:S01]  /*29d0*/  LDCU.64 UR18, c[0x0][0x3a8] ;  /* 0x00007500ff1277ac */ /* 0x000e220008000a00 */
[----:B------:R-:W-:-:S04]  /*29e0*/  IADD3 R3, P0, PT, R49, R32, RZ ;  /* 0x0000002031037210 */ /* 0x000fc80007f1e0ff */
[----:B------:R-:W-:Y:S02]  /*29f0*/  LEA.HI.X.SX32 R4, R49, R44, 0x1, P0 ;  /* 0x0000002c31047211 */ /* 0x000fe400000f0eff */
[----:B0-----:R-:W-:-:S04]  /*2a00*/  LEA R40, P0, R3, UR18, 0x2 ;  /* 0x0000001203287c11 */ /* 0x001fc8000f8010ff */
[----:B------:R-:W-:-:S05]  /*2a10*/  LEA.HI.X R41, R3, UR19, R4, 0x2, P0 ;  /* 0x0000001303297c11 */ /* 0x000fca00080f1404 */
[----:B------:R-:W2:Y:S02]  /*2a20*/  LDG.E R57, desc[UR6][R40.64] ;  /* 0x0000000628397981 */ /* 0x000ea4000c1e1900 */
[----:B--2---:R-:W-:-:S13]  /*2a30*/  FSETP.NEU.AND P0, PT, R57, RZ, PT ;  /* 0x000000ff3900720b */ /* 0x004fda0003f0d000 */
[----:B------:R-:W-:Y:S05]  /*2a40*/  @!P0 BRA `(.L_x_637) ;  /* 0x0000001400988947 */ /* 0x000fea0003800000 */
[----:B------:R-:W0:Y:S01]  /*2a50*/  LDCU UR5, c[0x0][0x3c4] ;  /* 0x00007880ff0577ac */ /* 0x000e220008000800 */
[----:B------:R-:W-:Y:S01]  /*2a60*/  BSSY.RECONVERGENT B0, `(.L_x_638) ;  /* 0x000004a000007945 */ /* 0x000fe20003800200 */
[----:B------:R-:W-:Y:S02]  /*2a70*/  HFMA2 R56, -RZ, RZ, 1.875, 0 ;  /* 0x3f800000ff387431 */ /* 0x000fe400000001ff */
[----:B0-----:R-:W-:-:S04]  /*2a80*/  FFMA R4, R59, UR5, R8 ;  /* 0x000000053b047c23 */ /* 0x001fc80008000008 */
[----:B------:R-:W-:-:S04]  /*2a90*/  FFMA R3, R4, R16, R25 ;  /* 0x0000001004037223 */ /* 0x000fc80000000019 */
[----:B------:R-:W-:Y:S01]  /*2aa0*/  FADD R6, -R46, R3 ;  /* 0x000000032e067221 */ /* 0x000fe20000000100 */
[----:B------:R-:W-:-:S04]  /*2ab0*/  FFMA R3, R4, R18, R27 ;  /* 0x0000001204037223 */ /* 0x000fc8000000001b */
[----:B------:R-:W-:Y:S01]  /*2ac0*/  FSETP.NEU.AND P0, PT, R6, 1, PT ;  /* 0x3f8000000600780b */ /* 0x000fe20003f0d000 */
[----:B------:R-:W-:-:S12]  /*2ad0*/  FADD R3, -R48, R3 ;  /* 0x0000000330037221 */ /* 0x000fd80000000100 */
        /* <DEDUP_REMOVED lines=10> */
[----:B------:R-:W-:-:S05]  /*2b80*/  IADD3 R55, PT, PT, R55, -R56, RZ ;  /* 0x8000003837377210 */ /* 0x000fca0007ffe0ff */
        /* <DEDUP_REMOVED lines=8> */
[----:B------:R-:W-:Y:S02]  /*2c10*/  I2FP.F32.S32 R58, R56 ;  /* 0x00000038003a7245 */ /* 0x000fe40000201400 */
[----:B------:R-:W-:Y:S01]  /*2c20*/  FSEL R59, RZ, -24, P0 ;  /* 0xc1c00000ff3b7808 */ /* 0x000fe20000000000 */
[----:B------:R-:W-:-:S04]  /*2c30*/  FMUL R56, R61, R60 ;  /* 0x0000003c3d387220 */ /* 0x000fc80000400000 */
[----:B------:R-:W-:Y:S01]  /*2c40*/  FFMA R60, R58, 1.1920928955078125e-07, R59 ;  /* 0x340000003a3c7823 */ /* 0x000fe2000000003b */
[----:B------:R-:W-:-:S03]  /*2c50*/  FMUL R59, R55, R55 ;  /* 0x00000037373b7220 */ /* 0x000fc60000400000 */
        /* <DEDUP_REMOVED lines=17> */
[----:B------:R-:W-:-:S04]  /*2d70*/  FFMA R56, R56, 2, -R55 ;  /* 0x4000000038387823 */ /* 0x000fc80000000837 */
[----:B------:R-:W-:Y:S02]  /*2d80*/  FFMA R59, R59, 2, R56 ;  /* 0x400000003b3b7823 */ /* 0x000fe40000000038 */
[----:B------:R-:W1:Y:S01]  /*2d90*/  F2I.NTZ R61, R55 ;  /* 0x00000037003d7305 */ /* 0x000e620000203100 */
[----:B0-----:R-:W-:Y:S01]  /*2da0*/  FADD R56, R55, -R60 ;  /* 0x8000003c37387221 */ /* 0x001fe20000000000 */
[----:B------:R-:W-:-:S03]  /*2db0*/  FSETP.GT.AND P0, PT, R60, RZ, PT ;  /* 0x000000ff3c00720b */ /* 0x000fc60003f04000 */
[----:B------:R-:W-:Y:S01]  /*2dc0*/  FADD R59, R56, R59 ;  /* 0x0000003b383b7221 */ /* 0x000fe20000000000 */
[----:B------:R-:W-:Y:S01]  /*2dd0*/  HFMA2 R56, -RZ, RZ, 0.64013671875, -15.109375 ;  /* 0x391fcb8eff387431 */ /* 0x000fe200000001ff */
[----:B------:R-:W-:Y:S02]  /*2de0*/  SEL R58, RZ, 0x83000000, P0 ;  /* 0x83000000ff3a7807 */ /* 0x000fe40000000000 */
[----:B------:R-:W-:Y:S02]  /*2df0*/  FSETP.GEU.AND P0, PT, R55, RZ, PT ;  /* 0x000000ff3700720b */ /* 0x000fe40003f0e000 */
[----:B-1----:R-:W-:Y:S01]  /*2e00*/  LEA R61, R61, -R58, 0x17 ;  /* 0x8000003a3d3d7211 */ /* 0x002fe200078eb8ff */
[----:B------:R-:W-:-:S04]  /*2e10*/  FFMA R56, R59, R56, 0.0013391353422775864601 ;  /* 0x3aaf85ed3b387423 */ /* 0x000fc80000000038 */
[----:B------:R-:W-:-:S04]  /*2e20*/  FFMA R56, R59, R56, 0.0096188392490148544312 ;  /* 0x3c1d98563b387423 */ /* 0x000fc80000000038 */
[----:B------:R-:W-:-:S04]  /*2e30*/  FFMA R56, R59, R56, 0.055503588169813156128 ;  /* 0x3d6357bb3b387423 */ /* 0x000fc80000000038 */
[----:B------:R-:W-:Y:S01]  /*2e40*/  FFMA R60, R59, R56, 0.24022644758224487305 ;  /* 0x3e75fdec3b3c7423 */ /* 0x000fe20000000038 */
[----:B------:R-:W-:Y:S02]  /*2e50*/  FSEL R56, RZ, +INF , !P0 ;  /* 0x7f800000ff387808 */ /* 0x000fe40004000000 */
[----:B------:R-:W-:Y:S01]  /*2e60*/  FSETP.GT.AND P0, PT, |R55|, 152, PT ;  /* 0x431800003700780b */ /* 0x000fe20003f04200 */
[----:B------:R-:W-:-:S04]  /*2e70*/  FFMA R60, R59, R60, 0.69314718246459960938 ;  /* 0x3f3172183b3c7423 */ /* 0x000fc8000000003c */
[----:B------:R-:W-:Y:S01]  /*2e80*/  FFMA R60, R59, R60, 1 ;  /* 0x3f8000003b3c7423 */ /* 0x000fe2000000003c */
[----:B------:R-:W-:-:S05]  /*2e90*/  IADD3 R59, PT, PT, R58, 0x7f000000, RZ ;  /* 0x7f0000003a3b7810 */ /* 0x000fca0007ffe0ff */
[----:B------:R-:W-:-:S04]  /*2ea0*/  FMUL R60, R59, R60 ;  /* 0x0000003c3b3c7220 */ /* 0x000fc80000400000 */
[----:B------:R-:W-:Y:S01]  /*2eb0*/  @!P0 FMUL R56, R61, R60 ;  /* 0x0000003c3d388220 */ /* 0x000fe20000400000 */
[----:B------:R-:W-:-:S04]  /*2ec0*/  FSETP.NEU.AND P0, PT, |R6|, +INF , PT ;  /* 0x7f8000000600780b */ /* 0x000fc80003f0d200 */
[----:B------:R-:W-:-:S13]  /*2ed0*/  FSETP.NEU.AND P0, PT, R6, RZ, P0 ;  /* 0x000000ff0600720b */ /* 0x000fda000070d000 */
[----:B------:R-:W-:-:S05]  /*2ee0*/  @!P0 FADD R6, R6, R6 ;  /* 0x0000000606068221 */ /* 0x000fca0000000000 */
[----:B------:R-:W-:-:S07]  /*2ef0*/  @!P0 LOP3.LUT R56, R6, 0x7fffffff, RZ, 0xc0, !PT ;  /* 0x7fffffff06388812 */ /* 0x000fce00078ec0ff */
.L_x_639:
[----:B------:R-:W-:Y:S05]  /*2f00*/  BSYNC.RECONVERGENT B0 ;  /* 0x0000000000007941 */ /* 0x000fea0003800200 */
.L_x_638:
[----:B------:R-:W-:Y:S01]  /*2f10*/  FSETP.NEU.AND P0, PT, R3, 1, PT ;  /* 0x3f8000000300780b */ /* 0x000fe20003f0d000 */
[----:B------:R-:W-:Y:S01]  /*2f20*/  FFMA R55, R4, R20, R29 ;  /* 0x0000001404377223 */ /* 0x000fe2000000001d */
[----:B------:R-:W-:Y:S03]  /*2f30*/  BSSY.RECONVERGENT B0, `(.L_x_640) ;  /* 0x0000045000007945 */ /* 0x000fe60003800200 */
[----:B------:R-:W-:Y:S01]  /*2f40*/  FADD R4, -R50, R55 ;  /* 0x0000003732047221 */ /* 0x000fe20000000100 */
[----:B------:R-:W-:-:S07]  /*2f50*/  MOV R55, 0x3f800000 ;  /* 0x3f80000000377802 */ /* 0x000fce0000000f00 */
        /* <DEDUP_REMOVED lines=17> */
[-C--:B------:R-:W-:Y:S01]  /*3070*/  FFMA R61, R59, -R6.reuse, R58 ;  /* 0x800000063b3d7223 */ /* 0x080fe2000000003a */
[----:B------:R-:W-:Y:S02]  /*3080*/  I2FP.F32.S32 R58, R55 ;  /* 0x00000037003a7245 */ /* 0x000fe40000201400 */
[----:B------:R-:W-:Y:S01]  /*3090*/  FSEL R59, RZ, -24, P0 ;  /* 0xc1c00000ff3b7808 */ /* 0x000fe20000000000 */
[----:B------:R-:W-:Y:S01]  /*30a0*/  FMUL R55, R60, R61 ;  /* 0x0000003d3c377220 */ /* 0x000fe20000400000 */
[----:B------:R-:W-:Y:S02]  /*30b0*/  HFMA2 R61, -RZ, RZ, 0.771484375, 0.21533203125 ;  /* 0x3a2c32e4ff3d7431 */ /* 0x000fe400000001ff */
[----:B------:R-:W-:Y:S01]  /*30c0*/  FMUL R60, R6, R6 ;  /* 0x00000006063c7220 */ /* 0x000fe20000400000 */
[----:B------:R-:W-:-:S04]  /*30d0*/  FFMA R59, R58, 1.1920928955078125e-07, R59 ;  /* 0x340000003a3b7823 */ /* 0x000fc8000000003b */
        /* <DEDUP_REMOVED lines=23> */
[----:B------:R-:W-:Y:S02]  /*3250*/  MOV R55, 0x391fcb8e ;  /* 0x391fcb8e00377802 */ /* 0x000fe40000000f00 */
[----:B------:R-:W-:Y:S02]  /*3260*/  SEL R59, RZ, 0x83000000, P0 ;  /* 0x83000000ff3b7807 */ /* 0x000fe40000000000 */
[----:B------:R-:W-:Y:S01]  /*3270*/  FSETP.GEU.AND P0, PT, R6, RZ, PT ;  /* 0x000000ff0600720b */ /* 0x000fe20003f0e000 */
[----:B------:R-:W-:Y:S01]  /*3280*/  FFMA R55, R58, R55, 0.0013391353422775864601 ;  /* 0x3aaf85ed3a377423 */ /* 0x000fe20000000037 */
[----:B-1----:R-:W-:-:S03]  /*3290*/  LEA R60, R60, -R59, 0x17 ;  /* 0x8000003b3c3c7211 */ /* 0x002fc600078eb8ff */
        /* <DEDUP_REMOVED lines=14> */
.L_x_641:
[----:B------:R-:W-:Y:S05]  /*3380*/  BSYNC.RECONVERGENT B0 ;  /* 0x0000000000007941 */ /* 0x000fea0003800200 */
.L_x_640:
        /* <DEDUP_REMOVED lines=24> */
[----:B------:R-:W-:-:S03]  /*3510*/  FSEL R55, RZ, -24, P0 ;  /* 0xc1c00000ff377808 */ /* 0x000fc60000000000 */
[----:B------:R-:W-:Y:S02]  /*3520*/  FMUL R60, R59, R60 ;  /* 0x0000003c3b3c7220 */ /* 0x000fe40000400000 */
        /* <DEDUP_REMOVED lines=21> */
[----:B------:R-:W-:Y:S01]  /*3680*/  FFMA R55, R55, 2, R58 ;  /* 0x4000000037377823 */ /* 0x000fe2000000003a */
[----:B0-----:R-:W-:Y:S01]  /*3690*/  FADD R6, R3, -R60 ;  /* 0x8000003c03067221 */ /* 0x001fe20000000000 */
[----:B------:R-:W-:-:S03]  /*36a0*/  FSETP.GT.AND P0, PT, R60, RZ, PT ;  /* 0x000000ff3c00720b */ /* 0x000fc60003f04000 */
[----:B------:R-:W-:Y:S01]  /*36b0*/  FADD R6, R6, R55 ;  /* 0x0000003706067221 */ /* 0x000fe20000000000 */
[----:B------:R-:W-:Y:S02]  /*36c0*/  SEL R58, RZ, 0x83000000, P0 ;  /* 0x83000000ff3a7807 */ /* 0x000fe40000000000 */
[----:B------:R-:W-:Y:S01]  /*36d0*/  FSETP.GEU.AND P0, PT, R3, RZ, PT ;  /* 0x000000ff0300720b */ /* 0x000fe20003f0e000 */
[C---:B------:R-:W-:Y:S02]  /*36e0*/  FFMA R55, R6.reuse, R59, 0.0013391353422775864601 ;  /* 0x3aaf85ed06377423 */ /* 0x040fe4000000003b */
[----:B------:R-:W0:Y:S02]  /*36f0*/  F2I.NTZ R59, R3 ;  /* 0x00000003003b7305 */ /* 0x000e240000203100 */
[----:B------:R-:W-:-:S04]  /*3700*/  FFMA R55, R6, R55, 0.0096188392490148544312 ;  /* 0x3c1d985606377423 */ /* 0x000fc80000000037 */
[----:B------:R-:W-:-:S04]  /*3710*/  FFMA R55, R6, R55, 0.055503588169813156128 ;  /* 0x3d6357bb06377423 */ /* 0x000fc80000000037 */
[C---:B------:R-:W-:Y:S01]  /*3720*/  FFMA R61, R6.reuse, R55, 0.24022644758224487305 ;  /* 0x3e75fdec063d7423 */ /* 0x040fe20000000037 */
[----:B------:R-:W-:Y:S02]  /*3730*/  FSEL R55, RZ, +INF , !P0 ;  /* 0x7f800000ff377808 */ /* 0x000fe40004000000 */
[----:B------:R-:W-:Y:S01]  /*3740*/  FSETP.GT.AND P0, PT, |R3|, 152, PT ;  /* 0x431800000300780b */ /* 0x000fe20003f04200 */
[----:B------:R-:W-:Y:S01]  /*3750*/  FFMA R61, R6, R61, 0.69314718246459960938 ;  /* 0x3f317218063d7423 */ /* 0x000fe2000000003d */
[----:B0-----:R-:W-:-:S03]  /*3760*/  LEA R59, R59, -R58, 0x17 ;  /* 0x8000003a3b3b7211 */ /* 0x001fc600078eb8ff */
        /* <DEDUP_REMOVED lines=8> */
.L_x_643:
[----:B------:R-:W-:Y:S05]  /*37f0*/  BSYNC.RECONVERGENT B0 ;  /* 0x0000000000007941 */ /* 0x000fea0003800200 */
.L_x_642:
[----:B------:R-:W-:Y:S01]  /*3800*/  FADD R3, R56, R55 ;  /* 0x0000003738037221 */ /* 0x000fe20000000000 */
[----:B------:R-:W-:Y:S03]  /*3810*/  BSSY.RECONVERGENT B0, `(.L_x_644) ;  /* 0x000000d000007945 */ /* 0x000fe60003800200 */
[----:B------:R0:W1:Y:S01]  /*3820*/  MUFU.RSQ R4, R3 ;  /* 0x0000000300047308 */ /* 0x0000620000001400 */
[----:B------:R-:W-:-:S04]  /*3830*/  IADD3 R6, PT, PT, R3, -0xd000000, RZ ;  /* 0xf300000003067810 */ /* 0x000fc80007ffe0ff */
[----:B------:R-:W-:-:S13]  /*3840*/  ISETP.GT.U32.AND P0, PT, R6, 0x727fffff, PT ;  /* 0x727fffff0600780c */ /* 0x000fda0003f04070 */
[----:B01----:R-:W-:Y:S05]  /*3850*/  @!P0 BRA `(.L_x_645) ;  /* 0x0000000000108947 */ /* 0x003fea0003800000 */
[----:B------:R-:W-:-:S07]  /*3860*/  MOV R4, 0x3880 ;  /* 0x0000388000047802 */ /* 0x000fce0000000f00 */
[----:B------:R-:W-:Y:S05]  /*3870*/  CALL.REL.NOINC `($__internal_10_$__cuda_sm20_sqrt_rn_f32_slowpath) ;  /* 0x0000006c00087944 */ /* 0x000fea0003c00000 */
[----:B------:R-:W-:Y:S01]  /*3880*/  MOV R58, R60 ;  /* 0x0000003c003a7202 */ /* 0x000fe20000000f00 */
[----:B------:R-:W-:Y:S06]  /*3890*/  BRA `(.L_x_646) ;  /* 0x0000000000107947 */ /* 0x000fec0003800000 */
.L_x_645:
[----:B------:R-:W-:Y:S01]  /*38a0*/  FMUL.FTZ R58, R3, R4 ;  /* 0x00000004033a7220 */ /* 0x000fe20000410000 */
[----:B------:R-:W-:-:S03]  /*38b0*/  FMUL.FTZ R4, R4, 0.5 ;  /* 0x3f00000004047820 */ /* 0x000fc60000410000 */
[----:B------:R-:W-:-:S04]  /*38c0*/  FFMA R3, -R58, R58, R3 ;  /* 0x0000003a3a037223 */ /* 0x000fc80000000103 */
[----:B------:R-:W-:-:S07]  /*38d0*/  FFMA R58, R3, R4, R58 ;  /* 0x00000004033a7223 */ /* 0x000fce000000003a */
.L_x_646:
[----:B------:R-:W-:Y:S05]  /*38e0*/  BSYNC.RECONVERGENT B0 ;  /* 0x0000000000007941 */ /* 0x000fea0003800200 */
.L_x_644:
        /* <DEDUP_REMOVED lines=15> */
.L_x_648:
[----:B------:R-:W-:Y:S05]  /*39e0*/  BSYNC.RECONVERGENT B5 ;  /* 0x0000000000057941 */ /* 0x000fea0003800200 */
.L_x_647:
        /* <DEDUP_REMOVED lines=11> */
[----:B------:R-:W-:Y:S02]  /*3aa0*/  FSEL R55, R55, 0.0052134888246655464172, P0 ;  /* 0x3baad5ea37377808 */ /* 0x000fe40000000000 */
[C---:B------:R-:W-:Y:S01]  /*3ab0*/  FSEL R59, -R3.reuse, R6, P0 ;  /* 0x00000006033b7208 */ /* 0x040fe20000000100 */
        /* <DEDUP_REMOVED lines=9> */
[----:B------:R-:W-:-:S03]  /*3b50*/  FSEL R56, R56, -0.37612664699554443359, P0 ;  /* 0xbec093ac38387808 */ /* 0x000fc60000000000 */
[----:B------:R-:W-:Y:S01]  /*3b60*/  FFMA R4, R3, R4, R55 ;  /* 0x0000000403047223 */ /* 0x000fe20000000037 */
[----:B------:R-:W-:-:S03]  /*3b70*/  HFMA2 R55, -RZ, RZ, 1.7822265625, 0.000185489654541015625 ;  /* 0x3f210a14ff377431 */ /* 0x000fc600000001ff */
[----:B------:R-:W-:Y:S02]  /*3b80*/  FFMA R4, R3, R4, R56 ;  /* 0x0000000403047223 */ /* 0x000fe40000000038 */
[----:B------:R-:W-:-:S05]  /*3b90*/  FSEL R55, R55, 0.12837915122509002686, P0 ;  /* 0x3e0375d337377808 */ /* 0x000fca0000000000 */
[----:B------:R-:W-:-:S04]  /*3ba0*/  FFMA R4, R3, R4, R55 ;  /* 0x0000000403047223 */ /* 0x000fc80000000037 */
[----:B------:R-:W-:Y:S01]  /*3bb0*/  FFMA R59, R4, R59, R59 ;  /* 0x0000003b043b7223 */ /* 0x000fe2000000003b */
[----:B-1----:R-:W-:-:S03]  /*3bc0*/  FFMA R4, -R28, R63, 1 ;  /* 0x3f8000001c047423 */ /* 0x002fc6000000013f */
[----:B------:R-:W0:Y:S02]  /*3bd0*/  @P0 MUFU.EX2 R3, R59 ;  /* 0x0000003b00030308 */ /* 0x000e240000000800 */
[----:B0-----:R-:W-:Y:S01]  /*3be0*/  @P0 FADD R55, -R3, 1 ;  /* 0x3f80000003370421 */ /* 0x001fe20000000100 */
[----:B------:R-:W-:-:S04]  /*3bf0*/  FFMA R3, R63, R4, R63 ;  /* 0x000000043f037223 */ /* 0x000fc8000000003f */
[----:B------:R-:W-:Y:S01]  /*3c00*/  @P0 LOP3.LUT R59, R55, 0x80000000, R6, 0xb8, !PT ;  /* 0x80000000373b0812 */ /* 0x000fe200078eb806 */
[----:B------:R-:W0:Y:S01]  /*3c10*/  FCHK P0, R61, R28 ;  /* 0x0000001c3d007302 */ /* 0x000e220000000000 */
[----:B------:R-:W-:-:S04]  /*3c20*/  FFMA R4, R3, R61, RZ ;  /* 0x0000003d03047223 */ /* 0x000fc800000000ff */
[----:B------:R-:W-:-:S04]  /*3c30*/  FFMA R55, -R28, R4, R61 ;  /* 0x000000041c377223 */ /* 0x000fc8000000013d */
[----:B------:R-:W-:Y:S01]  /*3c40*/  FFMA R3, R3, R55, R4 ;  /* 0x0000003703037223 */ /* 0x000fe20000000004 */
[----:B0-----:R-:W-:Y:S06]  /*3c50*/  @!P0 BRA `(.L_x_650) ;  /* 0x0000000000108947 */ /* 0x001fec0003800000 */
[----:B------:R-:W-:Y:S02]  /*3c60*/  MOV R4, R61 ;  /* 0x0000003d00047202 */ /* 0x000fe40000000f00 */
[----:B------:R-:W-:Y:S02]  /*3c70*/  MOV R3, R28 ;  /* 0x0000001c00037202 */ /* 0x000fe40000000f00 */
[----:B------:R-:W-:-:S07]  /*3c80*/  MOV R6, 0x3ca0 ;  /* 0x00003ca000067802 */ /* 0x000fce0000000f00 */
[----:B------:R-:W-:Y:S05]  /*3c90*/  CALL.REL.NOINC `($__internal_11_$__cuda_sm3x_div_rn_noftz_f32_slowpath) ;  /* 0x0000006800587944 */ /* 0x000fea0003c00000 */
.L_x_650:
[----:B------:R-:W-:Y:S05]  /*3ca0*/  BSYNC.RECONVERGENT B5 ;  /* 0x0000000000057941 */ /* 0x000fea0003800200 */
.L_x_649:
[----:B------:R-:W-:Y:S02]  /*3cb0*/  HFMA2 R61, -RZ, RZ, 0.8349609375, 5.424022674560546875e-06 ;  /* 0x3aae005bff3d7431 */ /* 0x000fe400000001ff */
[C---:B------:R-:W-:Y:S01]  /*3cc0*/  FMUL R4, R3.reuse, R3 ;  /* 0x0000000303047220 */ /* 0x040fe20000400000 */
[C---:B------:R-:W-:Y:S01]  /*3cd0*/  FSETP.GE.AND P0, PT, |R3|.reuse, 1.0029599666595458984, PT ;  /* 0x3f8060fe0300780b */ /* 0x040fe20003f06200 */
[----:B------:R-:W-:Y:S01]  /*3ce0*/  BSSY.RECONVERGENT B0, `(.L_x_651) ;  /* 0x0000023000007945 */ /* 0x000fe20003800200 */
[----:B------:R-:W-:Y:S02]  /*3cf0*/  MOV R55, 0x38eb4c3a ;  /* 0x38eb4c3a00377802 */ /* 0x000fe40000000f00 */
[----:B------:R-:W-:Y:S02]  /*3d00*/  FSEL R4, |R3|, R4, P0 ;  /* 0x0000000403047208 */ /* 0x000fe40000000200 */
[----:B------:R-:W-:Y:S02]  /*3d10*/  FSEL R55, R55, 8.4834944573231041431e-05, P0 ;  /* 0x38b1e96a37377808 */ /* 0x000fe40000000000 */
[----:B------:R-:W-:-:S02]  /*3d20*/  FSEL R61, -R61, -0.00082130916416645050049, P0 ;  /* 0xba574d203d3d7808 */ /* 0x000fc40000000100 */
[----:B------:R-:W-:Y:S02]  /*3d30*/  MOV R6, 0x3c09919f ;  /* 0x3c09919f00067802 */ /* 0x000fe40000000f00 */
[----:B------:R-:W-:Y:S01]  /*3d40*/  ISETP.NE.AND P1, PT, R53, RZ, PT ;  /* 0x000000ff3500720c */ /* 0x000fe20003f25270 */
[----:B------:R-:W-:Y:S01]  /*3d50*/  FFMA R55, R4, R55, R61 ;  /* 0x0000003704377223 */ /* 0x000fe2000000003d */
[----:B------:R-:W-:Y:S01]  /*3d60*/  HFMA2 R61, -RZ, RZ, 1.28515625, -179.25 ;  /* 0x3d24d99aff3d7431 */ /* 0x000fe200000001ff */
[----:B------:R-:W-:-:S05]  /*3d70*/  FSEL R6, R6, 0.0052134888246655464172, P0 ;  /* 0x3baad5ea06067808 */ /* 0x000fca0000000000 */
[----:B------:R-:W-:Y:S01]  /*3d80*/  FFMA R55, R4, R55, R6 ;  /* 0x0000003704377223 */ /* 0x000fe20000000006 */
[----:B------:R-:W-:Y:S02]  /*3d90*/  MOV R6, 0x3e235519 ;  /* 0x3e23551900067802 */ /* 0x000fe40000000f00 */
[----:B------:R-:W-:Y:S02]  /*3da0*/  FSEL R61, -R61, -0.026868773624300956726, P0 ;  /* 0xbcdc1be73d3d7808 */ /* 0x000fe40000000100 */
[----:B------:R-:W-:-:S03]  /*3db0*/  FSEL R6, R6, 0.11284004896879196167, P0 ;  /* 0x3de718af06067808 */ /* 0x000fc60000000000 */
[----:B------:R-:W-:Y:S01]  /*3dc0*/  FFMA R55, R4, R55, R61 ;  /* 0x0000003704377223 */ /* 0x000fe2000000003d */
[----:B------:R-:W-:-:S03]  /*3dd0*/  HFMA2 R61, -RZ, RZ, 1.8525390625, -0.310791015625 ;  /* 0x3f69b4f9ff3d7431 */ /* 0x000fc600000001ff */
[----:B------:R-:W-:Y:S01]  /*3de0*/  FFMA R55, R4, R55, R6 ;  /* 0x0000003704377223 */ /* 0x000fe20000000006 */
[----:B------:R-:W-:-:S04]  /*3df0*/  MOV R6, 0x3f210a14 ;  /* 0x3f210a1400067802 */ /* 0x000fc80000000f00 */
[----:B------:R-:W-:Y:S02]  /*3e00*/  FSEL R6, R6, 0.12837915122509002686, P0 ;  /* 0x3e0375d306067808 */ /* 0x000fe40000000000 */
[----:B------:R-:W-:-:S05]  /*3e10*/  FSEL R61, R61, -0.37612664699554443359, P0 ;  /* 0xbec093ac3d3d7808 */ /* 0x000fca0000000000 */
        /* <DEDUP_REMOVED lines=8> */
[----:B------:R-:W-:Y:S01]  /*3ea0*/  FMUL R56, R59, 0.5 ;  /* 0x3f0000003b387820 */ /* 0x000fe20000400000 */
[----:B------:R-:W-:Y:S06]  /*3eb0*/  @!P1 BRA `(.L_x_652) ;  /* 0x0000000000149947 */ /* 0x000fec0003800000 */
[----:B------:R-:W-:-:S04]  /*3ec0*/  FMUL R4, R57, R56 ;  /* 0x0000003839047220 */ /* 0x000fc80000400000 */
[----:B------:R-:W-:-:S04]  /*3ed0*/  FMUL R3, R51, R4 ;  /* 0x0000000433037220 */ /* 0x000fc80000400000 */
[----:B------:R-:W-:-:S04]  /*3ee0*/  FMUL R3, R52, R3 ;  /* 0x0000000334037220 */ /* 0x000fc80000400000 */
[----:B------:R-:W-:-:S05]  /*3ef0*/  FMUL R3, R3, R24 ;  /* 0x0000001803037220 */ /* 0x000fca0000400000 */
[----:B------:R0:W-:Y:S02]  /*3f00*/  REDG.E.ADD.F32.FTZ.RN.STRONG.GPU desc[UR6][R34.64], R3 ;  /* 0x00000003220079a6 */ /* 0x0001e4000c12f306 */
.L_x_652:
[----:B------:R-:W-:Y:S05]  /*3f10*/  BSYNC.RECONVERGENT B0 ;  /* 0x0000000000007941 */ /* 0x000fea0003800200 */
.L_x_651:
[----:B------:R-:W-:Y:S04]  /*3f20*/  BSSY.RECONVERGENT B0, `(.L_x_653) ;  /* 0x0000008000007945 */ /* 0x000fe80003800200 */
[----:B------:R-:W-:Y:S05]  /*3f30*/  @!P6 BRA `(.L_x_654) ;  /* 0x000000000018e947 */ /* 0x000fea0003800000 */
[----:B0-----:R-:W2:Y:S02]  /*3f40*/  LDG.E R3, desc[UR6][R40.64] ;  /* 0x0000000628037981 */ /* 0x001ea4000c1e1900 */
[----:B--2---:R-:W-:-:S04]  /*3f50*/  FMUL R4, R56, R3 ;  /* 0x0000000338047220 */ /* 0x004fc80000400000 */
[----:B------:R-:W-:-:S04]  /*3f60*/  FMUL R3, R4, R45 ;  /* 0x0000002d04037220 */ /* 0x000fc80000400000 */
[----:B------:R-:W-:-:S04]  /*3f70*/  FMUL R3, R52, R3 ;  /* 0x0000000334037220 */ /* 0x000fc80000400000 */
[----:B------:R-:W-:-:S05]  /*3f80*/  FMUL R3, R3, R24 ;  /* 0x0000001803037220 */ /* 0x000fca0000400000 */
[----:B------:R1:W-:Y:S02]  /*3f90*/  REDG.E.ADD.F32.FTZ.RN.STRONG.GPU desc[UR6][R36.64], R3 ;  /* 0x00000003240079a6 */ /* 0x0003e4000c12f306 */
.L_x_654:
[----:B------:R-:W-:Y:S05]  /*3fa0*/  BSYNC.RECONVERGENT B0 ;  /* 0x0000000000007941 */ /* 0x000fea0003800200 */
.L_x_653:
[----:B------:R-:W-:Y:S04]  /*3fb0*/  BSSY.RECONVERGENT B0, `(.L_x_655) ;  /* 0x0000008000007945 */ /* 0x000fe80003800200 */
[----:B------:R-:W-:Y:S05]  /*3fc0*/  @!P5 BRA `(.L_x_656) ;  /* 0x000000000018d947 */ /* 0x000fea0003800000 */
[----:B01----:R-:W2:Y:S02]  /*3fd0*/  LDG.E R3, desc[UR6][R40.64] ;  /* 0x0000000628037981 */ /* 0x003ea4000c1e1900 */
[----:B--2---:R-:W-:-:S04]  /*3fe0*/  FMUL R4, R56, R3 ;  /* 0x0000000338047220 */ /* 0x004fc80000400000 */
[----:B------:R-:W-:-:S04]  /*3ff0*/  FMUL R4, R51, R4 ;  /* 0x0000000433047220 */ /* 0x000fc80000400000 */
[----:B------:R-:W-:-:S04]  /*4000*/  FMUL R3, R4, R47 ;  /* 0x0000002f04037220 */ /* 0x000fc80000400000 */
[----:B------:R-:W-:-:S05]  /*4010*/  FMUL R3, R3, R24 ;  /* 0x0000001803037220 */ /* 0x000fca0000400000 */
[----:B------:R2:W-:Y:S02]  /*4020*/  REDG.E.ADD.F32.FTZ.RN.STRONG.GPU desc[UR6][R38.64+0x4], R3 ;  /* 0x00000403260079a6 */ /* 0x0005e4000c12f306 */
.L_x_656:
[----:B------:R-:W-:Y:S05]  /*4030*/  BSYNC.RECONVERGENT B0 ;  /* 0x0000000000007941 */ /* 0x000fea0003800200 */
.L_x_655:
[----:B------:R-:W-:Y:S05]  /*4040*/  @!P4 BRA `(.L_x_637) ;  /* 0x000000000018c947 */ /* 0x000fea0003800000 */
[----:B------:R-:W3:Y:S02]  /*4050*/  LDG.E R40, desc[UR6][R40.64] ;  /* 0x0000000628287981 */ /* 0x000ee4000c1e1900 */
[----:B---3--:R-:W-:-:S04]  /*4060*/  FMUL R4, R56, R40 ;  /* 0x0000002838047220 */ /* 0x008fc80000400000 */
[----:B------:R-:W-:-:S04]  /*4070*/  FMUL R4, R4, R45 ;  /* 0x0000002d04047220 */ /* 0x000fc80000400000 */
[----:B012---:R-:W-:-:S04]  /*4080*/  FMUL R3, R4, R47 ;  /* 0x0000002f04037220 */ /* 0x007fc80000400000 */
[----:B------:R-:W-:-:S05]  /*4090*/  FMUL R3, R3, R24 ;  /* 0x0000001803037220 */ /* 0x000fca0000400000 */
[----:B------:R3:W-:Y:S02]  /*40a0*/  REDG.E.ADD.F32.FTZ.RN.STRONG.GPU desc[UR6][R36.64+0x4], R3 ;  /* 0x00000403240079a6 */ /* 0x0007e4000c12f306 */
.L_x_637:
[----:B------:R-:W-:Y:S05]  /*40b0*/  BSYNC.RECONVERGENT B4 ;  /* 0x0000000000047941 */ /* 0x000fea0003800200 */
.L_x_636:
[C---:B------:R-:W-:Y:S02]  /*40c0*/  ISETP.NE.AND P0, PT, R49.reuse, R54, PT ;  /* 0x000000363100720c */ /* 0x040fe40003f05270 */
[----:B------:R-:W-:-:S11]  /*40d0*/  IADD3 R49, PT, PT, R49, 0x1, RZ ;  /* 0x0000000131317810 */ /* 0x000fd60007ffe0ff */
[----:B------:R-:W-:Y:S05]  /*40e0*/  @P0 BRA `(.L_x_657) ;  /* 0xffffffe400700947 */ /* 0x000fea000383ffff */
.L_x_631:
[----:B------:R-:W-:Y:S05]  /*40f0*/  BSYNC B3 ;  /* 0x0000000000037941 */ /* 0x000fea0003800000 */
.L_x_630:
[----:B------:R-:W-:-:S04]  /*4100*/  IADD3 R43, PT, PT, R43, 0x1, RZ ;  /* 0x000000012b2b7810 */ /* 0x000fc80007ffe0ff */
[----:B------:R-:W-:-:S13]  /*4110*/  ISETP.NE.AND P0, PT, R43, R26, PT ;  /* 0x0000001a2b00720c */ /* 0x000fda0003f05270 */
[----:B------:R-:W-:Y:S05]  /*4120*/  @P0 BRA `(.L_x_658) ;  /* 0xffffffd8002c0947 */ /* 0x000fea000383ffff */
.L_x_600:
[----:B------:R-:W-:Y:S05]  /*4130*/  BSYNC B2 ;  /* 0x0000000000027941 */ /* 0x000fea0003800000 */
.L_x_599:
[----:B------:R-:W-:Y:S01]  /*4140*/  ISETP.NE.AND P1, PT, R22, RZ, PT ;  /* 0x000000ff1600720c */ /* 0x000fe20003f25270 */
[----:B------:R-:W-:Y:S01]  /*4150*/  BSSY B2, `(.L_x_659) ;  /* 0x00002fa000027945 */ /* 0x000fe20003800000 */
[----:B------:R-:W-:-:S04]  /*4160*/  ISETP.NE.AND P0, PT, R23, RZ, PT ;  /* 0x000000ff1700720c */ /* 0x000fc80003f05270 */
[----:B------:R-:W-:-:S13]  /*4170*/  PLOP3.LUT P0, PT, P0, P1, PT, 0x80, 0x8 ;  /* 0x000000000008781c */ /* 0x000fda0000703070 */
[----:B------:R-:W-:Y:S05]  /*4180*/  @!P0 BRA `(.L_x_660) ;  /* 0x0000002c00d88947 */ /* 0x000fea0003800000 */
[----:B0123--:R-:W-:Y:S01]  /*4190*/  IADD3 R3, PT, PT, R14, -0xd000000, RZ ;  /* 0xf30000000e037810 */ /* 0x00ffe20007ffe0ff */
        /* <DEDUP_REMOVED lines=9> */
.L_x_662:
[C---:B-1----:R-:W-:Y:S01]  /*4230*/  FMUL.FTZ R3, R31.reuse, R14 ;  /* 0x0000000e1f037220 */ /* 0x042fe20000410000 */
[----:B------:R-:W-:-:S03]  /*4240*/  FMUL.FTZ R4, R31, 0.5 ;  /* 0x3f0000001f047820 */ /* 0x000fc60000410000 */
[----:B------:R-:W-:-:S04]  /*4250*/  FFMA R14, -R3, R3, R14 ;  /* 0x00000003030e7223 */ /* 0x000fc8000000010e */
[----:B------:R-:W-:-:S07]  /*4260*/  FFMA R3, R14, R4, R3 ;  /* 0x000000040e037223 */ /* 0x000fce0000000003 */
.L_x_663:
[----:B------:R-:W-:Y:S05]  /*4270*/  BSYNC.RECONVERGENT B0 ;  /* 0x0000000000007941 */ /* 0x000fea0003800200 */
.L_x_661:
        /* <DEDUP_REMOVED lines=14> */
.L_x_665:
[----:B------:R-:W-:Y:S05]  /*4360*/  BSYNC.RECONVERGENT B3 ;  /* 0x0000000000037941 */ /* 0x000fea0003800200 */
.L_x_664:
        /* <DEDUP_REMOVED lines=17> */
.L_x_667:
[----:B------:R-:W-:Y:S05]  /*4480*/  BSYNC.RECONVERGENT B3 ;  /* 0x0000000000037941 */ /* 0x000fea0003800200 */
.L_x_666:
        /* <DEDUP_REMOVED lines=16> */
.L_x_669:
[----:B------:R-:W-:Y:S05]  /*4590*/  BSYNC.RECONVERGENT B3 ;  /* 0x0000000000037941 */ /* 0x000fea0003800200 */
.L_x_668:
        /* <DEDUP_REMOVED lines=20> */
[----:B0-----:R-:W-:Y:S05]  /*46e0*/  CALL.REL.NOINC `($__internal_11_$__cuda_sm3x_div_rn_noftz_f32_slowpath) ;  /* 0x0000005c00c47944 */ /* 0x001fea0003c00000 */
[----:B------:R-:W-:-:S07]  /*46f0*/  MOV R24, R3 ;  /* 0x0000000300187202 */ /* 0x000fce0000000f00 */
.L_x_671:
[----:B------:R-:W-:Y:S05]  /*4700*/  BSYNC.RECONVERGENT B3 ;  /* 0x0000000000037941 */ /* 0x000fea0003800200 */
.L_x_670:
        /* <DEDUP_REMOVED lines=14> */
.L_x_673:
[----:B------:R-:W-:Y:S05]  /*47f0*/  BSYNC.RECONVERGENT B3 ;  /* 0x0000000000037941 */ /* 0x000fea0003800200 */
.L_x_672:
        /* <DEDUP_REMOVED lines=12> */
[----:B------:R-:W-:Y:S01]  /*48c0*/  MOV R24, UR9 ;  /* 0x0000000900187c02 */ /* 0x000fe20008000f00 */
[----:B------:R-:W1:Y:S01]  /*48d0*/  LDCU UR17, c[0x0][0x3d8] ;  /* 0x00007b00ff1177ac */ /* 0x000e620008000800 */
[----:B------:R-:W-:-:S03]  /*48e0*/  PRMT R46, R46, 0x9910, RZ ;  /* 0x000099102e2e7816 */ /* 0x000fc600000000ff */
[----:B------:R-:W-:Y:S01]  /*48f0*/  IMAD R24, R24, UR10, RZ ;  /* 0x0000000a18187c24 */ /* 0x000fe2000f8e02ff */
[----:B------:R-:W-:Y:S01]  /*4900*/  SHF.R.S32.HI R47, RZ, 0x1f, R46 ;  /* 0x0000001fff2f7819 */ /* 0x000fe2000001142e */
[----:B0-----:R-:W-:-:S04]  /*4910*/  UPRMT UR5, UR5, 0x9910, URZ ;  /* 0x0000991005057896 */ /* 0x001fc800080000ff */
[----:B------:R-:W-:Y:S01]  /*4920*/  USHF.R.S32.HI UR18, URZ, 0x1f, UR5 ;  /* 0x0000001fff127899 */ /* 0x000fe20008011405 */
[----:B-1----:R-:W-:Y:S01]  /*4930*/  FMUL R22, R7, UR17 ;  /* 0x0000001107167c20 */ /* 0x002fe20008400000 */
[----:B------:R-:W-:-:S04]  /*4940*/  IMAD.WIDE.U32 R44, R5, UR5, R46 ;  /* 0x00000005052c7c25 */ /* 0x000fc8000f8e002e */
[----:B------:R-:W-:-:S05]  /*4950*/  IMAD R3, R5, UR18, RZ ;  /* 0x0000001205037c24 */ /* 0x000fca000f8e02ff */
[----:B------:R-:W-:-:S07]  /*4960*/  IADD3 R10, PT, PT, R45, R3, RZ ;  /* 0x000000032d0a7210 */ /* 0x000fce0007ffe0ff */
.L_x_718:
        /* <DEDUP_REMOVED lines=18> */
.L_x_675:
[----:B------:R-:W-:Y:S05]  /*4a90*/  BSYNC.RECONVERGENT B3 ;  /* 0x0000000000037941 */ /* 0x000fea0003800200 */
.L_x_674:
        /* <DEDUP_REMOVED lines=16> */
.L_x_677:
[----:B------:R-:W-:Y:S05]  /*4ba0*/  BSYNC.RECONVERGENT B3 ;  /* 0x0000000000037941 */ /* 0x000fea0003800200 */
.L_x_676:
        /* <DEDUP_REMOVED lines=17> */
.L_x_679:
[----:B------:R-:W-:Y:S05]  /*4cc0*/  BSYNC.RECONVERGENT B3 ;  /* 0x0000000000037941 */ /* 0x000fea0003800200 */
.L_x_678:
        /* <DEDUP_REMOVED lines=15> */
[----:B------:R-:W-:Y:S05]  /*4dc0*/  CALL.REL.NOINC `($__internal_11_$__cuda_sm3x_div_rn_noftz_f32_slowpath) ;  /* 0x00000058000c7944 */ /* 0x000fea0003c00000 */
.L_x_681:
[----:B------:R-:W-:Y:S05]  /*4dd0*/  BSYNC.RECONVERGENT B3 ;  /* 0x0000000000037941 */ /* 0x000fea0003800200 */
.L_x_680:
        /* <DEDUP_REMOVED lines=20> */
.L_x_683:
[----:B------:R-:W-:Y:S05]  /*4f20*/  BSYNC.RECONVERGENT B3 ;  /* 0x0000000000037941 */ /* 0x000fea0003800200 */
.L_x_682:
        /* <DEDUP_REMOVED lines=19> */
.L_x_685:
[----:B------:R-:W-:Y:S05]  /*5060*/  BSYNC.RECONVERGENT B3 ;  /* 0x0000000000037941 */ /* 0x000fea0003800200 */
.L_x_684:
        /* <DEDUP_REMOVED lines=24> */
[----:B------:R-:W-:-:S07]  /*51f0*/  MOV R33, R3 ;  /* 0x0000000300217202 */ /* 0x000fce0000000f00 */
.L_x_687:
[----:B------:R-:W-:Y:S05]  /*5200*/  BSYNC.RECONVERGENT B3 ;  /* 0x0000000000037941 */ /* 0x000fea0003800200 */
.L_x_686:
        /* <DEDUP_REMOVED lines=17> */
.L_x_689:
[----:B------:R-:W-:Y:S05]  /*5320*/  BSYNC.RECONVERGENT B3 ;  /* 0x0000000000037941 */ /* 0x000fea0003800200 */
.L_x_688:
[----:B------:R-:W-:Y:S01]  /*5330*/  FSETP.GTU.AND P0, PT, R33, R3, PT ;  /* 0x000000032100720b */ /* 0x000fe20003f0c000 */
        /* <DEDUP_REMOVED lines=11> */
[----:B------:R-:W0:Y:S01]  /*53f0*/  LDCU.64 UR18, c[0x0][0x390] ;  /* 0x00007200ff1277ac */ /* 0x000e220008000a00 */
[----:B------:R-:W-:Y:S01]  /*5400*/  IMAD R33, R42, UR10, RZ ;  /* 0x0000000a2a217c24 */ /* 0x000fe2000f8e02ff */
[----:B------:R-:W-:Y:S01]  /*5410*/  IADD3 R4, PT, PT, R31, 0x1, RZ ;  /* 0x000000011f047810 */ /* 0x000fe20007ffe0ff */
[----:B------:R-:W-:Y:S01]  /*5420*/  IMAD R3, R24, R31, RZ ;  /* 0x0000001f18037224 */ /* 0x000fe200078e02ff */
[----:B------:R-:W-:Y:S02]  /*5430*/  SHF.R.S32.HI R32, RZ, 0x1f, R30 ;  /* 0x0000001fff207819 */ /* 0x000fe4000001141e */
[--C-:B------:R-:W-:Y:S02]  /*5440*/  SHF.R.S32.HI R37, RZ, 0x1f, R33.reuse ;  /* 0x0000001fff257819 */ /* 0x100fe40000011421 */
[C---:B------:R-:W-:Y:S02]  /*5450*/  IADD3 R38, P0, PT, R30.reuse, R33, RZ ;  /* 0x000000211e267210 */ /* 0x040fe40007f1e0ff */
[----:B------:R-:W-:-:S02]  /*5460*/  IADD3 R33, P1, P2, R30, R3, R33 ;  /* 0x000000031e217210 */ /* 0x000fc40007a3e021 */
[----:B------:R-:W-:Y:S02]  /*5470*/  SHF.R.S32.HI R6, RZ, 0x1f, R3 ;  /* 0x0000001fff067819 */ /* 0x000fe40000011403 */
[----:B------:R-:W-:Y:S02]  /*5480*/  ISETP.GE.AND P5, PT, R4, UR8, PT ;  /* 0x0000000804007c0c */ /* 0x000fe4000bfa6270 */
[----:B------:R-:W-:Y:S02]  /*5490*/  IADD3 R4, PT, PT, R24, R3, RZ ;  /* 0x0000000318047210 */ /* 0x000fe40007ffe0ff */
[----:B------:R-:W-:Y:S02]  /*54a0*/  ISETP.GE.AND P4, PT, R31, UR8, PT ;  /* 0x000000081f007c0c */ /* 0x000fe4000bf86270 */
[----:B------:R-:W-:Y:S02]  /*54b0*/  IADD3.X R43, PT, PT, R37, R32, RZ, P0, !PT ;  /* 0x00000020252b7210 */ /* 0x000fe400007fe4ff */
[----:B------:R-:W-:-:S02]  /*54c0*/  IADD3.X R32, PT, PT, R32, R6, R37, P1, P2 ;  /* 0x0000000620207210 */ /* 0x000fc40000fe4425 */
[-C--:B------:R-:W-:Y:S02]  /*54d0*/  IADD3 R37, P0, PT, R3, R38.reuse, RZ ;  /* 0x0000002603257210 */ /* 0x080fe40007f1e0ff */
[----:B------:R-:W-:Y:S02]  /*54e0*/  IADD3 R3, P1, PT, R4, R38, RZ ;  /* 0x0000002604037210 */ /* 0x000fe40007f3e0ff */
[C---:B------:R-:W-:Y:S02]  /*54f0*/  ISETP.GT.AND P4, PT, R31.reuse, -0x1, !P4 ;  /* 0xffffffff1f00780c */ /* 0x040fe40006784270 */
[----:B------:R-:W-:Y:S02]  /*5500*/  ISETP.GT.AND P5, PT, R31, -0x2, !P5 ;  /* 0xfffffffe1f00780c */ /* 0x000fe40006fa4270 */
[----:B------:R-:W-:Y:S02]  /*5510*/  IADD3.X R6, PT, PT, R6, R43, RZ, P0, !PT ;  /* 0x0000002b06067210 */ /* 0x000fe400007fe4ff */
[----:B0-----:R-:W-:-:S02]  /*5520*/  LEA R52, P2, R33, UR18, 0x2 ;  /* 0x0000001221347c11 */ /* 0x001fc4000f8410ff */
[----:B------:R-:W-:Y:S02]  /*5530*/  LEA.HI.X.SX32 R4, R4, R43, 0x1, P1 ;  /* 0x0000002b04047211 */ /* 0x000fe400008f0eff */
[----:B------:R-:W-:Y:S02]  /*5540*/  LEA R58, P0, R37, UR18, 0x2 ;  /* 0x00000012253a7c11 */ /* 0x000fe4000f8010ff */
[C---:B------:R-:W-:Y:S02]  /*5550*/  ISETP.GT.AND P1, PT, R30.reuse, -0x1, P4 ;  /* 0xffffffff1e00780c */ /* 0x040fe40002724270 */
[C---:B------:R-:W-:Y:S02]  /*5560*/  ISETP.GT.AND P6, PT, R30.reuse, -0x1, P5 ;  /* 0xffffffff1e00780c */ /* 0x040fe40002fc4270 */
[----:B------:R-:W-:Y:S02]  /*5570*/  LEA.HI.X R53, R33, UR19, R32, 0x2, P2 ;  /* 0x0000001321357c11 */ /* 0x000fe400090f1420 */
[----:B------:R-:W-:-:S02]  /*5580*/  IADD3 R31, PT, PT, R30, 0x1, RZ ;  /* 0x000000011e1f7810 */ /* 0x000fc40007ffe0ff */
[C---:B------:R-:W-:Y:S02]  /*5590*/  ISETP.GT.AND P4, PT, R30.reuse, -0x2, P4 ;  /* 0xfffffffe1e00780c */ /* 0x040fe40002784270 */
[C---:B------:R-:W-:Y:S02]  /*55a0*/  ISETP.GT.AND P5, PT, R30.reuse, -0x2, P5 ;  /* 0xfffffffe1e00780c */ /* 0x040fe40002fa4270 */
[----:B------:R-:W-:Y:S02]  /*55b0*/  LEA.HI.X R59, R37, UR19, R6, 0x2, P0 ;  /* 0x00000013253b7c11 */ /* 0x000fe400080f1406 */
[----:B------:R-:W-:Y:S02]  /*55c0*/  ISETP.LT.AND P1, PT, R30, UR10, P1 ;  /* 0x0000000a1e007c0c */ /* 0x000fe40008f21270 */
[----:B------:R-:W-:Y:S02]  /*55d0*/  LEA R50, P0, R3, UR18, 0x2 ;  /* 0x0000001203327c11 */ /* 0x000fe4000f8010ff */
[----:B------:R-:W-:-:S02]  /*55e0*/  VIMNMX R32, PT, PT, R48, R46, PT ;  /* 0x0000002e30207248 */ /* 0x000fc40003fe0100 */
[----:B------:R-:W-:Y:S01]  /*55f0*/  ISETP.LT.AND P6, PT, R30, UR10, P6 ;  /* 0x0000000a1e007c0c */ /* 0x000fe2000b7c1270 */
[----:B------:R-:W-:Y:S01]  /*5600*/  FADD R30, -R41, 1 ;  /* 0x3f800000291e7421 */ /* 0x000fe20000000100 */
[C---:B------:R-:W-:Y:S02]  /*5610*/  ISETP.LT.AND P4, PT, R31.reuse, UR10, P4 ;  /* 0x0000000a1f007c0c */ /* 0x040fe4000a781270 */
[----:B------:R-:W-:Y:S01]  /*5620*/  ISETP.LT.AND P5, PT, R31, UR10, P5 ;  /* 0x0000000a1f007c0c */ /* 0x000fe2000afa1270 */
[----:B------:R-:W-:Y:S01]  /*5630*/  FADD R31, -R40, 1 ;  /* 0x3f800000281f7421 */ /* 0x000fe20000000100 */
[----:B------:R-:W-:Y:S02]  /*5640*/  P2R R43, PR, RZ, 0x2 ;  /* 0x00000002ff2b7803 */ /* 0x000fe40000000000 */
[----:B------:R-:W-:Y:S02]  /*5650*/  LEA.HI.X R51, R3, UR19, R4, 0x2, P0 ;  /* 0x0000001303337c11 */ /* 0x000fe400080f1404 */
[----:B------:R-:W-:-:S07]  /*5660*/  VIMNMX R32, PT, PT, R39, R32, !PT ;  /* 0x0000002027207248 */ /* 0x000fce0007fe0100 */
.L_x_717:
[----:B------:R-:W-:Y:S05]  /*5670*/  YIELD ;  /* 0x0000000000007946 */ /* 0x000fea0003800000 */
[----:B0-----:R-:W0:Y:S01]  /*5680*/  LDCU UR5, c[0x0][0x3c4] ;  /* 0x00007880ff0577ac */ /* 0x001e220008000800 */
[----:B------:R-:W-:Y:S01]  /*5690*/  I2FP.F32.S32 R37, R39 ;  /* 0x0000002700257245 */ /* 0x000fe20000201400 */
[----:B-1----:R-:W1:Y:S01]  /*56a0*/  MUFU.RCP R33, UR12 ;  /* 0x0000000c00217d08 */ /* 0x002e620008001000 */
[----:B------:R-:W-:Y:S01]  /*56b0*/  MOV R6, UR12 ;  /* 0x0000000c00067c02 */ /* 0x000fe20008000f00 */
[----:B------:R-:W-:Y:S02]  /*56c0*/  BSSY.RECONVERGENT B4, `(.L_x_692) ;  /* 0x0000010000047945 */ /* 0x000fe40003800200 */
[----:B0-----:R-:W-:-:S02]  /*56d0*/  FFMA R4, R37, UR5, -R22 ;  /* 0x0000000525047c23 */ /* 0x001fc40008000816 */
[C---:B-1----:R-:W-:Y:S02]  /*56e0*/  FFMA R6, R33.reuse, -R6, 1 ;  /* 0x3f80000021067423 */ /* 0x042fe40000000806 */
[----:B------:R-:W-:Y:S02]  /*56f0*/  FFMA R4, R4, R18, R27 ;  /* 0x0000001204047223 */ /* 0x000fe4000000001b */
[----:B------:R-:W-:Y:S02]  /*5700*/  FFMA R33, R33, R6, R33 ;  /* 0x0000000621217223 */ /* 0x000fe40000000021 */
[----:B------:R-:W-:-:S04]  /*5710*/  FADD R49, R4, -UR15 ;  /* 0x8000000f04317e21 */ /* 0x000fc80008000000 */
[----:B------:R-:W0:Y:S01]  /*5720*/  FCHK P0, R49, UR12 ;  /* 0x0000000c31007d02 */ /* 0x000e220008000000 */
[----:B------:R-:W-:-:S04]  /*5730*/  FFMA R4, R33, R49, RZ ;  /* 0x0000003121047223 */ /* 0x000fc800000000ff */
[----:B--23--:R-:W-:-:S04]  /*5740*/  FFMA R3, R4, -UR12, R49 ;  /* 0x8000000c04037c23 */ /* 0x00cfc80008000031 */
[----:B------:R-:W-:Y:S01]  /*5750*/  FFMA R33, R33, R3, R4 ;  /* 0x0000000321217223 */ /* 0x000fe20000000004 */
[----:B0-----:R-:W-:Y:S06]  /*5760*/  @!P0 BRA `(.L_x_693) ;  /* 0x0000000000148947 */ /* 0x001fec0003800000 */
[----:B------:R-:W-:Y:S02]  /*5770*/  MOV R4, R49 ;  /* 0x0000003100047202 */ /* 0x000fe40000000f00 */
[----:B------:R-:W-:Y:S02]  /*5780*/  MOV R3, UR12 ;  /* 0x0000000c00037c02 */ /* 0x000fe40008000f00 */
[----:B------:R-:W-:-:S07]  /*5790*/  MOV R6, 0x57b0 ;  /* 0x000057b000067802 */ /* 0x000fce0000000f00 */
[----:B------:R-:W-:Y:S05]  /*57a0*/  CALL.REL.NOINC `($__internal_11_$__cuda_sm3x_div_rn_noftz_f32_slowpath) ;  /* 0x0000004c00947944 */ /* 0x000fea0003c00000 */
[----:B------:R-:W-:-:S07]  /*57b0*/  MOV R33, R3 ;  /* 0x0000000300217202 */ /* 0x000fce0000000f00 */
.L_x_693:
[----:B------:R-:W-:Y:S05]  /*57c0*/  BSYNC.RECONVERGENT B4 ;  /* 0x0000000000047941 */ /* 0x000fea0003800200 */
.L_x_692:
        /* <DEDUP_REMOVED lines=18> */
.L_x_695:
[----:B------:R-:W-:Y:S05]  /*58f0*/  BSYNC.RECONVERGENT B4 ;  /* 0x0000000000047941 */ /* 0x000fea0003800200 */
.L_x_694:
        /* <DEDUP_REMOVED lines=19> */
[----:B0-----:R-:W-:Y:S01]  /*5a30*/  FFMA R4, R37, UR5, R8 ;  /* 0x0000000525047c23 */ /* 0x001fe20008000008 */
[----:B------:R-:W-:-:S03]  /*5a40*/  HFMA2 R37, -RZ, RZ, 1.875, 0 ;  /* 0x3f800000ff257431 */ /* 0x000fc600000001ff */
        /* <DEDUP_REMOVED lines=25> */
[----:B------:R-:W-:Y:S01]  /*5be0*/  FMUL R57, R56, R57 ;  /* 0x0000003938397220 */ /* 0x000fe20000400000 */
[----:B------:R-:W-:Y:S01]  /*5bf0*/  MOV R56, 0x3a2c32e4 ;  /* 0x3a2c32e400387802 */ /* 0x000fe20000000f00 */
        /* <DEDUP_REMOVED lines=23> */
[----:B0-----:R-:W-:Y:S01]  /*5d70*/  FADD R37, R54, -R57 ;  /* 0x8000003936257221 */ /* 0x001fe20000000000 */
[----:B------:R-:W-:-:S03]  /*5d80*/  FSETP.GT.AND P1, PT, R57, RZ, PT ;  /* 0x000000ff3900720b */ /* 0x000fc60003f24000 */
[----:B------:R-:W-:-:S04]  /*5d90*/  FADD R38, R37, R38 ;  /* 0x0000002625267221 */ /* 0x000fc80000000000 */
[----:B------:R-:W-:Y:S01]  /*5da0*/  FFMA R37, R38, R55, 0.0013391353422775864601 ;  /* 0x3aaf85ed26257423 */ /* 0x000fe20000000037 */
[----:B------:R-:W-:Y:S02]  /*5db0*/  SEL R55, RZ, 0x83000000, P1 ;  /* 0x83000000ff377807 */ /* 0x000fe40000800000 */
[----:B------:R-:W-:Y:S01]  /*5dc0*/  FSETP.GT.AND P1, PT, |R54|, 152, PT ;  /* 0x431800003600780b */ /* 0x000fe20003f24200 */
[C---:B------:R-:W-:Y:S01]  /*5dd0*/  FFMA R37, R38.reuse, R37, 0.0096188392490148544312 ;  /* 0x3c1d985626257423 */ /* 0x040fe20000000025 */
[----:B------:R-:W0:Y:S03]  /*5de0*/  F2I.NTZ R54, R54 ;  /* 0x0000003600367305 */ /* 0x000e260000203100 */
[----:B------:R-:W-:Y:S01]  /*5df0*/  FFMA R57, R38, R37, 0.055503588169813156128 ;  /* 0x3d6357bb26397423 */ /* 0x000fe20000000025 */
[----:B------:R-:W-:Y:S02]  /*5e00*/  FSEL R37, RZ, +INF , !P0 ;  /* 0x7f800000ff257808 */ /* 0x000fe40004000000 */
[----:B------:R-:W-:Y:S01]  /*5e10*/  FSETP.NEU.AND P0, PT, |R6|, +INF , PT ;  /* 0x7f8000000600780b */ /* 0x000fe20003f0d200 */
[----:B------:R-:W-:-:S03]  /*5e20*/  FFMA R57, R38, R57, 0.24022644758224487305 ;  /* 0x3e75fdec26397423 */ /* 0x000fc60000000039 */
[----:B------:R-:W-:Y:S01]  /*5e30*/  FSETP.NEU.AND P0, PT, R6, RZ, P0 ;  /* 0x000000ff0600720b */ /* 0x000fe2000070d000 */
[----:B------:R-:W-:-:S04]  /*5e40*/  FFMA R57, R38, R57, 0.69314718246459960938 ;  /* 0x3f31721826397423 */ /* 0x000fc80000000039 */
[----:B------:R-:W-:Y:S01]  /*5e50*/  FFMA R57, R38, R57, 1 ;  /* 0x3f80000026397423 */ /* 0x000fe20000000039 */
[----:B------:R-:W-:Y:S02]  /*5e60*/  IADD3 R38, PT, PT, R55, 0x7f000000, RZ ;  /* 0x7f00000037267810 */ /* 0x000fe40007ffe0ff */
[----:B0-----:R-:W-:-:S03]  /*5e70*/  LEA R55, R54, -R55, 0x17 ;  /* 0x8000003736377211 */ /* 0x001fc600078eb8ff */
[----:B------:R-:W-:Y:S02]  /*5e80*/  FMUL R38, R38, R57 ;  /* 0x0000003926267220 */ /* 0x000fe40000400000 */
[----:B------:R-:W-:Y:S02]  /*5e90*/  @!P0 FADD R6, R6, R6 ;  /* 0x0000000606068221 */ /* 0x000fe40000000000 */
[----:B------:R-:W-:-:S03]  /*5ea0*/  @!P1 FMUL R37, R55, R38 ;  /* 0x0000002637259220 */ /* 0x000fc60000400000 */
[----:B------:R-:W-:-:S07]  /*5eb0*/  @!P0 LOP3.LUT R37, R6, 0x7fffffff, RZ, 0xc0, !PT ;  /* 0x7fffffff06258812 */ /* 0x000fce00078ec0ff */
.L_x_699:
[----:B------:R-:W-:Y:S05]  /*5ec0*/  BSYNC.RECONVERGENT B0 ;  /* 0x0000000000007941 */ /* 0x000fea0003800200 */
.L_x_698:
[----:B------:R-:W-:Y:S01]  /*5ed0*/  FSETP.NEU.AND P0, PT, R3, 1, PT ;  /* 0x3f8000000300780b */ /* 0x000fe20003f0d000 */
[----:B------:R-:W-:Y:S01]  /*5ee0*/  FFMA R55, R4, R20, R29 ;  /* 0x0000001404377223 */ /* 0x000fe2000000001d */
[----:B------:R-:W-:Y:S01]  /*5ef0*/  BSSY.RECONVERGENT B0, `(.L_x_700) ;  /* 0x0000045000007945 */ /* 0x000fe20003800200 */
[----:B------:R-:W-:Y:S02]  /*5f00*/  MOV R6, 0x3f800000 ;  /* 0x3f80000000067802 */ /* 0x000fe40000000f00 */
[----:B------:R-:W-:-:S08]  /*5f10*/  FADD R4, -R28, R55 ;  /* 0x000000371c047221 */ /* 0x000fd00000000100 */
        /* <DEDUP_REMOVED lines=15> */
[----:B0-----:R-:W-:Y:S01]  /*6010*/  FMUL R6, R54, R61 ;  /* 0x0000003d36067220 */ /* 0x001fe20000400000 */
[----:B------:R-:W-:-:S03]  /*6020*/  HFMA2 R61, -RZ, RZ, 0.771484375, 0.21533203125 ;  /* 0x3a2c32e4ff3d7431 */ /* 0x000fc600000001ff */
[----:B------:R-:W-:-:S04]  /*6030*/  FADD R38, R57, -R6 ;  /* 0x8000000639267221 */ /* 0x000fc80000000000 */
[----:B------:R-:W-:-:S04]  /*6040*/  FADD R38, R38, R38 ;  /* 0x0000002626267221 */ /* 0x000fc80000000000 */
[----:B------:R-:W-:Y:S01]  /*6050*/  FFMA R57, R57, -R6, R38 ;  /* 0x8000000639397223 */ /* 0x000fe20000000026 */
[----:B------:R-:W-:-:S03]  /*6060*/  FSEL R38, RZ, -24, P0 ;  /* 0xc1c00000ff267808 */ /* 0x000fc60000000000 */
[----:B------:R-:W-:Y:S01]  /*6070*/  FMUL R57, R54, R57 ;  /* 0x0000003936397220 */ /* 0x000fe20000400000 */
[----:B------:R-:W-:Y:S01]  /*6080*/  FMUL R54, R6, R6 ;  /* 0x0000000606367220 */ /* 0x000fe20000400000 */
[----:B------:R-:W-:-:S03]  /*6090*/  FFMA R55, R55, 1.1920928955078125e-07, R38 ;  /* 0x3400000037377823 */ /* 0x000fc60000000026 */
[----:B------:R-:W-:Y:S01]  /*60a0*/  FFMA R61, R54, R61, 0.0032181653659790754318 ;  /* 0x3b52e7db363d7423 */ /* 0x000fe2000000003d */
[----:B------:R-:W-:-:S03]  /*60b0*/  FFMA R38, R6, 1.4426950216293334961, R55 ;  /* 0x3fb8aa3b06267823 */ /* 0x000fc60000000037 */
[----:B------:R-:W-:Y:S01]  /*60c0*/  FFMA R61, R54, R61, 0.018033718690276145935 ;  /* 0x3c93bb73363d7423 */ /* 0x000fe2000000003d */
[----:B------:R-:W-:-:S03]  /*60d0*/  FADD R55, R55, -R38 ;  /* 0x8000002637377221 */ /* 0x000fc60000000000 */
[----:B------:R-:W-:Y:S01]  /*60e0*/  FFMA R61, R54, R61, 0.12022458761930465698 ;  /* 0x3df6384f363d7423 */ /* 0x000fe2000000003d */
[----:B------:R-:W-:-:S03]  /*60f0*/  FFMA R56, R6, 1.4426950216293334961, R55 ;  /* 0x3fb8aa3b06387823 */ /* 0x000fc60000000037 */
[----:B------:R-:W-:Y:S01]  /*6100*/  FMUL R61, R54, R61 ;  /* 0x0000003d363d7220 */ /* 0x000fe20000400000 */
[----:B------:R-:W-:-:S03]  /*6110*/  FFMA R55, R57, 1.4426950216293334961, R56 ;  /* 0x3fb8aa3b39377823 */ /* 0x000fc60000000038 */
[----:B------:R-:W-:Y:S01]  /*6120*/  FMUL R54, R61, 3 ;  /* 0x404000003d367820 */ /* 0x000fe20000400000 */
[----:B------:R-:W-:-:S04]  /*6130*/  FFMA R55, R6, 1.9251366722983220825e-08, R55 ;  /* 0x32a55e3406377823 */ /* 0x000fc80000000037 */
        /* <DEDUP_REMOVED lines=8> */
[----:B------:R-:W-:-:S03]  /*61c0*/  FSETP.GEU.AND P0, PT, R54, RZ, PT ;  /* 0x000000ff3600720b */ /* 0x000fc60003f0e000 */
[----:B------:R-:W-:Y:S01]  /*61d0*/  FFMA R55, R38, 2, R55 ;  /* 0x4000000026377823 */ /* 0x000fe20000000037 */
[----:B------:R-:W-:Y:S01]  /*61e0*/  MOV R38, 0x391fcb8e ;  /* 0x391fcb8e00267802 */ /* 0x000fe20000000f00 */
[----:B0-----:R-:W-:Y:S01]  /*61f0*/  FADD R6, R54, -R57 ;  /* 0x8000003936067221 */ /* 0x001fe20000000000 */
[----:B------:R-:W-:Y:S02]  /*6200*/  FSETP.GT.AND P1, PT, R57, RZ, PT ;  /* 0x000000ff3900720b */ /* 0x000fe40003f24000 */
[----:B------:R-:W0:Y:S01]  /*6210*/  F2I.NTZ R57, R54 ;  /* 0x0000003600397305 */ /* 0x000e220000203100 */
[----:B------:R-:W-:-:S04]  /*6220*/  FADD R55, R6, R55 ;  /* 0x0000003706377221 */ /* 0x000fc80000000000 */
[C---:B------:R-:W-:Y:S01]  /*6230*/  FFMA R6, R55.reuse, R38, 0.0013391353422775864601 ;  /* 0x3aaf85ed37067423 */ /* 0x040fe20000000026 */
[----:B------:R-:W-:Y:S02]  /*6240*/  SEL R38, RZ, 0x83000000, P1 ;  /* 0x83000000ff267807 */ /* 0x000fe40000800000 */
[----:B------:R-:W-:Y:S01]  /*6250*/  FSETP.GT.AND P1, PT, |R54|, 152, PT ;  /* 0x431800003600780b */ /* 0x000fe20003f24200 */
[----:B------:R-:W-:-:S04]  /*6260*/  FFMA R6, R55, R6, 0.0096188392490148544312 ;  /* 0x3c1d985637067423 */ /* 0x000fc80000000006 */
[----:B------:R-:W-:Y:S01]  /*6270*/  FFMA R56, R55, R6, 0.055503588169813156128 ;  /* 0x3d6357bb37387423 */ /* 0x000fe20000000006 */
[----:B------:R-:W-:Y:S02]  /*6280*/  FSEL R6, RZ, +INF , !P0 ;  /* 0x7f800000ff067808 */ /* 0x000fe40004000000 */
[----:B------:R-:W-:Y:S01]  /*6290*/  FSETP.NEU.AND P0, PT, |R3|, +INF , PT ;  /* 0x7f8000000300780b */ /* 0x000fe20003f0d200 */
[----:B------:R-:W-:Y:S01]  /*62a0*/  FFMA R56, R55, R56, 0.24022644758224487305 ;  /* 0x3e75fdec37387423 */ /* 0x000fe20000000038 */
[----:B0-----:R-:W-:Y:S02]  /*62b0*/  LEA R57, R57, -R38, 0x17 ;  /* 0x8000002639397211 */ /* 0x001fe400078eb8ff */
[----:B------:R-:W-:Y:S01]  /*62c0*/  FSETP.NEU.AND P0, PT, R3, RZ, P0 ;  /* 0x000000ff0300720b */ /* 0x000fe2000070d000 */
[----:B------:R-:W-:-:S04]  /*62d0*/  FFMA R56, R55, R56, 0.69314718246459960938 ;  /* 0x3f31721837387423 */ /* 0x000fc80000000038 */
[----:B------:R-:W-:Y:S01]  /*62e0*/  FFMA R56, R55, R56, 1 ;  /* 0x3f80000037387423 */ /* 0x000fe20000000038 */
[----:B------:R-:W-:-:S05]  /*62f0*/  IADD3 R55, PT, PT, R38, 0x7f000000, RZ ;  /* 0x7f00000026377810 */ /* 0x000fca0007ffe0ff */
[----:B------:R-:W-:Y:S02]  /*6300*/  FMUL R56, R55, R56 ;  /* 0x0000003837387220 */ /* 0x000fe40000400000 */
[----:B------:R-:W-:Y:S02]  /*6310*/  @!P0 FADD R3, R3, R3 ;  /* 0x0000000303038221 */ /* 0x000fe40000000000 */
[----:B------:R-:W-:-:S03]  /*6320*/  @!P1 FMUL R6, R57, R56 ;  /* 0x0000003839069220 */ /* 0x000fc60000400000 */
[----:B------:R-:W-:-:S07]  /*6330*/  @!P0 LOP3.LUT R6, R3, 0x7fffffff, RZ, 0xc0, !PT ;  /* 0x7fffffff03068812 */ /* 0x000fce00078ec0ff */
.L_x_701:
[----:B------:R-:W-:Y:S05]  /*6340*/  BSYNC.RECONVERGENT B0 ;  /* 0x0000000000007941 */ /* 0x000fea0003800200 */
.L_x_700:
        /* <DEDUP_REMOVED lines=22> */
[----:B------:R-:W-:Y:S01]  /*64b0*/  FADD R57, R38, R38 ;  /* 0x0000002626397221 */ /* 0x000fe20000000000 */
[----:B------:R-:W-:Y:S01]  /*64c0*/  FFMA R38, R6, 1.1920928955078125e-07, R55 ;  /* 0x3400000006267823 */ /* 0x000fe20000000037 */
[----:B------:R-:W-:Y:S02]  /*64d0*/  MOV R55, 0x3a2c32e4 ;  /* 0x3a2c32e400377802 */ /* 0x000fe40000000f00 */
[-C--:B------:R-:W-:Y:S01]  /*64e0*/  FFMA R57, R54, -R3.reuse, R57 ;  /* 0x8000000336397223 */ /* 0x080fe20000000039 */
[C---:B------:R-:W-:Y:S01]  /*64f0*/  FMUL R54, R3.reuse, R3 ;  /* 0x0000000303367220 */ /* 0x040fe20000400000 */
[----:B------:R-:W-:Y:S02]  /*6500*/  FFMA R6, R3, 1.4426950216293334961, R38 ;  /* 0x3fb8aa3b03067823 */ /* 0x000fe40000000026 */
[----:B------:R-:W-:Y:S01]  /*6510*/  FMUL R57, R56, R57 ;  /* 0x0000003938397220 */ /* 0x000fe20000400000 */
[----:B------:R-:W-:Y:S01]  /*6520*/  FFMA R55, R54, R55, 0.0032181653659790754318 ;  /* 0x3b52e7db36377423 */ /* 0x000fe20000000037 */
[----:B------:R-:W-:-:S03]  /*6530*/  FADD R38, R38, -R6 ;  /* 0x8000000626267221 */ /* 0x000fc60000000000 */
[----:B------:R-:W-:Y:S01]  /*6540*/  FFMA R55, R54, R55, 0.018033718690276145935 ;  /* 0x3c93bb7336377423 */ /* 0x000fe20000000037 */
[----:B------:R-:W-:-:S03]  /*6550*/  FFMA R38, R3, 1.4426950216293334961, R38 ;  /* 0x3fb8aa3b03267823 */ /* 0x000fc60000000026 */
        /* <DEDUP_REMOVED lines=15> */
[----:B------:R-:W-:Y:S01]  /*6650*/  HFMA2 R38, -RZ, RZ, 0.64013671875, -15.109375 ;  /* 0x391fcb8eff267431 */ /* 0x000fe200000001ff */
[----:B------:R-:W1:Y:S01]  /*6660*/  F2I.NTZ R57, R3 ;  /* 0x0000000300397305 */ /* 0x000e620000203100 */
[----:B0-----:R-:W-:Y:S01]  /*6670*/  FADD R6, R3, -R54 ;  /* 0x8000003603067221 */ /* 0x001fe20000000000 */
[----:B------:R-:W-:-:S03]  /*6680*/  FSETP.GT.AND P0, PT, R54, RZ, PT ;  /* 0x000000ff3600720b */ /* 0x000fc60003f04000 */
[----:B------:R-:W-:-:S04]  /*6690*/  FADD R55, R6, R55 ;  /* 0x0000003706377221 */ /* 0x000fc80000000000 */
[C---:B------:R-:W-:Y:S01]  /*66a0*/  FFMA R6, R55.reuse, R38, 0.0013391353422775864601 ;  /* 0x3aaf85ed37067423 */ /* 0x040fe20000000026 */
[----:B------:R-:W-:Y:S02]  /*66b0*/  SEL R38, RZ, 0x83000000, P0 ;  /* 0x83000000ff267807 */ /* 0x000fe40000000000 */
[C---:B------:R-:W-:Y:S01]  /*66c0*/  FSETP.NEU.AND P0, PT, |R4|.reuse, +INF , PT ;  /* 0x7f8000000400780b */ /* 0x040fe20003f0d200 */
[----:B------:R-:W-:Y:S01]  /*66d0*/  FFMA R6, R55, R6, 0.0096188392490148544312 ;  /* 0x3c1d985637067423 */ /* 0x000fe20000000006 */
[----:B-1----:R-:W-:Y:S02]  /*66e0*/  LEA R57, R57, -R38, 0x17 ;  /* 0x8000002639397211 */ /* 0x002fe400078eb8ff */
[----:B------:R-:W-:Y:S01]  /*66f0*/  FSETP.NEU.AND P0, PT, R4, RZ, P0 ;  /* 0x000000ff0400720b */ /* 0x000fe2000070d000 */
[----:B------:R-:W-:-:S04]  /*6700*/  FFMA R6, R55, R6, 0.055503588169813156128 ;  /* 0x3d6357bb37067423 */ /* 0x000fc80000000006 */
[----:B------:R-:W-:Y:S01]  /*6710*/  FFMA R54, R55, R6, 0.24022644758224487305 ;  /* 0x3e75fdec37367423 */ /* 0x000fe20000000006 */
[----:B------:R-:W-:Y:S02]  /*6720*/  FSEL R6, RZ, +INF , !P1 ;  /* 0x7f800000ff067808 */ /* 0x000fe40004800000 */
[----:B------:R-:W-:Y:S01]  /*6730*/  FSETP.GT.AND P1, PT, |R3|, 152, PT ;  /* 0x431800000300780b */ /* 0x000fe20003f24200 */
[----:B------:R-:W-:-:S04]  /*6740*/  FFMA R54, R55, R54, 0.69314718246459960938 ;  /* 0x3f31721837367423 */ /* 0x000fc80000000036 */
[----:B------:R-:W-:Y:S01]  /*6750*/  FFMA R55, R55, R54, 1 ;  /* 0x3f80000037377423 */ /* 0x000fe20000000036 */
[----:B------:R-:W-:Y:S01]  /*6760*/  IADD3 R54, PT, PT, R38, 0x7f000000, RZ ;  /* 0x7f00000026367810 */ /* 0x000fe20007ffe0ff */
[----:B------:R-:W-:-:S04]  /*6770*/  @!P0 FADD R4, R4, R4 ;  /* 0x0000000404048221 */ /* 0x000fc80000000000 */
[----:B------:R-:W-:-:S04]  /*6780*/  FMUL R54, R54, R55 ;  /* 0x0000003736367220 */ /* 0x000fc80000400000 */
[----:B------:R-:W-:Y:S01]  /*6790*/  @!P1 FMUL R6, R57, R54 ;  /* 0x0000003639069220 */ /* 0x000fe20000400000 */
[----:B------:R-:W-:-:S07]  /*67a0*/  @!P0 LOP3.LUT R6, R4, 0x7fffffff, RZ, 0xc0, !PT ;  /* 0x7fffffff04068812 */ /* 0x000fce00078ec0ff */
.L_x_703:
[----:B------:R-:W-:Y:S05]  /*67b0*/  BSYNC.RECONVERGENT B0 ;  /* 0x0000000000007941 */ /* 0x000fea0003800200 */
.L_x_702:
        /* <DEDUP_REMOVED lines=10> */
.L_x_705:
[----:B------:R-:W-:Y:S01]  /*6860*/  FMUL.FTZ R38, R3, R4 ;  /* 0x0000000403267220 */ /* 0x000fe20000410000 */
[----:B------:R-:W-:-:S03]  /*6870*/  FMUL.FTZ R4, R4, 0.5 ;  /* 0x3f00000004047820 */ /* 0x000fc60000410000 */
[----:B------:R-:W-:-:S04]  /*6880*/  FFMA R3, -R38, R38, R3 ;  /* 0x0000002626037223 */ /* 0x000fc80000000103 */
[----:B------:R-:W-:-:S07]  /*6890*/  FFMA R38, R3, R4, R38 ;  /* 0x0000000403267223 */ /* 0x000fce0000000026 */
.L_x_706:
[----:B------:R-:W-:Y:S05]  /*68a0*/  BSYNC.RECONVERGENT B0 ;  /* 0x0000000000007941 */ /* 0x000fea0003800200 */
.L_x_704:
        /* <DEDUP_REMOVED lines=15> */
.L_x_708:
[----:B------:R-:W-:Y:S05]  /*69a0*/  BSYNC.RECONVERGENT B5 ;  /* 0x0000000000057941 */ /* 0x000fea0003800200 */
.L_x_707:
[----:B------:R-:W-:Y:S02]  /*69b0*/  HFMA2 R4, -RZ, RZ, 0.61474609375, 16.90625 ;  /* 0x38eb4c3aff047431 */ /* 0x000fe400000001ff */
[C---:B------:R-:W-:Y:S01]  /*69c0*/  FMUL R3, R6.reuse, R6 ;  /* 0x0000000606037220 */ /* 0x040fe20000400000 */
[C---:B------:R-:W-:Y:S01]  /*69d0*/  FSETP.GE.AND P1, PT, |R6|.reuse, 1.0029599666595458984, PT ;  /* 0x3f8060fe0600780b */ /* 0x040fe20003f26200 */
[----:B------:R-:W-:Y:S01]  /*69e0*/  HFMA2 R37, -RZ, RZ, 1.0087890625, -0.000686168670654296875 ;  /* 0x3c09919fff257431 */ /* 0x000fe200000001ff */
[----:B------:R-:W-:Y:S01]  /*69f0*/  MOV R54, 0x3aae005b ;  /* 0x3aae005b00367802 */ /* 0x000fe20000000f00 */
[----:B------:R-:W0:Y:S01]  /*6a00*/  LDC R57, c[0x0][0x3c4] ;  /* 0x0000f100ff397b82 */ /* 0x000e220000000800 */
[----:B------:R-:W-:Y:S01]  /*6a10*/  FSEL R3, |R6|, R3, P1 ;  /* 0x0000000306037208 */ /* 0x000fe20000800200 */
[----:B------:R-:W-:Y:S01]  /*6a20*/  BSSY.RECONVERGENT B5, `(.L_x_709) ;  /* 0x0000024000057945 */ /* 0x000fe20003800200 */
[----:B------:R-:W-:Y:S02]  /*6a30*/  FSEL R54, -R54, -0.00082130916416645050049, P1 ;  /* 0xba574d2036367808 */ /* 0x000fe40000800100 */
[----:B------:R-:W-:-:S02]  /*6a40*/  FSEL R4, R4, 8.4834944573231041431e-05, P1 ;  /* 0x38b1e96a04047808 */ /* 0x000fc40000800000 */
        /* <DEDUP_REMOVED lines=10> */
[----:B------:R-:W-:Y:S02]  /*6af0*/  HFMA2 R54, -RZ, RZ, 1.7822265625, 0.000185489654541015625 ;  /* 0x3f210a14ff367431 */ /* 0x000fe400000001ff */
[----:B0-----:R-:W-:Y:S02]  /*6b00*/  FFMA R57, R57, -0.5, R38 ;  /* 0xbf00000039397823 */ /* 0x001fe40000000026 */
[C---:B------:R-:W-:Y:S02]  /*6b10*/  FFMA R4, R3.reuse, R4, R37 ;  /* 0x0000000403047223 */ /* 0x040fe40000000025 */
[----:B------:R-:W-:Y:S02]  /*6b20*/  FCHK P0, R57, R26 ;  /* 0x0000001a39007302 */ /* 0x000fe40000000000 */
[----:B------:R-:W-:Y:S01]  /*6b30*/  FFMA R4, R3, R4, R55 ;  /* 0x0000000403047223 */ /* 0x000fe20000000037 */
[----:B------:R-:W-:-:S05]  /*6b40*/  FSEL R37, R54, 0.12837915122509002686, P1 ;  /* 0x3e0375d336257808 */ /* 0x000fca0000800000 */
[----:B------:R-:W0:Y:S01]  /*6b50*/  MUFU.RCP R55, R26 ;  /* 0x0000001a00377308 */ /* 0x000e220000001000 */
[C---:B------:R-:W-:Y:S01]  /*6b60*/  FFMA R37, R3.reuse, R4, R37 ;  /* 0x0000000403257223 */ /* 0x040fe20000000025 */
[----:B------:R-:W-:-:S05]  /*6b70*/  FSEL R4, -R3, R6, P1 ;  /* 0x0000000603047208 */ /* 0x000fca0000800100 */
[----:B------:R-:W-:-:S04]  /*6b80*/  FFMA R37, R37, R4, R4 ;  /* 0x0000000425257223 */ /* 0x000fc80000000004 */
[----:B------:R-:W1:Y:S01]  /*6b90*/  @P1 MUFU.EX2 R4, R37 ;  /* 0x0000002500041308 */ /* 0x000e620000000800 */
[----:B0-----:R-:W-:-:S04]  /*6ba0*/  FFMA R54, -R26, R55, 1 ;  /* 0x3f8000001a367423 */ /* 0x001fc80000000137 */
[----:B------:R-:W-:-:S04]  /*6bb0*/  FFMA R3, R55, R54, R55 ;  /* 0x0000003637037223 */ /* 0x000fc80000000037 */
[----:B------:R-:W-:Y:S01]  /*6bc0*/  FFMA R38, R3, R57, RZ ;  /* 0x0000003903267223 */ /* 0x000fe200000000ff */
[----:B-1----:R-:W-:-:S03]  /*6bd0*/  @P1 FADD R55, -R4, 1 ;  /* 0x3f80000004371421 */ /* 0x002fc60000000100 */
[----:B------:R-:W-:-:S04]  /*6be0*/  FFMA R54, -R26, R38, R57 ;  /* 0x000000261a367223 */ /* 0x000fc80000000139 */
[----:B------:R-:W-:Y:S01]  /*6bf0*/  FFMA R3, R3, R54, R38 ;  /* 0x0000003603037223 */ /* 0x000fe20000000026 */
[----:B------:R-:W-:Y:S01]  /*6c00*/  @P1 LOP3.LUT R37, R55, 0x80000000, R6, 0xb8, !PT ;  /* 0x8000000037251812 */ /* 0x000fe200078eb806 */
[----:B------:R-:W-:Y:S06]  /*6c10*/  @!P0 BRA `(.L_x_710) ;  /* 0x0000000000108947 */ /* 0x000fec0003800000 */
[----:B------:R-:W-:Y:S02]  /*6c20*/  MOV R4, R57 ;  /* 0x0000003900047202 */ /* 0x000fe40000000f00 */
[----:B------:R-:W-:Y:S02]  /*6c30*/  MOV R3, R26 ;  /* 0x0000001a00037202 */ /* 0x000fe40000000f00 */
[----:B------:R-:W-:-:S07]  /*6c40*/  MOV R6, 0x6c60 ;  /* 0x00006c6000067802 */ /* 0x000fce0000000f00 */
[----:B------:R-:W-:Y:S05]  /*6c50*/  CALL.REL.NOINC `($__internal_11_$__cuda_sm3x_div_rn_noftz_f32_slowpath) ;  /* 0x0000003800687944 */ /* 0x000fea0003c00000 */
.L_x_710:
[----:B------:R-:W-:Y:S05]  /*6c60*/  BSYNC.RECONVERGENT B5 ;  /* 0x0000000000057941 */ /* 0x000fea0003800200 */
.L_x_709:
        /* <DEDUP_REMOVED lines=20> */
[----:B------:R-:W-:Y:S02]  /*6db0*/  FSEL R38, R56, -0.37612664699554443359, P0 ;  /* 0xbec093ac38267808 */ /* 0x000fe40000000000 */
[----:B------:R-:W-:Y:S01]  /*6dc0*/  ISETP.NE.AND P1, PT, R43, RZ, PT ;  /* 0x000000ff2b00720c */ /* 0x000fe20003f25270 */
        /* <DEDUP_REMOVED lines=16> */
.L_x_712:
[----:B------:R-:W-:Y:S05]  /*6ed0*/  BSYNC.RECONVERGENT B0 ;  /* 0x0000000000007941 */ /* 0x000fea0003800200 */
.L_x_711:
        /* <DEDUP_REMOVED lines=8> */
.L_x_714:
[----:B------:R-:W-:Y:S05]  /*6f60*/  BSYNC.RECONVERGENT B0 ;  /* 0x0000000000007941 */ /* 0x000fea0003800200 */
.L_x_713:
        /* <DEDUP_REMOVED lines=8> */
.L_x_716:
[----:B------:R-:W-:Y:S05]  /*6ff0*/  BSYNC.RECONVERGENT B0 ;  /* 0x0000000000007941 */ /* 0x000fea0003800200 */
.L_x_715:
[----:B------:R-:W-:Y:S05]  /*7000*/  @!P5 BRA `(.L_x_697) ;  /* 0x000000000018d947 */ /* 0x000fea0003800000 */
[----:B------:R-:W3:Y:S02]  /*7010*/  LDG.E R48, desc[UR6][R48.64] ;  /* 0x0000000630307981 */ /* 0x000ee4000c1e1900 */
[----:B---3--:R-:W-:-:S04]  /*7020*/  FMUL R4, R38, R48 ;  /* 0x0000003026047220 */ /* 0x008fc80000400000 */
[----:B012---:R-:W-:-:S04]  /*7030*/  FMUL R3, R4, R41 ;  /* 0x0000002904037220 */ /* 0x007fc80000400000 */
[----:B------:R-:W-:-:S04]  /*7040*/  FMUL R3, R3, R40 ;  /* 0x0000002803037220 */ /* 0x000fc80000400000 */
[----:B------:R-:W-:-:S05]  /*7050*/  FMUL R3, R3, R14 ;  /* 0x0000000e03037220 */ /* 0x000fca0000400000 */
[----:B------:R3:W-:Y:S02]  /*7060*/  REDG.E.ADD.F32.FTZ.RN.STRONG.GPU desc[UR6][R50.64+0x4], R3 ;  /* 0x00000403320079a6 */ /* 0x0007e4000c12f306 */
.L_x_697:
[----:B------:R-:W-:Y:S05]  /*7070*/  BSYNC.RECONVERGENT B4 ;  /* 0x0000000000047941 */ /* 0x000fea0003800200 */
.L_x_696:
[C---:B------:R-:W-:Y:S02]  /*7080*/  ISETP.NE.AND P0, PT, R39.reuse, R32, PT ;  /* 0x000000202700720c */ /* 0x040fe40003f05270 */
[----:B------:R-:W-:-:S11]  /*7090*/  IADD3 R39, PT, PT, R39, 0x1, RZ ;  /* 0x0000000127277810 */ /* 0x000fd60007ffe0ff */
[----:B------:R-:W-:Y:S05]  /*70a0*/  @P0 BRA `(.L_x_717) ;  /* 0xffffffe400700947 */ /* 0x000fea000383ffff */
.L_x_691:
[----:B------:R-:W-:Y:S05]  /*70b0*/  BSYNC B3 ;  /* 0x0000000000037941 */ /* 0x000fea0003800000 */
.L_x_690:
[----:B------:R-:W-:-:S04]  /*70c0*/  IADD3 R42, PT, PT, R42, 0x1, RZ ;  /* 0x000000012a2a7810 */ /* 0x000fc80007ffe0ff */
[----:B------:R-:W-:-:S13]  /*70d0*/  ISETP.NE.AND P0, PT, R42, R35, PT ;  /* 0x000000232a00720c */ /* 0x000fda0003f05270 */
[----:B------:R-:W-:Y:S05]  /*70e0*/  @P0 BRA `(.L_x_718) ;  /* 0xffffffd800200947 */ /* 0x000fea000383ffff */
.L_x_660:
[----:B------:R-:W-:Y:S05]  /*70f0*/  BSYNC B2 ;  /* 0x0000000000027941 */ /* 0x000fea0003800000 */
.L_x_659:
[----:B------:R-:W-:-:S13]  /*7100*/  ISETP.NE.AND P0, PT, R23, RZ, PT ;  /* 0x000000ff1700720c */ /* 0x000fda0003f05270 */
[----:B------:R-:W-:Y:S05]  /*7110*/  @P0 EXIT ;  /* 0x000000000000094d */ /* 0x000fea0003800000 */
        /* <DEDUP_REMOVED lines=10> */
.L_x_720:
[C---:B-1----:R-:W-:Y:S01]  /*71c0*/  FMUL.FTZ R4, R6.reuse, R21 ;  /* 0x0000001506047220 */ /* 0x042fe20000410000 */
[----:B------:R-:W-:-:S03]  /*71d0*/  FMUL.FTZ R6, R6, 0.5 ;  /* 0x3f00000006067820 */ /* 0x000fc60000410000 */
[----:B------:R-:W-:-:S04]  /*71e0*/  FFMA R3, -R4, R4, R21 ;  /* 0x0000000404037223 */ /* 0x000fc80000000115 */
[----:B------:R-:W-:-:S07]  /*71f0*/  FFMA R3, R3, R6, R4 ;  /* 0x0000000603037223 */ /* 0x000fce0000000004 */
.L_x_721:
[----:B------:R-:W-:Y:S05]  /*7200*/  BSYNC.RECONVERGENT B0 ;  /* 0x0000000000007941 */ /* 0x000fea0003800200 */
.L_x_719:
        /* <DEDUP_REMOVED lines=14> */
.L_x_723:
[----:B------:R-:W-:Y:S05]  /*72f0*/  BSYNC.RECONVERGENT B2 ;  /* 0x0000000000027941 */ /* 0x000fea0003800200 */
.L_x_722:
        /* <DEDUP_REMOVED lines=17> */
.L_x_725:
[----:B------:R-:W-:Y:S05]  /*7410*/  BSYNC.RECONVERGENT B2 ;  /* 0x0000000000027941 */ /* 0x000fea0003800200 */
.L_x_724:
        /* <DEDUP_REMOVED lines=16> */
.L_x_727:
[----:B------:R-:W-:Y:S05]  /*7520*/  BSYNC.RECONVERGENT B2 ;  /* 0x0000000000027941 */ /* 0x000fea0003800200 */
.L_x_726:
[----:B------:R-:W0:Y:S01]  /*7530*/  MUFU.RCP R19, UR13 ;  /* 0x0000000d00137d08 */ /* 0x000e220008001000 */
[-C--:B------:R-:W-:Y:S01]  /*7540*/  FSETP.GT.AND P0, PT, R14, R3.reuse, PT ;  /* 0x000000030e00720b */ /* 0x080fe20003f04000 */
        /* <DEDUP_REMOVED lines=20> */
.L_x_729:
[----:B------:R-:W-:Y:S05]  /*7690*/  BSYNC.RECONVERGENT B2 ;  /* 0x0000000000027941 */ /* 0x000fea0003800200 */
.L_x_728:
        /* <DEDUP_REMOVED lines=14> */
.L_x_731:
[----:B------:R-:W-:Y:S05]  /*7780*/  BSYNC.RECONVERGENT B2 ;  /* 0x0000000000027941 */ /* 0x000fea0003800200 */
.L_x_730:
[----:B------:R-:W-:-:S04]  /*7790*/  FSETP.GT.AND P0, PT, R19, R3, PT ;  /* 0x000000031300720b */ /* 0x000fc80003f04000 */
[----:B------:R-:W-:Y:S02]  /*77a0*/  FSEL R4, R3, R19, P0 ;  /* 0x0000001303047208 */ /* 0x000fe40000000000 */
[----:B------:R-:W-:-:S04]  /*77b0*/  FSEL R3, R19, R3, P0 ;  /* 0x0000000313037208 */ /* 0x000fc80000000000 */
[----:B------:R-:W0:Y:S08]  /*77c0*/  F2I.FLOOR.NTZ R4, R4 ;  /* 0x0000000400047305 */ /* 0x000e300000207100 */
[----:B------:R-:W1:Y:S01]  /*77d0*/  F2I.CEIL.NTZ R3, R3 ;  /* 0x0000000300037305 */ /* 0x000e62000020b100 */
[----:B0-----:R-:W-:Y:S02]  /*77e0*/  VIMNMX.RELU R36, PT, PT, R17, R4, !PT ;  /* 0x0000000411247248 */ /* 0x001fe40007fe1100 */
[----:B-1----:R-:W-:-:S04]  /*77f0*/  VIMNMX R13, PT, PT, R14, R3, PT ;  /* 0x000000030e0d7248 */ /* 0x002fc80003fe0100 */
[----:B------:R-:W-:-:S13]  /*7800*/  ISETP.GE.AND P0, PT, R36, R13, PT ;  /* 0x0000000d2400720c */ /* 0x000fda0003f06270 */
[----:B------:R-:W-:Y:S05]  /*7810*/  @P0 EXIT ;  /* 0x000000000000094d */ /* 0x000fea0003800000 */
[----:B------:R-:W0:Y:S01]  /*7820*/  LDCU.U16 UR5, c[0x0][0x3c0] ;  /* 0x00007800ff0577ac */ /* 0x000e220008000400 */
[----:B------:R-:W-:Y:S01]  /*7830*/  MOV R40, UR4 ;  /* 0x0000000400287c02 */ /* 0x000fe20008000f00 */
[----:B------:R-:W-:Y:S01]  /*7840*/  BSSY B2, `(.L_x_732) ;  /* 0x000028e000027945 */ /* 0x000fe20003800000 */
[----:B------:R-:W-:Y:S01]  /*7850*/  MOV R14, UR9 ;  /* 0x00000009000e7c02 */ /* 0x000fe20008000f00 */
[----:B------:R-:W1:Y:S01]  /*7860*/  LDCU UR17, c[0x0][0x3d8] ;  /* 0x00007b00ff1177ac */ /* 0x000e620008000800 */
[----:B------:R-:W-:Y:S01]  /*7870*/  PRMT R40, R40, 0x9910, RZ ;  /* 0x0000991028287816 */ /* 0x000fe200000000ff */
[----:B------:R-:W-:Y:S02]  /*7880*/  FMUL R17, R7, 1.4142135381698608398 ;  /* 0x3fb504f307117820 */ /* 0x000fe40000400000 */
        /* <DEDUP_REMOVED lines=8> */
.L_x_777:
[----:B------:R-:W-:Y:S01]  /*7910*/  I2FP.F32.U32 R28, R36 ;  /* 0x00000024001c7245 */ /* 0x000fe20000201000 */
[----:B0-----:R-:W0:Y:S01]  /*7920*/  MUFU.RCP R6, R15 ;  /* 0x0000000f00067308 */ /* 0x001e220000001000 */
[----:B-123--:R-:W-:Y:S01]  /*7930*/  MOV R3, UR13 ;  /* 0x0000000d00037c02 */ /* 0x00efe20008000f00 */
        /* <DEDUP_REMOVED lines=13> */
[----:B------:R-:W-:Y:S05]  /*7a10*/  CALL.REL.NOINC `($__internal_11_$__cuda_sm3x_div_rn_noftz_f32_slowpath) ;  /* 0x0000002800f87944 */ /* 0x000fea0003c00000 */
[----:B------:R-:W-:-:S07]  /*7a20*/  MOV R26, R3 ;  /* 0x00000003001a7202 */ /* 0x000fce0000000f00 */
.L_x_734:
[----:B------:R-:W-:Y:S05]  /*7a30*/  BSYNC.RECONVERGENT B3 ;  /* 0x0000000000037941 */ /* 0x000fea0003800200 */
.L_x_733:
        /* <DEDUP_REMOVED lines=16> */
.L_x_736:
[----:B------:R-:W-:Y:S05]  /*7b40*/  BSYNC.RECONVERGENT B3 ;  /* 0x0000000000037941 */ /* 0x000fea0003800200 */
.L_x_735:
        /* <DEDUP_REMOVED lines=17> */
.L_x_738:
[----:B------:R-:W-:Y:S05]  /*7c60*/  BSYNC.RECONVERGENT B3 ;  /* 0x0000000000037941 */ /* 0x000fea0003800200 */
.L_x_737:
        /* <DEDUP_REMOVED lines=16> */
.L_x_740:
[----:B------:R-:W-:Y:S05]  /*7d70*/  BSYNC.RECONVERGENT B3 ;  /* 0x0000000000037941 */ /* 0x000fea0003800200 */
.L_x_739:
        /* <DEDUP_REMOVED lines=20> */
.L_x_742:
[----:B------:R-:W-:Y:S05]  /*7ec0*/  BSYNC.RECONVERGENT B3 ;  /* 0x0000000000037941 */ /* 0x000fea0003800200 */
.L_x_741:
        /* <DEDUP_REMOVED lines=19> */
.L_x_744:
[----:B------:R-:W-:Y:S05]  /*8000*/  BSYNC.RECONVERGENT B3 ;  /* 0x0000000000037941 */ /* 0x000fea0003800200 */
.L_x_743:
        /* <DEDUP_REMOVED lines=25> */
.L_x_746:
[----:B------:R-:W-:Y:S05]  /*81a0*/  BSYNC.RECONVERGENT B3 ;  /* 0x0000000000037941 */ /* 0x000fea0003800200 */
.L_x_745:
        /* <DEDUP_REMOVED lines=17> */
.L_x_748:
[----:B------:R-:W-:Y:S05]  /*82c0*/  BSYNC.RECONVERGENT B3 ;  /* 0x0000000000037941 */ /* 0x000fea0003800200 */
.L_x_747:
        /* <DEDUP_REMOVED lines=12> */
[----:B------:R-:W-:Y:S01]  /*8390*/  IMAD R31, R21, UR10, RZ ;  /* 0x0000000a151f7c24 */ /* 0x000fe2000f8e02ff */
[C---:B------:R-:W-:Y:S01]  /*83a0*/  IADD3 R4, PT, PT, R23.reuse, 0x1, RZ ;  /* 0x0000000117047810 */ /* 0x040fe20007ffe0ff */
[----:B------:R-:W-:Y:S01]  /*83b0*/  IMAD R3, R14, R23, RZ ;  /* 0x000000170e037224 */ /* 0x000fe200078e02ff */
[----:B------:R-:W0:Y:S01]  /*83c0*/  LDCU.64 UR18, c[0x0][0x390] ;  /* 0x00007200ff1277ac */ /* 0x000e220008000a00 */
[----:B------:R-:W-:Y:S02]  /*83d0*/  ISETP.GE.AND P1, PT, R23, UR8, PT ;  /* 0x0000000817007c0c */ /* 0x000fe4000bf26270 */
[C---:B------:R-:W-:Y:S02]  /*83e0*/  IADD3 R22, P2, PT, R31.reuse, R36, RZ ;  /* 0x000000241f167210 */ /* 0x040fe40007f5e0ff */
[----:B------:R-:W-:Y:S02]  /*83f0*/  ISETP.GE.AND P0, PT, R4, UR8, PT ;  /* 0x0000000804007c0c */ /* 0x000fe4000bf06270 */
[----:B------:R-:W-:-:S02]  /*8400*/  IADD3 R4, PT, PT, R31, UR10, RZ ;  /* 0x0000000a1f047c10 */ /* 0x000fc4000fffe0ff */
[-C--:B------:R-:W-:Y:S02]  /*8410*/  IADD3 R35, PT, PT, R14, R3.reuse, RZ ;  /* 0x000000030e237210 */ /* 0x080fe40007ffe0ff */
[----:B------:R-:W-:Y:S02]  /*8420*/  SHF.R.S32.HI R6, RZ, 0x1f, R3 ;  /* 0x0000001fff067819 */ /* 0x000fe40000011403 */
[----:B------:R-:W-:Y:S02]  /*8430*/  LEA.HI.X.SX32 R31, R31, RZ, 0x1, P2 ;  /* 0x000000ff1f1f7211 */ /* 0x000fe400010f0eff */
[-C--:B------:R-:W-:Y:S02]  /*8440*/  IADD3 R43, P5, PT, R3, R22.reuse, RZ ;  /* 0x00000016032b7210 */ /* 0x080fe40007fbe0ff */
[----:B------:R-:W-:Y:S02]  /*8450*/  IADD3 R37, P2, PT, R35, R22, RZ ;  /* 0x0000001623257210 */ /* 0x000fe40007f5e0ff */
[----:B------:R-:W-:-:S02]  /*8460*/  IADD3 R30, P3, P4, R4, R3, R36 ;  /* 0x00000003041e7210 */ /* 0x000fc40007c7e024 */
[----:B------:R-:W-:Y:S02]  /*8470*/  IADD3.X R44, PT, PT, R6, R31, RZ, P5, !PT ;  /* 0x0000001f062c7210 */ /* 0x000fe40002ffe4ff */
[----:B------:R-:W-:Y:S02]  /*8480*/  SHF.R.S32.HI R3, RZ, 0x1f, R35 ;  /* 0x0000001fff037819 */ /* 0x000fe40000011423 */
[----:B------:R-:W-:Y:S02]  /*8490*/  IADD3 R22, P5, P6, R35, R4, R36 ;  /* 0x0000000423167210 */ /* 0x000fe40007ebe024 */
[----:B------:R-:W-:Y:S02]  /*84a0*/  SHF.R.S32.HI R4, RZ, 0x1f, R4 ;  /* 0x0000001fff047819 */ /* 0x000fe40000011404 */
[C---:B------:R-:W-:Y:S02]  /*84b0*/  ISETP.GT.AND P1, PT, R23.reuse, -0x1, !P1 ;  /* 0xffffffff1700780c */ /* 0x040fe40004f24270 */
[----:B------:R-:W-:-:S02]  /*84c0*/  ISETP.GT.AND P0, PT, R23, -0x2, !P0 ;  /* 0xfffffffe1700780c */ /* 0x000fc40004704270 */
[C---:B------:R-:W-:Y:S02]  /*84d0*/  IADD3.X R42, PT, PT, R3.reuse, R31, RZ, P2, !PT ;  /* 0x0000001f032a7210 */ /* 0x040fe400017fe4ff */
[----:B------:R-:W-:Y:S02]  /*84e0*/  IADD3.X R31, PT, PT, R4, R6, RZ, P3, P4 ;  /* 0x00000006041f7210 */ /* 0x000fe40001fe84ff */
[----:B------:R-:W-:Y:S02]  /*84f0*/  IADD3.X R23, PT, PT, R3, R4, RZ, P5, P6 ;  /* 0x0000000403177210 */ /* 0x000fe40002fec4ff */
[C---:B------:R-:W-:Y:S02]  /*8500*/  ISETP.GT.AND P2, PT, R21.reuse, -0x1, P1 ;  /* 0xffffffff1500780c */ /* 0x040fe40000f44270 */
[C---:B------:R-:W-:Y:S02]  /*8510*/  IADD3 R3, PT, PT, R21.reuse, 0x1, RZ ;  /* 0x0000000115037810 */ /* 0x040fe40007ffe0ff */
[----:B------:R-:W-:-:S02]  /*8520*/  ISETP.GT.AND P4, PT, R21, -0x2, P1 ;  /* 0xfffffffe1500780c */ /* 0x000fc40000f84270 */
[C---:B------:R-:W-:Y:S02]  /*8530*/  ISETP.GT.AND P5, PT, R21.reuse, -0x2, P0 ;  /* 0xfffffffe1500780c */ /* 0x040fe400007a4270 */
[C---:B------:R-:W-:Y:S02]  /*8540*/  ISETP.GT.AND P6, PT, R21.reuse, -0x1, P0 ;  /* 0xffffffff1500780c */ /* 0x040fe400007c4270 */
[----:B------:R-:W-:Y:S02]  /*8550*/  ISETP.LT.AND P1, PT, R21, UR9, P2 ;  /* 0x0000000915007c0c */ /* 0x000fe40009721270 */
[----:B0-----:R-:W-:Y:S02]  /*8560*/  LEA R50, P0, R43, UR18, 0x2 ;  /* 0x000000122b327c11 */ /* 0x001fe4000f8010ff */
[C---:B------:R-:W-:Y:S02]  /*8570*/  ISETP.LT.AND P4, PT, R3.reuse, UR9, P4 ;  /* 0x0000000903007c0c */ /* 0x040fe4000a781270 */
[----:B------:R-:W-:-:S02]  /*8580*/  ISETP.LT.AND P5, PT, R3, UR9, P5 ;  /* 0x0000000903007c0c */ /* 0x000fc4000afa1270 */
[----:B------:R-:W-:Y:S02]  /*8590*/  VIMNMX R3, PT, PT, R45, R40, PT ;  /* 0x000000282d037248 */ /* 0x000fe40003fe0100 */
[----:B------:R-:W-:Y:S02]  /*85a0*/  P2R R35, PR, RZ, 0x2 ;  /* 0x00000002ff237803 */ /* 0x000fe40000000000 */
[----:B------:R-:W-:Y:S02]  /*85b0*/  LEA.HI.X R51, R43, UR19, R44, 0x2, P0 ;  /* 0x000000132b337c11 */ /* 0x000fe400080f142c */
[----:B------:R-:W-:Y:S02]  /*85c0*/  LEA R46, P1, R30, UR18, 0x2 ;  /* 0x000000121e2e7c11 */ /* 0x000fe4000f8210ff */
[----:B------:R-:W-:Y:S02]  /*85d0*/  LEA R44, P2, R22, UR18, 0x2 ;  /* 0x00000012162c7c11 */ /* 0x000fe4000f8410ff */
[----:B------:R-:W-:-:S02]  /*85e0*/  LEA R48, P0, R37, UR18, 0x2 ;  /* 0x0000001225307c11 */ /* 0x000fc4000f8010ff */
[----:B------:R-:W-:Y:S02]  /*85f0*/  VIMNMX R3, PT, PT, R32, R3, !PT ;  /* 0x0000000320037248 */ /* 0x000fe40007fe0100 */
[----:B------:R-:W-:Y:S02]  /*8600*/  LEA.HI.X R47, R30, UR19, R31, 0x2, P1 ;  /* 0x000000131e2f7c11 */ /* 0x000fe400088f141f */
[----:B------:R-:W-:Y:S01]  /*8610*/  LEA.HI.X R45, R22, UR19, R23, 0x2, P2 ;  /* 0x00000013162d7c11 */ /* 0x000fe200090f1417 */
[----:B------:R-:W-:Y:S01]  /*8620*/  FADD R23, -R34, 1 ;  /* 0x3f80000022177421 */ /* 0x000fe20000000100 */
[----:B------:R-:W-:Y:S01]  /*8630*/  ISETP.LT.AND P6, PT, R21, UR9, P6 ;  /* 0x0000000915007c0c */ /* 0x000fe2000b7c1270 */
[----:B------:R-:W-:Y:S01]  /*8640*/  FADD R22, -R33, 1 ;  /* 0x3f80000021167421 */ /* 0x000fe20000000100 */
[----:B------:R-:W-:Y:S02]  /*8650*/  LEA.HI.X R49, R37, UR19, R42, 0x2, P0 ;  /* 0x0000001325317c11 */ /* 0x000fe400080f142a */
[----:B------:R-:W-:-:S02]  /*8660*/  IADD3 R30, PT, PT, R32, -0x1, RZ ;  /* 0xffffffff201e7810 */ /* 0x000fc40007ffe0ff */
[----:B------:R-:W-:-:S07]  /*8670*/  IADD3 R31, PT, PT, R32, -R3, RZ ;  /* 0x80000003201f7210 */ /* 0x000fce0007ffe0ff */
.L_x_776:
[----:B------:R-:W-:Y:S05]  /*8680*/  YIELD ;  /* 0x0000000000007946 */ /* 0x000fea0003800000 */
[----:B0-----:R-:W0:Y:S01]  /*8690*/  LDCU UR5, c[0x0][0x3c4] ;  /* 0x00007880ff0577ac */ /* 0x001e220008000800 */
[----:B------:R-:W-:Y:S01]  /*86a0*/  IADD3 R30, PT, PT, R30, 0x1, RZ ;  /* 0x000000011e1e7810 */ /* 0x000fe20007ffe0ff */
[----:B-1----:R-:W1:Y:S01]  /*86b0*/  MUFU.RCP R21, UR13 ;  /* 0x0000000d00157d08 */ /* 0x002e620008001000 */
[----:B------:R-:W-:Y:S01]  /*86c0*/  MOV R6, UR13 ;  /* 0x0000000d00067c02 */ /* 0x000fe20008000f00 */
[----:B------:R-:W-:Y:S01]  /*86d0*/  BSSY.RECONVERGENT B4, `(.L_x_751) ;  /* 0x0000011000047945 */ /* 0x000fe20003800200 */
[----:B------:R-:W-:-:S05]  /*86e0*/  I2FP.F32.S32 R52, R30 ;  /* 0x0000001e00347245 */ /* 0x000fca0000201400 */
[----:B0-----:R-:W-:Y:S01]  /*86f0*/  FFMA R4, R52, UR5, -R19 ;  /* 0x0000000534047c23 */ /* 0x001fe20008000813 */
[----:B-1----:R-:W-:-:S03]  /*8700*/  FFMA R6, R21, -R6, 1 ;  /* 0x3f80000015067423 */ /* 0x002fc60000000806 */
[----:B------:R-:W-:Y:S01]  /*8710*/  FFMA R4, R4, R20, R29 ;  /* 0x0000001404047223 */ /* 0x000fe2000000001d */
[----:B------:R-:W-:-:S03]  /*8720*/  FFMA R21, R21, R6, R21 ;  /* 0x0000000615157223 */ /* 0x000fc60000000015 */
        /* <DEDUP_REMOVED lines=11> */
.L_x_752:
[----:B------:R-:W-:Y:S05]  /*87e0*/  BSYNC.RECONVERGENT B4 ;  /* 0x0000000000047941 */ /* 0x000fea0003800200 */
.L_x_751:
        /* <DEDUP_REMOVED lines=18> */
.L_x_754:
[----:B------:R-:W-:Y:S05]  /*8910*/  BSYNC.RECONVERGENT B4 ;  /* 0x0000000000047941 */ /* 0x000fea0003800200 */
.L_x_753:
        /* <DEDUP_REMOVED lines=44> */
[----:B------:R-:W-:Y:S02]  /*8be0*/  FADD R57, R55, -R6 ;  /* 0x8000000637397221 */ /* 0x000fe40000000000 */
[----:B------:R-:W-:Y:S01]  /*8bf0*/  FFMA R53, R54, 1.1920928955078125e-07, R37 ;  /* 0x3400000036357823 */ /* 0x000fe20000000025 */
[CC--:B------:R-:W-:Y:S01]  /*8c00*/  FMUL R54, R6.reuse, R6.reuse ;  /* 0x0000000606367220 */ /* 0x0c0fe20000400000 */
[----:B------:R-:W-:Y:S01]  /*8c10*/  FADD R58, R57, R57 ;  /* 0x00000039393a7221 */ /* 0x000fe20000000000 */
[----:B------:R-:W-:Y:S01]  /*8c20*/  MOV R57, 0x3a2c32e4 ;  /* 0x3a2c32e400397802 */ /* 0x000fe20000000f00 */
[----:B------:R-:W-:Y:S01]  /*8c30*/  FFMA R37, R6, 1.4426950216293334961, R53 ;  /* 0x3fb8aa3b06257823 */ /* 0x000fe20000000035 */
[----:B------:R-:W-:Y:S01]  /*8c40*/  FSETP.NEU.AND P0, PT, R4, RZ, P0 ;  /* 0x000000ff0400720b */ /* 0x000fe2000070d000 */
[----:B------:R-:W-:-:S02]  /*8c50*/  FFMA R55, R55, -R6, R58 ;  /* 0x8000000637377223 */ /* 0x000fc4000000003a */
[----:B------:R-:W-:Y:S01]  /*8c60*/  FFMA R57, R54, R57, 0.0032181653659790754318 ;  /* 0x3b52e7db36397423 */ /* 0x000fe20000000039 */
[----:B------:R-:W-:Y:S01]  /*8c70*/  FADD R53, R53, -R37 ;  /* 0x8000002535357221 */ /* 0x000fe20000000000 */
[----:B------:R-:W-:Y:S02]  /*8c80*/  FMUL R55, R56, R55 ;  /* 0x0000003738377220 */ /* 0x000fe40000400000 */
[----:B------:R-:W-:Y:S01]  /*8c90*/  FFMA R57, R54, R57, 0.018033718690276145935 ;  /* 0x3c93bb7336397423 */ /* 0x000fe20000000039 */
[----:B------:R-:W-:-:S03]  /*8ca0*/  FFMA R56, R6, 1.4426950216293334961, R53 ;  /* 0x3fb8aa3b06387823 */ /* 0x000fc60000000035 */
[----:B------:R-:W-:Y:S01]  /*8cb0*/  FFMA R57, R54, R57, 0.12022458761930465698 ;  /* 0x3df6384f36397423 */ /* 0x000fe20000000039 */
[----:B------:R-:W-:Y:S01]  /*8cc0*/  FFMA R53, R55, 1.4426950216293334961, R56 ;  /* 0x3fb8aa3b37357823 */ /* 0x000fe20000000038 */
[----:B------:R-:W-:Y:S02]  /*8cd0*/  @!P0 FADD R4, R4, R4 ;  /* 0x0000000404048221 */ /* 0x000fe40000000000 */
        /* <DEDUP_REMOVED lines=32> */
.L_x_758:
[----:B------:R-:W-:Y:S05]  /*8ee0*/  BSYNC.RECONVERGENT B0 ;  /* 0x0000000000007941 */ /* 0x000fea0003800200 */
.L_x_757:
        /* <DEDUP_REMOVED lines=24> */
[C---:B------:R-:W-:Y:S02]  /*9070*/  FADD R57, R56.reuse, -R37 ;  /* 0x8000002538397221 */ /* 0x040fe40000000000 */
[----:B------:R-:W-:Y:S01]  /*9080*/  FFMA R54, R53, 1.1920928955078125e-07, R52 ;  /* 0x3400000035367823 */ /* 0x000fe20000000034 */
[-C--:B------:R-:W-:Y:S01]  /*9090*/  FMUL R53, R37, R37.reuse ;  /* 0x0000002525357220 */ /* 0x080fe20000400000 */
[----:B------:R-:W-:Y:S01]  /*90a0*/  FADD R57, R57, R57 ;  /* 0x0000003939397221 */ /* 0x000fe20000000000 */
[----:B------:R-:W-:Y:S01]  /*90b0*/  FSETP.NEU.AND P0, PT, R3, RZ, P0 ;  /* 0x000000ff0300720b */ /* 0x000fe2000070d000 */
[----:B------:R-:W-:Y:S01]  /*90c0*/  FFMA R52, R37, 1.4426950216293334961, R54 ;  /* 0x3fb8aa3b25347823 */ /* 0x000fe20000000036 */
[----:B------:R-:W-:Y:S01]  /*90d0*/  FFMA R58, R53, R58, 0.0032181653659790754318 ;  /* 0x3b52e7db353a7423 */ /* 0x000fe2000000003a */
[----:B------:R-:W-:-:S02]  /*90e0*/  FFMA R56, R56, -R37, R57 ;  /* 0x8000002538387223 */ /* 0x000fc40000000039 */
[----:B------:R-:W-:Y:S01]  /*90f0*/  FADD R54, R54, -R52 ;  /* 0x8000003436367221 */ /* 0x000fe20000000000 */
[----:B------:R-:W-:Y:S01]  /*9100*/  FFMA R58, R53, R58, 0.018033718690276145935 ;  /* 0x3c93bb73353a7423 */ /* 0x000fe2000000003a */
[----:B------:R-:W-:Y:S02]  /*9110*/  FMUL R56, R55, R56 ;  /* 0x0000003837387220 */ /* 0x000fe40000400000 */
[----:B------:R-:W-:Y:S01]  /*9120*/  FFMA R55, R37, 1.4426950216293334961, R54 ;  /* 0x3fb8aa3b25377823 */ /* 0x000fe20000000036 */
[----:B------:R-:W-:-:S03]  /*9130*/  FFMA R58, R53, R58, 0.12022458761930465698 ;  /* 0x3df6384f353a7423 */ /* 0x000fc6000000003a */
[----:B------:R-:W-:Y:S01]  /*9140*/  FFMA R54, R56, 1.4426950216293334961, R55 ;  /* 0x3fb8aa3b38367823 */ /* 0x000fe20000000037 */
[----:B------:R-:W-:Y:S01]  /*9150*/  FMUL R58, R53, R58 ;  /* 0x0000003a353a7220 */ /* 0x000fe20000400000 */
[----:B------:R-:W-:Y:S02]  /*9160*/  @!P0 FADD R3, R3, R3 ;  /* 0x0000000303038221 */ /* 0x000fe40000000000 */
        /* <DEDUP_REMOVED lines=31> */
.L_x_760:
[----:B------:R-:W-:Y:S05]  /*9360*/  BSYNC.RECONVERGENT B0 ;  /* 0x0000000000007941 */ /* 0x000fea0003800200 */
.L_x_759:
[----:B------:R-:W-:Y:S01]  /*9370*/  FSETP.NEU.AND P0, PT, R4, 1, PT ;  /* 0x3f8000000400780b */ /* 0x000fe20003f0d000 */
[----:B------:R-:W-:Y:S01]  /*9380*/  BSSY.RECONVERGENT B0, `(.L_x_761) ;  /* 0x0000045000007945 */ /* 0x000fe20003800200 */
[----:B------:R-:W-:Y:S02]  /*9390*/  HFMA2 R3, -RZ, RZ, 1.875, 0 ;  /* 0x3f800000ff037431 */ /* 0x000fe400000001ff */
[----:B------:R-:W-:-:S09]  /*93a0*/  FADD R6, R37, R6 ;  /* 0x0000000625067221 */ /* 0x000fd20000000000 */
        /* <DEDUP_REMOVED lines=20> */
[----:B0-----:R-:W-:Y:S01]  /*94f0*/  FMUL R3, R53, R56 ;  /* 0x0000003835037220 */ /* 0x001fe20000400000 */
[----:B------:R-:W-:-:S03]  /*9500*/  MOV R56, 0x3a2c32e4 ;  /* 0x3a2c32e400387802 */ /* 0x000fc60000000f00 */
[----:B------:R-:W-:Y:S01]  /*9510*/  FADD R55, R54, -R3 ;  /* 0x8000000336377221 */ /* 0x000fe20000000000 */
[----:B------:R-:W-:-:S03]  /*9520*/  FFMA R37, R3, 1.4426950216293334961, R52 ;  /* 0x3fb8aa3b03257823 */ /* 0x000fc60000000034 */
[----:B------:R-:W-:Y:S01]  /*9530*/  FADD R57, R55, R55 ;  /* 0x0000003737397221 */ /* 0x000fe20000000000 */
[-C--:B------:R-:W-:Y:S01]  /*9540*/  FMUL R55, R3, R3.reuse ;  /* 0x0000000303377220 */ /* 0x080fe20000400000 */
[----:B------:R-:W-:Y:S02]  /*9550*/  FADD R52, R52, -R37 ;  /* 0x8000002534347221 */ /* 0x000fe40000000000 */
[----:B------:R-:W-:Y:S01]  /*9560*/  FFMA R54, R54, -R3, R57 ;  /* 0x8000000336367223 */ /* 0x000fe20000000039 */
[----:B------:R-:W-:Y:S01]  /*9570*/  FFMA R56, R55, R56, 0.0032181653659790754318 ;  /* 0x3b52e7db37387423 */ /* 0x000fe20000000038 */
[----:B------:R-:W-:Y:S02]  /*9580*/  FFMA R57, R3, 1.4426950216293334961, R52 ;  /* 0x3fb8aa3b03397823 */ /* 0x000fe40000000034 */
[----:B------:R-:W-:Y:S01]  /*9590*/  FMUL R54, R53, R54 ;  /* 0x0000003635367220 */ /* 0x000fe20000400000 */
[----:B------:R-:W-:-:S03]  /*95a0*/  FFMA R56, R55, R56, 0.018033718690276145935 ;  /* 0x3c93bb7337387423 */ /* 0x000fc60000000038 */
[----:B------:R-:W-:Y:S01]  /*95b0*/  FFMA R52, R54, 1.4426950216293334961, R57 ;  /* 0x3fb8aa3b36347823 */ /* 0x000fe20000000039 */
[----:B------:R-:W-:-:S04]  /*95c0*/  FFMA R56, R55, R56, 0.12022458761930465698 ;  /* 0x3df6384f37387423 */ /* 0x000fc80000000038 */
        /* <DEDUP_REMOVED lines=32> */
.L_x_762:
[----:B------:R-:W-:Y:S05]  /*97d0*/  BSYNC.RECONVERGENT B0 ;  /* 0x0000000000007941 */ /* 0x000fea0003800200 */
.L_x_761:
        /* <DEDUP_REMOVED lines=10> */
.L_x_764:
[----:B------:R-:W-:Y:S01]  /*9880*/  FMUL.FTZ R52, R3, R4 ;  /* 0x0000000403347220 */ /* 0x000fe20000410000 */
[----:B------:R-:W-:-:S03]  /*9890*/  FMUL.FTZ R4, R4, 0.5 ;  /* 0x3f00000004047820 */ /* 0x000fc60000410000 */
[----:B------:R-:W-:-:S04]  /*98a0*/  FFMA R3, -R52, R52, R3 ;  /* 0x0000003434037223 */ /* 0x000fc80000000103 */
[----:B------:R-:W-:-:S07]  /*98b0*/  FFMA R52, R3, R4, R52 ;  /* 0x0000000403347223 */ /* 0x000fce0000000034 */
.L_x_765:
[----:B------:R-:W-:Y:S05]  /*98c0*/  BSYNC.RECONVERGENT B0 ;  /* 0x0000000000007941 */ /* 0x000fea0003800200 */
.L_x_763:
        /* <DEDUP_REMOVED lines=15> */
.L_x_767:
[----:B------:R-:W-:Y:S05]  /*99c0*/  BSYNC.RECONVERGENT B5 ;  /* 0x0000000000057941 */ /* 0x000fea0003800200 */
.L_x_766:
        /* <DEDUP_REMOVED lines=42> */
[----:B------:R-:W-:Y:S05]  /*9c70*/  CALL.REL.NOINC `($__internal_11_$__cuda_sm3x_div_rn_noftz_f32_slowpath) ;  /* 0x0000000800607944 */ /* 0x000fea0003c00000 */
.L_x_769:
[----:B------:R-:W-:Y:S05]  /*9c80*/  BSYNC.RECONVERGENT B5 ;  /* 0x0000000000057941 */ /* 0x000fea0003800200 */
.L_x_768:
[----:B------:R-:W-:Y:S02]  /*9c90*/  HFMA2 R55, -RZ, RZ, 0.8349609375, 5.424022674560546875e-06 ;  /* 0x3aae005bff377431 */ /* 0x000fe400000001ff */
[C---:B------:R-:W-:Y:S01]  /*9ca0*/  FMUL R4, R3.reuse, R3 ;  /* 0x0000000303047220 */ /* 0x040fe20000400000 */
[C---:B------:R-:W-:Y:S01]  /*9cb0*/  FSETP.GE.AND P0, PT, |R3|.reuse, 1.0029599666595458984, PT ;  /* 0x3f8060fe0300780b */ /* 0x040fe20003f06200 */
[----:B------:R-:W-:Y:S01]  /*9cc0*/  HFMA2 R52, -RZ, RZ, 1.28515625, -179.25 ;  /* 0x3d24d99aff347431 */ /* 0x000fe200000001ff */
[----:B------:R-:W-:Y:S01]  /*9cd0*/  MOV R53, 0x38eb4c3a ;  /* 0x38eb4c3a00357802 */ /* 0x000fe20000000f00 */
[----:B------:R-:W-:Y:S01]  /*9ce0*/  BSSY.RECONVERGENT B0, `(.L_x_770) ;  /* 0x0000021000007945 */ /* 0x000fe20003800200 */
[----:B------:R-:W-:Y:S02]  /*9cf0*/  MOV R6, 0x3c09919f ;  /* 0x3c09919f00067802 */ /* 0x000fe40000000f00 */
[----:B------:R-:W-:Y:S02]  /*9d00*/  FSEL R4, |R3|, R4, P0 ;  /* 0x0000000403047208 */ /* 0x000fe40000000200 */
[----:B------:R-:W-:-:S02]  /*9d10*/  FSEL R53, R53, 8.4834944573231041431e-05, P0 ;  /* 0x38b1e96a35357808 */ /* 0x000fc40000000000 */
[----:B------:R-:W-:Y:S02]  /*9d20*/  FSEL R55, -R55, -0.00082130916416645050049, P0 ;  /* 0xba574d2037377808 */ /* 0x000fe40000000100 */
[----:B------:R-:W-:Y:S02]  /*9d30*/  FSEL R6, R6, 0.0052134888246655464172, P0 ;  /* 0x3baad5ea06067808 */ /* 0x000fe40000000000 */
[----:B------:R-:W-:Y:S01]  /*9d40*/  MOV R54, 0x3e235519 ;  /* 0x3e23551900367802 */ /* 0x000fe20000000f00 */
[----:B------:R-:W-:Y:S01]  /*9d50*/  FFMA R53, R4, R53, R55 ;  /* 0x0000003504357223 */ /* 0x000fe20000000037 */
[----:B------:R-:W-:Y:S01]  /*9d60*/  HFMA2 R55, -RZ, RZ, 1.8525390625, -0.310791015625 ;  /* 0x3f69b4f9ff377431 */ /* 0x000fe200000001ff */
[----:B------:R-:W-:Y:S02]  /*9d70*/  FSEL R52, -R52, -0.026868773624300956726, P0 ;  /* 0xbcdc1be734347808 */ /* 0x000fe40000000100 */
[----:B------:R-:W-:Y:S01]  /*9d80*/  FFMA R53, R4, R53, R6 ;  /* 0x0000003504357223 */ /* 0x000fe20000000006 */
[----:B------:R-:W-:-:S02]  /*9d90*/  FSEL R6, R54, 0.11284004896879196167, P0 ;  /* 0x3de718af36067808 */ /* 0x000fc40000000000 */
[----:B------:R-:W-:Y:S01]  /*9da0*/  MOV R54, 0x3f210a14 ;  /* 0x3f210a1400367802 */ /* 0x000fe20000000f00 */
[C---:B------:R-:W-:Y:S01]  /*9db0*/  FFMA R53, R4.reuse, R53, R52 ;  /* 0x0000003504357223 */ /* 0x040fe20000000034 */
[----:B------:R-:W-:Y:S02]  /*9dc0*/  ISETP.NE.AND P1, PT, R35, RZ, PT ;  /* 0x000000ff2300720c */ /* 0x000fe40003f25270 */
[----:B------:R-:W-:Y:S01]  /*9dd0*/  FSEL R52, R55, -0.37612664699554443359, P0 ;  /* 0xbec093ac37347808 */ /* 0x000fe20000000000 */
[----:B------:R-:W-:Y:S01]  /*9de0*/  FFMA R53, R4, R53, R6 ;  /* 0x0000003504357223 */ /* 0x000fe20000000006 */
[----:B------:R-:W-:Y:S02]  /*9df0*/  FSEL R6, R54, 0.12837915122509002686, P0 ;  /* 0x3e0375d336067808 */ /* 0x000fe40000000000 */
[C---:B------:R-:W-:Y:S01]  /*9e00*/  FSEL R55, -R4.reuse, R3, P0 ;  /* 0x0000000304377208 */ /* 0x040fe20000000100 */
        /* <DEDUP_REMOVED lines=14> */
.L_x_771:
[----:B------:R-:W-:Y:S05]  /*9ef0*/  BSYNC.RECONVERGENT B0 ;  /* 0x0000000000007941 */ /* 0x000fea0003800200 */
.L_x_770:
        /* <DEDUP_REMOVED lines=8> */
.L_x_773:
[----:B------:R-:W-:Y:S05]  /*9f80*/  BSYNC.RECONVERGENT B0 ;  /* 0x0000000000007941 */ /* 0x000fea0003800200 */
.L_x_772:
        /* <DEDUP_REMOVED lines=8> */
.L_x_775:
[----:B------:R-:W-:Y:S05]  /*a010*/  BSYNC.RECONVERGENT B0 ;  /* 0x0000000000007941 */ /* 0x000fea0003800200 */
.L_x_774:
[----:B------:R-:W-:Y:S05]  /*a020*/  @!P5 BRA `(.L_x_756) ;  /* 0x000000000018d947 */ /* 0x000fea0003800000 */
[----:B------:R-:W0:Y:S02]  /*a030*/  LDG.E R42, desc[UR6][R42.64] ;  /* 0x000000062a2a7981 */ /* 0x000e24000c1e1900 */
[----:B012---:R-:W-:-:S04]  /*a040*/  FMUL R3, R52, R42 ;  /* 0x0000002a34037220 */ /* 0x007fc80000400000 */
[----:B------:R-:W-:-:S04]  /*a050*/  FMUL R4, R3, R34 ;  /* 0x0000002203047220 */ /* 0x000fc80000400000 */
[----:B------:R-:W-:-:S04]  /*a060*/  FMUL R3, R4, R33 ;  /* 0x0000002104037220 */ /* 0x000fc80000400000 */
[----:B------:R-:W-:-:S05]  /*a070*/  FMUL R3, R3, R10 ;  /* 0x0000000a03037220 */ /* 0x000fca0000400000 */
[----:B------:R3:W-:Y:S02]  /*a080*/  REDG.E.ADD.F32.FTZ.RN.STRONG.GPU desc[UR6][R44.64], R3 ;  /* 0x000000032c0079a6 */ /* 0x0007e4000c12f306 */
.L_x_756:
[----:B------:R-:W-:Y:S05]  /*a090*/  BSYNC.RECONVERGENT B4 ;  /* 0x0000000000047941 */ /* 0x000fea0003800200 */
.L_x_755:
[----:B------:R-:W-:Y:S02]  /*a0a0*/  IADD3 R31, PT, PT, R31, 0x1, RZ ;  /* 0x000000011f1f7810 */ /* 0x000fe40007ffe0ff */
[----:B------:R-:W-:Y:S02]  /*a0b0*/  IADD3 R32, PT, PT, R32, 0x1, RZ ;  /* 0x0000000120207810 */ /* 0x000fe40007ffe0ff */
[----:B------:R-:W-:-:S13]  /*a0c0*/  ISETP.NE.AND P0, PT, R31, 0x1, PT ;  /* 0x000000011f00780c */ /* 0x000fda0003f05270 */
[----:B------:R-:W-:Y:S05]  /*a0d0*/  @P0 BRA `(.L_x_776) ;  /* 0xffffffe400680947 */ /* 0x000fea000383ffff */
.L_x_750:
[----:B------:R-:W-:Y:S05]  /*a0e0*/  BSYNC B3 ;  /* 0x0000000000037941 */ /* 0x000fea0003800000 */
.L_x_749:
[----:B------:R-:W-:-:S04]  /*a0f0*/  IADD3 R36, PT, PT, R36, 0x1, RZ ;  /* 0x0000000124247810 */ /* 0x000fc80007ffe0ff */
[----:B------:R-:W-:-:S13]  /*a100*/  ISETP.NE.AND P0, PT, R36, R13, PT ;  /* 0x0000000d2400720c */ /* 0x000fda0003f05270 */
[----:B------:R-:W-:Y:S05]  /*a110*/  @P0 BRA `(.L_x_777) ;  /* 0xffffffd400fc0947 */ /* 0x000fea000383ffff */
[----:B------:R-:W-:Y:S05]  /*a120*/  BSYNC B2 ;  /* 0x0000000000027941 */ /* 0x000fea0003800000 */
.L_x_732:
[----:B------:R-:W-:Y:S05]  /*a130*/  EXIT ;  /* 0x000000000000794d */ /* 0x000fea0003800000 */
        .weak           $__internal_9_$__cuda_sm20_rcp_rn_f32_slowpath
        .type           $__internal_9_$__cuda_sm20_rcp_rn_f32_slowpath,@function
        .size           $__internal_9_$__cuda_sm20_rcp_rn_f32_slowpath,($__internal_10_$__cuda_sm20_sqrt_rn_f32_slowpath - $__internal_9_$__cuda_sm20_rcp_rn_f32_slowpath)
$__internal_9_$__cuda_sm20_rcp_rn_f32_slowpath:
        /* <DEDUP_REMOVED lines=15> */
.L_x_779:
        /* <DEDUP_REMOVED lines=33> */
.L_x_781:
[----:B------:R0:W1:Y:S02]  /*a440*/  MUFU.RCP R20, R4 ;  /* 0x0000000400147308 */ /* 0x0000640000001000 */
.L_x_780:
[----:B------:R-:W-:Y:S05]  /*a450*/  BSYNC.RECONVERGENT B1 ;  /* 0x0000000000017941 */ /* 0x000fea0003800200 */
.L_x_778:
[----:B------:R-:W-:Y:S01]  /*a460*/  HFMA2 R21, -RZ, RZ, 0, 0 ;  /* 0x00000000ff157431 */ /* 0x000fe200000001ff */
[----:B-1----:R-:W-:Y:S02]  /*a470*/  MOV R3, R20 ;  /* 0x0000001400037202 */ /* 0x002fe40000000f00 */
[----:B------:R-:W-:-:S04]  /*a480*/  MOV R20, R25 ;  /* 0x0000001900147202 */ /* 0x000fc80000000f00 */
[----:B0-----:R-:W-:Y:S05]  /*a490*/  RET.REL.NODEC R20 `(joseph3d_back_tof_sino_cuda_kernel) ;  /* 0xffffff5814d87950 */ /* 0x001fea0003c3ffff */
        .weak           $__internal_10_$__cuda_sm20_sqrt_rn_f32_slowpath
        .type           $__internal_10_$__cuda_sm20_sqrt_rn_f32_slowpath,@function
        .size           $__internal_10_$__cuda_sm20_sqrt_rn_f32_slowpath,($__internal_11_$__cuda_sm3x_div_rn_noftz_f32_slowpath - $__internal_10_$__cuda_sm20_sqrt_rn_f32_slowpath)
$__internal_10_$__cuda_sm20_sqrt_rn_f32_slowpath:
        /* <DEDUP_REMOVED lines=19> */
.L_x_782:
[----:B------:R-:W-:Y:S01]  /*a5d0*/  HFMA2 R63, -RZ, RZ, 0, 0 ;  /* 0x00000000ff3f7431 */ /* 0x000fe200000001ff */
[----:B------:R-:W-:-:S04]  /*a5e0*/  MOV R62, R4 ;  /* 0x00000004003e7202 */ /* 0x000fc80000000f00 */
[----:B------:R-:W-:Y:S05]  /*a5f0*/  RET.REL.NODEC R62 `(joseph3d_back_tof_sino_cuda_kernel) ;  /* 0xffffff583e807950 */ /* 0x000fea0003c3ffff */
        .weak           $__internal_11_$__cuda_sm3x_div_rn_noftz_f32_slowpath
        .type           $__internal_11_$__cuda_sm3x_div_rn_noftz_f32_slowpath,@function
        .size           $__internal_11_$__cuda_sm3x_div_rn_noftz_f32_slowpath,(.L_x_1059 - $__internal_11_$__cuda_sm3x_div_rn_noftz_f32_slowpath)
$__internal_11_$__cuda_sm3x_div_rn_noftz_f32_slowpath:
        /* <DEDUP_REMOVED lines=27> */
[----:B------:R-:W-:-:S13]  /*a7b0*/  ISETP.GE.AND P0, PT, R62, RZ, PT ;  /* 0x000000ff3e00720c */ /* 0x000fda0003f06270 */
[----:B------:R-:W-:Y:S01]  /*a7c0*/  @P0 MOV R56, RZ ;  /* 0x000000ff00380202 */ /* 0x000fe20000000f00 */
[----:B------:R-:W-:Y:S01]  /*a7d0*/  @!P0 FFMA R4, R4, 1.84467440737095516160e+19, RZ ;  /* 0x5f80000004048823 */ /* 0x000fe200000000ff */
[----:B------:R-:W-:Y:S02]  /*a7e0*/  @!P0 MOV R56, 0xffffffc0 ;  /* 0xffffffc000388802 */ /* 0x000fe40000000f00 */
[----:B------:R-:W-:-:S13]  /*a7f0*/  ISETP.GE.AND P0, PT, R61, RZ, PT ;  /* 0x000000ff3d00720c */ /* 0x000fda0003f06270 */
[----:B------:R-:W-:Y:S01]  /*a800*/  @!P0 FFMA R3, R3, 1.84467440737095516160e+19, RZ ;  /* 0x5f80000003038823 */ /* 0x000fe200000000ff */
[----:B------:R-:W-:-:S07]  /*a810*/  @!P0 IADD3 R56, PT, PT, R56, 0x40, RZ ;  /* 0x0000004038388810 */ /* 0x000fce0007ffe0ff */
.L_x_784:
[----:B------:R-:W-:Y:S01]  /*a820*/  LEA R62, R55, 0xc0800000, 0x17 ;  /* 0xc0800000373e7811 */ /* 0x000fe200078eb8ff */
[----:B------:R-:W-:Y:S01]  /*a830*/  BSSY.RECONVERGENT B1, `(.L_x_789) ;  /* 0x0000036000017945 */ /* 0x000fe20003800200 */
[----:B------:R-:W-:Y:S02]  /*a840*/  IADD3 R61, PT, PT, R60, -0x7f, RZ ;  /* 0xffffff813c3d7810 */ /* 0x000fe40007ffe0ff */
[----:B------:R-:W-:Y:S02]  /*a850*/  IADD3 R64, PT, PT, -R62, R3, RZ ;  /* 0x000000033e407210 */ /* 0x000fe40007ffe1ff */
[----:B------:R-:W-:Y:S02]  /*a860*/  IADD3 R55, PT, PT, R61, 0x7f, -R55 ;  /* 0x0000007f3d377810 */ /* 0x000fe40007ffe837 */
[----:B------:R-:W0:Y:S01]  /*a870*/  MUFU.RCP R3, R64 ;  /* 0x0000004000037308 */ /* 0x000e220000001000 */
[----:B------:R-:W-:Y:S01]  /*a880*/  FADD.FTZ R62, -R64, -RZ ;  /* 0x800000ff403e7221 */ /* 0x000fe20000010100 */
[----:B------:R-:W-:-:S03]  /*a890*/  IADD3 R56, PT, PT, R55, R56, RZ ;  /* 0x0000003837387210 */ /* 0x000fc60007ffe0ff */
[----:B0-----:R-:W-:-:S04]  /*a8a0*/  FFMA R60, R3, R62, 1 ;  /* 0x3f800000033c7423 */ /* 0x001fc8000000003e */
[----:B------:R-:W-:Y:S01]  /*a8b0*/  FFMA R60, R3, R60, R3 ;  /* 0x0000003c033c7223 */ /* 0x000fe20000000003 */
[----:B------:R-:W-:-:S04]  /*a8c0*/  IMAD R3, R61, -0x800000, R4 ;  /* 0xff8000003d037824 */ /* 0x000fc800078e0204 */
        /* <DEDUP_REMOVED lines=21> */
[----:B------:R-:W-:Y:S02]  /*aa20*/  ISETP.NE.AND P0, PT, R4, RZ, PT ;  /* 0x000000ff0400720c */ /* 0x000fe40003f05270 */
[----:B------:R-:W-:Y:S02]  /*aa30*/  LOP3.LUT R56, R56, 0x7fffff, RZ, 0xc0, !PT ;  /* 0x007fffff38387812 */ /* 0x000fe400078ec0ff */
[----:B------:R-:W-:Y:S02]  /*aa40*/  IADD3 R61, PT, PT, -R4, RZ, RZ ;  /* 0x000000ff043d7210 */ /* 0x000fe40007ffe1ff */
[----:B------:R-:W-:Y:S02]  /*aa50*/  LOP3.LUT R56, R56, 0x800000, RZ, 0xfc, !PT ;  /* 0x0080000038387812 */ /* 0x000fe400078efcff */
[----:B------:R-:W-:-:S02]  /*aa60*/  IADD3 R63, PT, PT, R4, 0x20, RZ ;  /* 0x00000020043f7810 */ /* 0x000fc40007ffe0ff */
[----:B------:R-:W-:Y:S02]  /*aa70*/  SEL R61, R61, RZ, P0 ;  /* 0x000000ff3d3d7207 */ /* 0x000fe40000000000 */
[----:B------:R-:W-:Y:S02]  /*aa80*/  ISETP.NE.AND P0, PT, R4, RZ, PT ;  /* 0x000000ff0400720c */ /* 0x000fe40003f05270 */
[----:B------:R-:W-:Y:S02]  /*aa90*/  SHF.L.U32 R63, R56, R63, RZ ;  /* 0x0000003f383f7219 */ /* 0x000fe400000006ff */
[----:B------:R-:W-:Y:S02]  /*aaa0*/  FSETP.NEU.FTZ.AND P1, PT, R55, R60, PT ;  /* 0x0000003c3700720b */ /* 0x000fe40003f3d000 */
        /* <DEDUP_REMOVED lines=10> */
.L_x_791:
[----:B------:R-:W-:-:S04]  /*ab50*/  LOP3.LUT R3, R3, 0x80000000, RZ, 0xc0, !PT ;  /* 0x8000000003037812 */ /* 0x000fc800078ec0ff */
[----:B------:R-:W-:Y:S01]  /*ab60*/  LOP3.LUT R3, R3, 0x7f800000, RZ, 0xfc, !PT ;  /* 0x7f80000003037812 */ /* 0x000fe200078efcff */
[----:B------:R-:W-:Y:S06]  /*ab70*/  BRA `(.L_x_792) ;  /* 0x0000000000047947 */ /* 0x000fec0003800000 */
.L_x_790:
[----:B------:R-:W-:-:S07]  /*ab80*/  LEA R3, R56, R3, 0x17 ;  /* 0x0000000338037211 */ /* 0x000fce00078eb8ff */
.L_x_792:
[----:B------:R-:W-:Y:S05]  /*ab90*/  BSYNC.RECONVERGENT B1 ;  /* 0x0000000000017941 */ /* 0x000fea0003800200 */
.L_x_789:
[----:B------:R-:W-:Y:S05]  /*aba0*/  BRA `(.L_x_793) ;  /* 0x0000000000207947 */ /* 0x000fea0003800000 */
.L_x_788:
[----:B------:R-:W-:-:S04]  /*abb0*/  LOP3.LUT R3, R3, 0x80000000, R4, 0x48, !PT ;  /* 0x8000000003037812 */ /* 0x000fc800078e4804 */
[----:B------:R-:W-:Y:S01]  /*abc0*/  LOP3.LUT R3, R3, 0x7f800000, RZ, 0xfc, !PT ;  /* 0x7f80000003037812 */ /* 0x000fe200078efcff */
[----:B------:R-:W-:Y:S06]  /*abd0*/  BRA `(.L_x_793) ;  /* 0x0000000000147947 */ /* 0x000fec0003800000 */
.L_x_787:
[----:B------:R-:W-:Y:S01]  /*abe0*/  LOP3.LUT R3, R3, 0x80000000, R4, 0x48, !PT ;  /* 0x8000000003037812 */ /* 0x000fe200078e4804 */
[----:B------:R-:W-:Y:S06]  /*abf0*/  BRA `(.L_x_793) ;  /* 0x00000000000c7947 */ /* 0x000fec0003800000 */
.L_x_786:
[----:B------:R-:W0:Y:S01]  /*ac00*/  MUFU.RSQ R3, -QNAN ;  /* 0xffc0000000037908 */ /* 0x000e220000001400 */
[----:B------:R-:W-:Y:S05]  /*ac10*/  BRA `(.L_x_793) ;  /* 0x0000000000047947 */ /* 0x000fea0003800000 */
.L_x_785:
[----:B------:R-:W-:-:S07]  /*ac20*/  FADD.FTZ R3, R4, R3 ;  /* 0x0000000304037221 */ /* 0x000fce0000010000 */
.L_x_793:
[----:B------:R-:W-:Y:S05]  /*ac30*/  BSYNC.RECONVERGENT B0 ;  /* 0x0000000000007941 */ /* 0x000fea0003800200 */
.L_x_783:
[----:B------:R-:W-:Y:S01]  /*ac40*/  HFMA2 R61, -RZ, RZ, 0, 0 ;  /* 0x00000000ff3d7431 */ /* 0x000fe200000001ff */
[----:B------:R-:W-:-:S04]  /*ac50*/  MOV R60, R6 ;  /* 0x00000006003c7202 */ /* 0x000fc80000000f00 */
[----:B0-----:R-:W-:Y:S05]  /*ac60*/  RET.REL.NODEC R60 `(joseph3d_back_tof_sino_cuda_kernel) ;  /* 0xffffff503ce47950 */ /* 0x001fea0003c3ffff */
.L_x_794:
        /* <DEDUP_REMOVED lines=9> */
.L_x_1059:


//--------------------- .text.joseph3d_fwd_cuda_kernel --------------------------
	.section	.text.joseph3d_fwd_cuda_kernel,"ax",@progbits
	.align	128
        .global         joseph3d_fwd_cuda_kernel
        .type           joseph3d_fwd_cuda_kernel,@function
        .size           joseph3d_fwd_cuda_kernel,(.L_x_1062 - joseph3d_fwd_cuda_kernel)
        .other          joseph3d_fwd_cuda_kernel,@"STO_CUDA_ENTRY STV_DEFAULT"
joseph3d_fwd_cuda_kernel:
.text.joseph3d_fwd_cuda_kernel:
        /* <DEDUP_REMOVED lines=9> */
[----:B------:R-:W0:Y:S01]  /*0090*/  LDC.64 R18, c[0x0][0x380] ;  /* 0x0000e000ff127b82 */ /* 0x000e220000000a00 */
[----:B------:R-:W1:Y:S01]  /*00a0*/  LDCU.64 UR14, c[0x0][0x358] ;  /* 0x00006b00ff0e77ac */ /* 0x000e620008000a00 */
[----:B------:R-:W-:-:S06]  /*00b0*/  UMOV UR4, URZ ;  /* 0x000000ff00047c82 */ /* 0x000fcc0008000000 */
[----:B------:R-:W2:Y:S08]  /*00c0*/  LDC.64 R20, c[0x0][0x388] ;  /* 0x0000e200ff147b82 */ /* 0x000eb00000000a00 */
[----:B------:R-:W3:Y:S01]  /*00d0*/  LDC.64 R22, c[0x0][0x3b8] ;  /* 0x0000ee00ff167b82 */ /* 0x000ee20000000a00 */
[----:B0-----:R-:W-:-:S07]  /*00e0*/  IMAD.WIDE.U32 R18, R15, 0xc, R18 ;  /* 0x0000000c0f127825 */ /* 0x001fce00078e0012 */
[----:B------:R-:W0:Y:S01]  /*00f0*/  LDC.64 R4, c[0x0][0x3a0] ;  /* 0x0000e800ff047b82 */ /* 0x000e220000000a00 */
[----:B------:R-:W-:Y:S01]  /*0100*/  IADD3 R19, PT, PT, R19, UR4, RZ ;  /* 0x0000000413137c10 */ /* 0x000fe2000fffe0ff */
[----:B--2---:R-:W-:-:S06]  /*0110*/  IMAD.WIDE.U32 R20, R15, 0xc, R20 ;  /* 0x0000000c0f147825 */ /* 0x004fcc00078e0014 */
[----:B------:R-:W2:Y:S01]  /*0120*/  LDC.64 R2, c[0x0][0x398] ;  /* 0x0000e600ff027b82 */ /* 0x000ea20000000a00 */
[----:B-1----:R-:W4:Y:S01]  /*0130*/  LDG.E R12, desc[UR14][R18.64] ;  /* 0x0000000e120c7981 */ /* 0x002f22000c1e1900 */
[----:B------:R-:W-:-:S03]  /*0140*/  IADD3 R21, PT, PT, R21, UR4, RZ ;  /* 0x0000000415157c10 */ /* 0x000fc6000fffe0ff */
[----:B------:R-:W4:Y:S04]  /*0150*/  LDG.E R10, desc[UR14][R18.64+0x4] ;  /* 0x0000040e120a7981 */ /* 0x000f28000c1e1900 */
[----:B------:R-:W4:Y:S04]  /*0160*/  LDG.E R17, desc[UR14][R20.64] ;  /* 0x0000000e14117981 */ /* 0x000f28000c1e1900 */
[----:B---3--:R-:W3:Y:S04]  /*0170*/  LDG.E R0, desc[UR14][R22.64] ;  /* 0x0000000e16007981 */ /* 0x008ee8000c1e1900 */
[----:B------:R-:W3:Y:S04]  /*0180*/  LDG.E R7, desc[UR14][R22.64+0x4] ;  /* 0x0000040e16077981 */ /* 0x000ee8000c1e1900 */
[----:B------:R-:W3:Y:S04]  /*0190*/  LDG.E R13, desc[UR14][R22.64+0x8] ;  /* 0x0000080e160d7981 */ /* 0x000ee8000c1e1900 */
[----:B0-----:R-:W3:Y:S04]  /*01a0*/  LDG.E R14, desc[UR14][R4.64] ;  /* 0x0000000e040e7981 */ /* 0x001ee8000c1e1900 */
[----:B------:R-:W3:Y:S04]  /*01b0*/  LDG.E R16, desc[UR14][R4.64+0x4] ;  /* 0x0000040e04107981 */ /* 0x000ee8000c1e1900 */
[----:B------:R-:W3:Y:S04]  /*01c0*/  LDG.E R24, desc[UR14][R4.64+0x8] ;  /* 0x0000080e04187981 */ /* 0x000ee8000c1e1900 */
[----:B--2---:R-:W2:Y:S04]  /*01d0*/  LDG.E R25, desc[UR14][R2.64] ;  /* 0x0000000e02197981 */ /* 0x004ea8000c1e1900 */
[----:B------:R-:W2:Y:S04]  /*01e0*/  LDG.E R26, desc[UR14][R2.64+0x4] ;  /* 0x0000040e021a7981 */ /* 0x000ea8000c1e1900 */
[----:B------:R-:W2:Y:S04]  /*01f0*/  LDG.E R27, desc[UR14][R2.64+0x8] ;  /* 0x0000080e021b7981 */ /* 0x000ea8000c1e1900 */
[----:B------:R-:W2:Y:S04]  /*0200*/  LDG.E R8, desc[UR14][R20.64+0x4] ;  /* 0x0000040e14087981 */ /* 0x000ea8000c1e1900 */
[----:B------:R0:W5:Y:S04]  /*0210*/  LDG.E R11, desc[UR14][R18.64+0x8] ;  /* 0x0000080e120b7981 */ /* 0x000168000c1e1900 */
[----:B------:R0:W5:Y:S01]  /*0220*/  LDG.E R6, desc[UR14][R20.64+0x8] ;  /* 0x0000080e14067981 */ /* 0x000162000c1e1900 */
[----:B------:R-:W-:Y:S01]  /*0230*/  BSSY.RECONVERGENT B0, `(.L_x_795) ;  /* 0x0000019000007945 */ /* 0x000fe20003800200 */
[----:B----4-:R-:W-:Y:S01]  /*0240*/  FADD R9, -R12, R17 ;  /* 0x000000110c097221 */ /* 0x010fe20000000100 */
[----:B---3--:R-:W-:-:S04]  /*0250*/  R2UR UR4, R0 ;  /* 0x00000000000472ca */ /* 0x008fc800000e0000 */
        /* <DEDUP_REMOVED lines=8> */
[----:B--2---:R-:W-:Y:S02]  /*02e0*/  R2UR UR10, R25 ;  /* 0x00000000190a72ca */ /* 0x004fe400000e0000 */
[----:B------:R-:W-:Y:S02]  /*02f0*/  R2UR UR11, R26 ;  /* 0x000000001a0b72ca */ /* 0x000fe400000e0000 */
[----:B------:R-:W-:Y:S01]  /*0300*/  R2UR UR12, R27 ;  /* 0x000000001b0c72ca */ /* 0x000fe200000e0000 */
[----:B------:R-:W-:Y:S01]  /*0310*/  FADD R7, -R10, R8 ;  /* 0x000000080a077221 */ /* 0x000fe20000000100 */
[----:B0-----:R-:W-:-:S13]  /*0320*/  @P0 BRA `(.L_x_796) ;  /* 0x0000000000140947 */ /* 0x001fda0003800000 */
[----:B------:R-:W-:Y:S02]  /*0330*/  MOV R0, R9 ;  /* 0x0000000900007202 */ /* 0x000fe40000000f00 */
[----:B------:R-:W-:-:S07]  /*0340*/  MOV R22, 0x360 ;  /* 0x0000036000167802 */ /* 0x000fce0000000f00 */
[----:B-----5:R-:W-:Y:S05]  /*0350*/  CALL.REL.NOINC `($__internal_12_$__cuda_sm20_rcp_rn_f32_slowpath) ;  /* 0x0000003c00007944 */ /* 0x020fea0003c00000 */
[----:B------:R-:W-:Y:S01]  /*0360*/  MOV R16, R0 ;  /* 0x0000000000107202 */ /* 0x000fe20000000f00 */
[----:B------:R-:W-:Y:S06]  /*0370*/  BRA `(.L_x_797) ;  /* 0x0000000000107947 */ /* 0x000fec0003800000 */
.L_x_796:
[----:B------:R-:W0:Y:S02]  /*0380*/  MUFU.RCP R16, R9 ;  /* 0x0000000900107308 */ /* 0x000e240000001000 */
[----:B0-----:R-:W-:-:S04]  /*0390*/  FFMA R0, R9, R16, -1 ;  /* 0xbf80000009007423 */ /* 0x001fc80000000010 */
[----:B------:R-:W-:-:S04]  /*03a0*/  FADD.FTZ R3, -R0, -RZ ;  /* 0x800000ff00037221 */ /* 0x000fc80000010100 */
[----:B------:R-:W-:-:S07]  /*03b0*/  FFMA R16, R16, R3, R16 ;  /* 0x0000000310107223 */ /* 0x000fce0000000010 */
.L_x_797:
[----:B------:R-:W-:Y:S05]  /*03c0*/  BSYNC.RECONVERGENT B0 ;  /* 0x0000000000007941 */ /* 0x000fea0003800200 */
.L_x_795:
[----:B------:R-:W-:Y:S01]  /*03d0*/  VIADD R0, R7, 0x1800000 ;  /* 0x0180000007007836 */ /* 0x000fe20000000000 */
[----:B------:R-:W-:Y:S01]  /*03e0*/  BSSY.RECONVERGENT B0, `(.L_x_798) ;  /* 0x000000e000007945 */ /* 0x000fe20003800200 */
[----:B-----5:R-:W-:-:S03]  /*03f0*/  FADD R5, -R11, R6 ;  /* 0x000000060b057221 */ /* 0x020fc60000000100 */
[----:B------:R-:W-:-:S04]  /*0400*/  LOP3.LUT R0, R0, 0x7f800000, RZ, 0xc0, !PT ;  /* 0x7f80000000007812 */ /* 0x000fc800078ec0ff */
[----:B------:R-:W-:-:S13]  /*0410*/  ISETP.GT.U32.AND P0, PT, R0, 0x1ffffff, PT ;  /* 0x01ffffff0000780c */ /* 0x000fda0003f04070 */
[----:B------:R-:W-:Y:S05]  /*0420*/  @P0 BRA `(.L_x_799) ;  /* 0x0000000000140947 */ /* 0x000fea0003800000 */
[----:B------:R-:W-:Y:S02]  /*0430*/  MOV R0, R7 ;  /* 0x0000000700007202 */ /* 0x000fe40000000f00 */
[----:B------:R-:W-:-:S07]  /*0440*/  MOV R22, 0x460 ;  /* 0x0000046000167802 */ /* 0x000fce0000000f00 */
[----:B------:R-:W-:Y:S05]  /*0450*/  CALL.REL.NOINC `($__internal_12_$__cuda_sm20_rcp_rn_f32_slowpath) ;  /* 0x0000003800c07944 */ /* 0x000fea0003c00000 */
[----:B------:R-:W-:Y:S01]  /*0460*/  MOV R14, R0 ;  /* 0x00000000000e7202 */ /* 0x000fe20000000f00 */
[----:B------:R-:W-:Y:S06]  /*0470*/  BRA `(.L_x_800) ;  /* 0x0000000000107947 */ /* 0x000fec0003800000 */
.L_x_799:
[----:B------:R-:W0:Y:S02]  /*0480*/  MUFU.RCP R14, R7 ;  /* 0x00000007000e7308 */ /* 0x000e240000001000 */
[----:B0-----:R-:W-:-:S04]  /*0490*/  FFMA R0, R7, R14, -1 ;  /* 0xbf80000007007423 */ /* 0x001fc8000000000e */
[----:B------:R-:W-:-:S04]  /*04a0*/  FADD.FTZ R3, -R0, -RZ ;  /* 0x800000ff00037221 */ /* 0x000fc80000010100 */
[----:B------:R-:W-:-:S07]  /*04b0*/  FFMA R14, R14, R3, R14 ;  /* 0x000000030e0e7223 */ /* 0x000fce000000000e */
.L_x_800:
[----:B------:R-:W-:Y:S05]  /*04c0*/  BSYNC.RECONVERGENT B0 ;  /* 0x0000000000007941 */ /* 0x000fea0003800200 */
.L_x_798:
[----:B------:R-:W-:Y:S01]  /*04d0*/  IADD3 R0, PT, PT, R5, 0x1800000, RZ ;  /* 0x0180000005007810 */ /* 0x000fe20007ffe0ff */
[----:B------:R-:W-:Y:S01]  /*04e0*/  IMAD.U32 R2, RZ, RZ, UR9 ;  /* 0x00000009ff027e24 */ /* 0x000fe2000f8e00ff */
[----:B------:R-:W-:Y:S01]  /*04f0*/  I2FP.F32.S32 R18, UR4 ;  /* 0x0000000400127c45 */ /* 0x000fe20008201400 */
[----:B------:R-:W-:Y:S01]  /*0500*/  BSSY.RECONVERGENT B0, `(.L_x_801) ;  /* 0x0000019000007945 */ /* 0x000fe20003800200 */
        /* <DEDUP_REMOVED lines=9> */
[----:B------:R-:W-:Y:S01]  /*05a0*/  MOV R20, UR8 ;  /* 0x0000000800147c02 */ /* 0x000fe20008000f00 */
[----:B------:R-:W-:Y:S01]  /*05b0*/  FFMA R13, R13, R2, UR12 ;  /* 0x0000000c0d0d7e23 */ /* 0x000fe20008000002 */
[----:B------:R-:W-:Y:S01]  /*05c0*/  MOV R4, UR9 ;  /* 0x0000000900047c02 */ /* 0x000fe20008000f00 */
[----:B------:R-:W-:Y:S02]  /*05d0*/  FADD R21, -R21, UR10 ;  /* 0x0000000a15157e21 */ /* 0x000fe40008000100 */
[----:B------:R-:W-:Y:S02]  /*05e0*/  FADD R20, -R20, UR11 ;  /* 0x0000000b14147e21 */ /* 0x000fe40008000100 */
[----:B------:R-:W-:Y:S01]  /*05f0*/  FADD R4, -R4, UR12 ;  /* 0x0000000c04047e21 */ /* 0x000fe20008000100 */
[----:B------:R-:W-:Y:S06]  /*0600*/  @P0 BRA `(.L_x_802) ;  /* 0x0000000000100947 */ /* 0x000fec0003800000 */
[----:B------:R-:W-:Y:S02]  /*0610*/  MOV R0, R5 ;  /* 0x0000000500007202 */ /* 0x000fe40000000f00 */
[----:B------:R-:W-:-:S07]  /*0620*/  MOV R22, 0x640 ;  /* 0x0000064000167802 */ /* 0x000fce0000000f00 */
[----:B------:R-:W-:Y:S05]  /*0630*/  CALL.REL.NOINC `($__internal_12_$__cuda_sm20_rcp_rn_f32_slowpath) ;  /* 0x0000003800487944 */ /* 0x000fea0003c00000 */
[----:B------:R-:W-:Y:S05]  /*0640*/  BRA `(.L_x_803) ;  /* 0x0000000000107947 */ /* 0x000fea0003800000 */
.L_x_802:
[----:B------:R-:W0:Y:S02]  /*0650*/  MUFU.RCP R0, R5 ;  /* 0x0000000500007308 */ /* 0x000e240000001000 */
[----:B0-----:R-:W-:-:S04]  /*0660*/  FFMA R2, R0, R5, -1 ;  /* 0xbf80000000027423 */ /* 0x001fc80000000005 */
[----:B------:R-:W-:-:S04]  /*0670*/  FADD.FTZ R3, -R2, -RZ ;  /* 0x800000ff02037221 */ /* 0x000fc80000010100 */
[----:B------:R-:W-:-:S07]  /*0680*/  FFMA R0, R0, R3, R0 ;  /* 0x0000000300007223 */ /* 0x000fce0000000000 */
.L_x_803:
[----:B------:R-:W-:Y:S05]  /*0690*/  BSYNC.RECONVERGENT B0 ;  /* 0x0000000000007941 */ /* 0x000fea0003800200 */
.L_x_801:
        /* <DEDUP_REMOVED lines=12> */
[----:B------:R-:W-:Y:S01]  /*0760*/  FSEL R23, R21, R18, !P1 ;  /* 0x0000001215177208 */ /* 0x000fe20004800000 */
[C---:B------:R-:W-:Y:S01]  /*0770*/  FADD R25, -R11.reuse, R22 ;  /* 0x000000160b197221 */ /* 0x040fe20000000100 */
[----:B------:R-:W-:Y:S01]  /*0780*/  FADD R19, -R10, R19 ;  /* 0x000000130a137221 */ /* 0x000fe20000000100 */
[----:B------:R-:W-:Y:S01]  /*0790*/  FADD R13, -R11, R4 ;  /* 0x000000040b0d7221 */ /* 0x000fe20000000100 */
[----:B------:R-:W-:Y:S01]  /*07a0*/  FSETP.GT.AND P0, PT, R3, R2, PT ;  /* 0x000000020300720b */ /* 0x000fe20003f04000 */
[----:B------:R-:W-:Y:S01]  /*07b0*/  FMUL R18, R25, R0 ;  /* 0x0000000019127220 */ /* 0x000fe20000400000 */
[----:B------:R-:W-:Y:S01]  /*07c0*/  FADD R23, -R12, R23 ;  /* 0x000000170c177221 */ /* 0x000fe20000000100 */
[----:B------:R-:W-:Y:S01]  /*07d0*/  FMUL R19, R19, R14 ;  /* 0x0000000e13137220 */ /* 0x000fe20000400000 */
[----:B------:R-:W-:Y:S01]  /*07e0*/  FSEL R21, R3, R2, P0 ;  /* 0x0000000203157208 */ /* 0x000fe20000000000 */
[----:B------:R-:W-:Y:S01]  /*07f0*/  FMUL R4, R13, R0 ;  /* 0x000000000d047220 */ /* 0x000fe20000400000 */
[----:B------:R-:W-:Y:S01]  /*0800*/  FMUL R16, R23, R16 ;  /* 0x0000001017107220 */ /* 0x000fe20000400000 */
[----:B------:R-:W-:-:S02]  /*0810*/  PLOP3.LUT P1, PT, PT, PT, PT, 0x8, 0x80 ;  /* 0x000000000080781c */ /* 0x000fc40003f2e170 */
[----:B------:R-:W-:Y:S02]  /*0820*/  FSETP.GT.AND P2, PT, R21, R18, PT ;  /* 0x000000121500720b */ /* 0x000fe40003f44000 */
        /* <DEDUP_REMOVED lines=14> */
[----:B------:R-:W-:-:S04]  /*0910*/  FADD R19, R16, R19 ;  /* 0x0000001310137221 */ /* 0x000fc80000000000 */
[----:B------:R-:W0:Y:S08]  /*0920*/  MUFU.RCP R2, R19 ;  /* 0x0000001300027308 */ /* 0x000e300000001000 */
[----:B------:R-:W1:Y:S01]  /*0930*/  FCHK P1, R23, R19 ;  /* 0x0000001317007302 */ /* 0x000e620000020000 */
[----:B0-----:R-:W-:-:S04]  /*0940*/  FFMA R3, -R19, R2, 1 ;  /* 0x3f80000013037423 */ /* 0x001fc80000000102 */
[----:B------:R-:W-:Y:S01]  /*0950*/  FFMA R14, R2, R3, R2 ;  /* 0x00000003020e7223 */ /* 0x000fe20000000002 */
[----:B------:R-:W-:-:S03]  /*0960*/  FSEL R2, R18, R25, !P2 ;  /* 0x0000001912027208 */ /* 0x000fc60005000000 */
[----:B------:R-:W-:-:S04]  /*0970*/  FFMA R13, R23, R14, RZ ;  /* 0x0000000e170d7223 */ /* 0x000fc800000000ff */
[----:B------:R-:W-:-:S04]  /*0980*/  FFMA R3, -R19, R13, R23 ;  /* 0x0000000d13037223 */ /* 0x000fc80000000117 */
[----:B------:R-:W-:Y:S01]  /*0990*/  FFMA R13, R14, R3, R13 ;  /* 0x000000030e0d7223 */ /* 0x000fe2000000000d */
[----:B-1----:R-:W-:Y:S06]  /*09a0*/  @!P1 BRA `(.L_x_805) ;  /* 0x0000000000109947 */ /* 0x002fec0003800000 */
[----:B------:R-:W-:Y:S02]  /*09b0*/  MOV R22, R19 ;  /* 0x0000001300167202 */ /* 0x000fe40000000f00 */
[----:B------:R-:W-:-:S07]  /*09c0*/  MOV R14, 0x9e0 ;  /* 0x000009e0000e7802 */ /* 0x000fce0000000f00 */
[----:B------:R-:W-:Y:S05]  /*09d0*/  CALL.REL.NOINC `($__internal_14_$__cuda_sm3x_div_rn_noftz_f32_slowpath) ;  /* 0x0000003800947944 */ /* 0x000fea0003c00000 */
[----:B------:R-:W-:-:S07]  /*09e0*/  IMAD.MOV.U32 R13, RZ, RZ, R22 ;  /* 0x000000ffff0d7224 */ /* 0x000fce00078e0016 */
.L_x_805:
[----:B------:R-:W-:Y:S05]  /*09f0*/  BSYNC.RECONVERGENT B2 ;  /* 0x0000000000027941 */ /* 0x000fea0003800200 */
.L_x_804:
        /* <DEDUP_REMOVED lines=12> */
[----:B------:R-:W-:Y:S05]  /*0ac0*/  CALL.REL.NOINC `($__internal_14_$__cuda_sm3x_div_rn_noftz_f32_slowpath) ;  /* 0x0000003800587944 */ /* 0x000fea0003c00000 */
[----:B------:R-:W-:-:S07]  /*0ad0*/  MOV R3, R22 ;  /* 0x0000001600037202 */ /* 0x000fce0000000f00 */
.L_x_807:
[----:B------:R-:W-:Y:S05]  /*0ae0*/  BSYNC.RECONVERGENT B2 ;  /* 0x0000000000027941 */ /* 0x000fea0003800200 */
.L_x_806:
        /* <DEDUP_REMOVED lines=13> */
[----:B------:R-:W-:-:S07]  /*0bc0*/  IMAD.MOV.U32 R0, RZ, RZ, R22 ;  /* 0x000000ffff007224 */ /* 0x000fce00078e0016 */
.L_x_809:
[----:B------:R-:W-:Y:S05]  /*0bd0*/  BSYNC.RECONVERGENT B2 ;  /* 0x0000000000027941 */ /* 0x000fea0003800200 */
.L_x_808:
[----:B------:R-:W0:Y:S01]  /*0be0*/  LDCU.64 UR16, c[0x0][0x3a8] ;  /* 0x00007500ff1077ac */ /* 0x000e220008000a00 */
[C---:B------:R-:W-:Y:S01]  /*0bf0*/  FSETP.GE.AND P0, PT, R3.reuse, R0, PT ;  /* 0x000000000300720b */ /* 0x040fe20003f06000 */
[----:B------:R-:W-:Y:S01]  /*0c00*/  BSSY.RECONVERGENT B2, `(.L_x_810) ;  /* 0x0000111000027945 */ /* 0x000fe20003800200 */
[C---:B------:R-:W-:Y:S02]  /*0c10*/  FSETP.GE.AND P1, PT, R0.reuse, R3, PT ;  /* 0x000000030000720b */ /* 0x040fe40003f26000 */
[-C--:B------:R-:W-:Y:S02]  /*0c20*/  FSETP.LTU.OR P0, PT, R3, R13.reuse, !P0 ;  /* 0x0000000d0300720b */ /* 0x080fe40004709400 */
[----:B------:R-:W-:-:S04]  /*0c30*/  FSETP.GE.AND P1, PT, R0, R13, P1 ;  /* 0x0000000d0000720b */ /* 0x000fc80000f26000 */
[----:B------:R-:W-:Y:S02]  /*0c40*/  PLOP3.LUT P2, PT, P0, P1, PT, 0x20, 0x2 ;  /* 0x000000000002781c */ /* 0x000fe40000742470 */
[----:B0-----:R-:W-:-:S04]  /*0c50*/  LEA R30, P3, R15, UR16, 0x2 ;  /* 0x000000100f1e7c11 */ /* 0x001fc8000f8610ff */
[----:B------:R-:W-:-:S07]  /*0c60*/  LEA.HI.X R31, R15, UR17, RZ, 0x2, P3 ;  /* 0x000000110f1f7c11 */ /* 0x000fce00098f14ff */
[----:B------:R-:W-:Y:S05]  /*0c70*/  @!P2 BRA `(.L_x_811) ;  /* 0x000000100024a947 */ /* 0x000fea0003800000 */
[----:B------:R-:W-:Y:S01]  /*0c80*/  IADD3 R15, PT, PT, R13, -0xd000000, RZ ;  /* 0xf30000000d0f7810 */ /* 0x000fe20007ffe0ff */
[----:B------:R0:W1:Y:S01]  /*0c90*/  MUFU.RSQ R14, R13 ;  /* 0x0000000d000e7308 */ /* 0x0000620000001400 */
[----:B------:R-:W-:Y:S02]  /*0ca0*/  BSSY.RECONVERGENT B0, `(.L_x_812) ;  /* 0x000000a000007945 */ /* 0x000fe40003800200 */
[----:B------:R-:W-:-:S13]  /*0cb0*/  ISETP.GT.U32.AND P2, PT, R15, 0x727fffff, PT ;  /* 0x727fffff0f00780c */ /* 0x000fda0003f44070 */
[----:B0-----:R-:W-:Y:S05]  /*0cc0*/  @!P2 BRA `(.L_x_813) ;  /* 0x00000000000ca947 */ /* 0x001fea0003800000 */
[----:B------:R-:W-:-:S07]  /*0cd0*/  MOV R21, 0xcf0 ;  /* 0x00000cf000157802 */ /* 0x000fce0000000f00 */
[----:B-1----:R-:W-:Y:S05]  /*0ce0*/  CALL.REL.NOINC `($__internal_13_$__cuda_sm20_sqrt_rn_f32_slowpath) ;  /* 0x0000003400747944 */ /* 0x002fea0003c00000 */
[----:B------:R-:W-:Y:S05]  /*0cf0*/  BRA `(.L_x_814) ;  /* 0x0000000000107947 */ /* 0x000fea0003800000 */
.L_x_813:
[C---:B-1----:R-:W-:Y:S01]  /*0d00*/  FMUL.FTZ R18, R14.reuse, R13 ;  /* 0x0000000d0e127220 */ /* 0x042fe20000410000 */
[----:B------:R-:W-:-:S03]  /*0d10*/  FMUL.FTZ R14, R14, 0.5 ;  /* 0x3f0000000e0e7820 */ /* 0x000fc60000410000 */
[----:B------:R-:W-:-:S04]  /*0d20*/  FFMA R13, -R18, R18, R13 ;  /* 0x00000012120d7223 */ /* 0x000fc8000000010d */
[----:B------:R-:W-:-:S07]  /*0d30*/  FFMA R18, R13, R14, R18 ;  /* 0x0000000e0d127223 */ /* 0x000fce0000000012 */
.L_x_814:
[----:B------:R-:W-:Y:S05]  /*0d40*/  BSYNC.RECONVERGENT B0 ;  /* 0x0000000000007941 */ /* 0x000fea0003800200 */
.L_x_812:
        /* <DEDUP_REMOVED lines=14> */
[----:B------:R-:W-:Y:S05]  /*0e30*/  CALL.REL.NOINC `($__internal_14_$__cuda_sm3x_div_rn_noftz_f32_slowpath) ;  /* 0x00000034007c7944 */ /* 0x000fea0003c00000 */
[----:B------:R-:W-:-:S07]  /*0e40*/  MOV R13, R22 ;  /* 0x00000016000d7202 */ /* 0x000fce0000000f00 */
.L_x_816:
[----:B------:R-:W-:Y:S05]  /*0e50*/  BSYNC.RECONVERGENT B3 ;  /* 0x0000000000037941 */ /* 0x000fea0003800200 */
.L_x_815:
        /* <DEDUP_REMOVED lines=12> */
[----:B------:R-:W-:Y:S01]  /*0f20*/  IMAD.U32 R22, RZ, RZ, UR7 ;  /* 0x00000007ff167e24 */ /* 0x000fe2000f8e00ff */
[----:B------:R-:W-:-:S07]  /*0f30*/  MOV R14, 0xf50 ;  /* 0x00000f50000e7802 */ /* 0x000fce0000000f00 */
[----:B------:R-:W-:Y:S05]  /*0f40*/  CALL.REL.NOINC `($__internal_14_$__cuda_sm3x_div_rn_noftz_f32_slowpath) ;  /* 0x0000003400387944 */ /* 0x000fea0003c00000 */
.L_x_818:
[----:B------:R-:W-:Y:S05]  /*0f50*/  BSYNC.RECONVERGENT B3 ;  /* 0x0000000000037941 */ /* 0x000fea0003800200 */
.L_x_817:
        /* <DEDUP_REMOVED lines=17> */
[----:B------:R-:W-:Y:S02]  /*1070*/  MOV R22, UR7 ;  /* 0x0000000700167c02 */ /* 0x000fe40008000f00 */
[----:B------:R-:W-:-:S07]  /*1080*/  MOV R14, 0x10a0 ;  /* 0x000010a0000e7802 */ /* 0x000fce0000000f00 */
[----:B0-----:R-:W-:Y:S05]  /*1090*/  CALL.REL.NOINC `($__internal_14_$__cuda_sm3x_div_rn_noftz_f32_slowpath) ;  /* 0x0000003000e47944 */ /* 0x001fea0003c00000 */
[----:B------:R-:W-:-:S07]  /*10a0*/  MOV R16, R22 ;  /* 0x0000001600107202 */ /* 0x000fce0000000f00 */
.L_x_820:
[----:B------:R-:W-:Y:S05]  /*10b0*/  BSYNC.RECONVERGENT B3 ;  /* 0x0000000000037941 */ /* 0x000fea0003800200 */
.L_x_819:
        /* <DEDUP_REMOVED lines=13> */
[----:B0-----:R-:W-:Y:S05]  /*1190*/  CALL.REL.NOINC `($__internal_14_$__cuda_sm3x_div_rn_noftz_f32_slowpath) ;  /* 0x0000003000a47944 */ /* 0x001fea0003c00000 */
.L_x_822:
[----:B------:R-:W-:Y:S05]  /*11a0*/  BSYNC.RECONVERGENT B3 ;  /* 0x0000000000037941 */ /* 0x000fea0003800200 */
.L_x_821:
        /* <DEDUP_REMOVED lines=8> */
[----:B------:R-:W-:Y:S05]  /*1230*/  @P2 BRA `(.L_x_811) ;  /* 0x0000000800b42947 */ /* 0x000fea0003800000 */
[----:B------:R-:W0:Y:S01]  /*1240*/  MUFU.RCP R13, R18 ;  /* 0x00000012000d7308 */ /* 0x000e220000001000 */
[----:B------:R-:W-:Y:S01]  /*1250*/  IMAD.U32 R19, RZ, RZ, UR7 ;  /* 0x00000007ff137e24 */ /* 0x000fe2000f8e00ff */
[----:B------:R-:W-:Y:S06]  /*1260*/  BSSY.RECONVERGENT B3, `(.L_x_823) ;  /* 0x0000010000037945 */ /* 0x000fec0003800200 */
[----:B------:R-:W1:Y:S01]  /*1270*/  FCHK P2, R19, R18 ;  /* 0x0000001213007302 */ /* 0x000e620000040000 */
[----:B0-----:R-:W-:-:S04]  /*1280*/  FFMA R16, R13, -R18, 1 ;  /* 0x3f8000000d107423 */ /* 0x001fc80000000812 */
[----:B------:R-:W-:Y:S01]  /*1290*/  FFMA R16, R13, R16, R13 ;  /* 0x000000100d107223 */ /* 0x000fe2000000000d */
[----:B------:R-:W-:-:S03]  /*12a0*/  MOV R13, R15 ;  /* 0x0000000f000d7202 */ /* 0x000fc60000000f00 */
[----:B------:R-:W-:Y:S01]  /*12b0*/  FFMA R17, R16, UR7, RZ ;  /* 0x0000000710117c23 */ /* 0x000fe200080000ff */
[----:B------:R-:W-:-:S03]  /*12c0*/  IADD3 R15, PT, PT, -R20, R13, RZ ;  /* 0x0000000d140f7210 */ /* 0x000fc60007ffe1ff */
[----:B------:R-:W-:-:S04]  /*12d0*/  FFMA R14, R17, -R18, UR7 ;  /* 0x00000007110e7e23 */ /* 0x000fc80008000812 */
[----:B------:R-:W-:Y:S01]  /*12e0*/  FFMA R16, R16, R14, R17 ;  /* 0x0000000e10107223 */ /* 0x000fe20000000011 */
[----:B------:R-:W-:Y:S01]  /*12f0*/  IMAD R17, R13, UR5, RZ ;  /* 0x000000050d117c24 */ /* 0x000fe2000f8e02ff */
[----:B-1----:R-:W-:Y:S06]  /*1300*/  @!P2 BRA `(.L_x_824) ;  /* 0x000000000014a947 */ /* 0x002fec0003800000 */
[----:B------:R-:W-:Y:S02]  /*1310*/  MOV R22, R18 ;  /* 0x0000001200167202 */ /* 0x000fe40000000f00 */
[----:B------:R-:W-:Y:S02]  /*1320*/  MOV R23, UR7 ;  /* 0x0000000700177c02 */ /* 0x000fe40008000f00 */
[----:B------:R-:W-:-:S07]  /*1330*/  MOV R14, 0x1350 ;  /* 0x00001350000e7802 */ /* 0x000fce0000000f00 */
[----:B------:R-:W-:Y:S05]  /*1340*/  CALL.REL.NOINC `($__internal_14_$__cuda_sm3x_div_rn_noftz_f32_slowpath) ;  /* 0x0000003000387944 */ /* 0x000fea0003c00000 */
[----:B------:R-:W-:-:S07]  /*1350*/  MOV R16, R22 ;  /* 0x0000001600107202 */ /* 0x000fce0000000f00 */
.L_x_824:
[----:B------:R-:W-:Y:S05]  /*1360*/  BSYNC.RECONVERGENT B3 ;  /* 0x0000000000037941 */ /* 0x000fea0003800200 */
.L_x_823:
[----:B------:R-:W-:Y:S01]  /*1370*/  I2FP.F32.U32 R14, R13 ;  /* 0x0000000d000e7245 */ /* 0x000fe20000201000 */
[----:B------:R-:W0:Y:S01]  /*1380*/  MUFU.RCP R20, R9 ;  /* 0x0000000900147308 */ /* 0x000e220000001000 */
[----:B------:R-:W-:Y:S01]  /*1390*/  IMAD.U32 R19, RZ, RZ, UR7 ;  /* 0x00000007ff137e24 */ /* 0x000fe2000f8e00ff */
[----:B------:R-:W-:Y:S03]  /*13a0*/  BSSY.RECONVERGENT B3, `(.L_x_825) ;  /* 0x000000e000037945 */ /* 0x000fe60003800200 */
[----:B------:R-:W-:-:S04]  /*13b0*/  FFMA R19, R14, R19, UR10 ;  /* 0x0000000a0e137e23 */ /* 0x000fc80008000013 */
[----:B------:R-:W-:-:S04]  /*13c0*/  FADD R18, -R12, R19 ;  /* 0x000000130c127221 */ /* 0x000fc80000000100 */
        /* <DEDUP_REMOVED lines=10> */
[----:B------:R-:W-:Y:S05]  /*1470*/  CALL.REL.NOINC `($__internal_14_$__cuda_sm3x_div_rn_noftz_f32_slowpath) ;  /* 0x0000002c00ec7944 */ /* 0x000fea0003c00000 */
.L_x_826:
[----:B------:R-:W-:Y:S05]  /*1480*/  BSYNC.RECONVERGENT B3 ;  /* 0x0000000000037941 */ /* 0x000fea0003800200 */
.L_x_825:
        /* <DEDUP_REMOVED lines=14> */
.L_x_828:
[----:B------:R-:W-:Y:S05]  /*1570*/  BSYNC.RECONVERGENT B3 ;  /* 0x0000000000037941 */ /* 0x000fea0003800200 */
.L_x_827:
[----:B------:R-:W0:Y:S01]  /*1580*/  MUFU.RCP R14, UR8 ;  /* 0x00000008000e7d08 */ /* 0x000e220008001000 */
[----:B------:R-:W-:Y:S01]  /*1590*/  MOV R19, UR8 ;  /* 0x0000000800137c02 */ /* 0x000fe20008000f00 */
[----:B------:R-:W-:Y:S01]  /*15a0*/  FADD R23, R18, -UR11 ;  /* 0x8000000b12177e21 */ /* 0x000fe20008000000 */
[----:B------:R-:W-:Y:S05]  /*15b0*/  BSSY.RECONVERGENT B3, `(.L_x_829) ;  /* 0x000000c000037945 */ /* 0x000fea0003800200 */
[----:B------:R-:W1:Y:S01]  /*15c0*/  FCHK P2, R23, UR8 ;  /* 0x0000000817007d02 */ /* 0x000e620008040000 */
[----:B0-----:R-:W-:-:S04]  /*15d0*/  FFMA R19, R14, -R19, 1 ;  /* 0x3f8000000e137423 */ /* 0x001fc80000000813 */
[----:B------:R-:W-:Y:S01]  /*15e0*/  FFMA R14, R14, R19, R14 ;  /* 0x000000130e0e7223 */ /* 0x000fe2000000000e */
[----:B------:R-:W-:-:S03]  /*15f0*/  FADD R19, R11, R22 ;  /* 0x000000160b137221 */ /* 0x000fc60000000000 */
[----:B------:R-:W-:-:S04]  /*1600*/  FFMA R20, R23, R14, RZ ;  /* 0x0000000e17147223 */ /* 0x000fc800000000ff */
[----:B------:R-:W-:-:S04]  /*1610*/  FFMA R21, R20, -UR8, R23 ;  /* 0x8000000814157c23 */ /* 0x000fc80008000017 */
[----:B------:R-:W-:Y:S01]  /*1620*/  FFMA R22, R14, R21, R20 ;  /* 0x000000150e167223 */ /* 0x000fe20000000014 */
[----:B-1----:R-:W-:Y:S06]  /*1630*/  @!P2 BRA `(.L_x_830) ;  /* 0x00000000000ca947 */ /* 0x002fec0003800000 */
[----:B------:R-:W-:Y:S02]  /*1640*/  MOV R22, UR8 ;  /* 0x0000000800167c02 */ /* 0x000fe40008000f00 */
[----:B------:R-:W-:-:S07]  /*1650*/  MOV R14, 0x1670 ;  /* 0x00001670000e7802 */ /* 0x000fce0000000f00 */
[----:B------:R-:W-:Y:S05]  /*1660*/  CALL.REL.NOINC `($__internal_14_$__cuda_sm3x_div_rn_noftz_f32_slowpath) ;  /* 0x0000002c00707944 */ /* 0x000fea0003c00000 */
.L_x_830:
[----:B------:R-:W-:Y:S05]  /*1670*/  BSYNC.RECONVERGENT B3 ;  /* 0x0000000000037941 */ /* 0x000fea0003800200 */
.L_x_829:
        /* <DEDUP_REMOVED lines=12> */
[----:B------:R-:W-:Y:S01]  /*1740*/  IMAD.U32 R22, RZ, RZ, UR9 ;  /* 0x00000009ff167e24 */ /* 0x000fe2000f8e00ff */
[----:B------:R-:W-:-:S07]  /*1750*/  MOV R14, 0x1770 ;  /* 0x00001770000e7802 */ /* 0x000fce0000000f00 */
[----:B------:R-:W-:Y:S05]  /*1760*/  CALL.REL.NOINC `($__internal_14_$__cuda_sm3x_div_rn_noftz_f32_slowpath) ;  /* 0x0000002c00307944 */ /* 0x000fea0003c00000 */
[----:B------:R-:W-:-:S07]  /*1770*/  MOV R21, R22 ;  /* 0x0000001600157202 */ /* 0x000fce0000000f00 */
.L_x_832:
[----:B------:R-:W-:Y:S05]  /*1780*/  BSYNC.RECONVERGENT B3 ;  /* 0x0000000000037941 */ /* 0x000fea0003800200 */
.L_x_831:
        /* <DEDUP_REMOVED lines=18> */
[----:B------:R-:W-:Y:S05]  /*18b0*/  CALL.REL.NOINC `($__internal_14_$__cuda_sm3x_div_rn_noftz_f32_slowpath) ;  /* 0x0000002800dc7944 */ /* 0x000fea0003c00000 */
[----:B------:R-:W-:-:S07]  /*18c0*/  IMAD.MOV.U32 R18, RZ, RZ, R22 ;  /* 0x000000ffff127224 */ /* 0x000fce00078e0016 */
.L_x_834:
[----:B------:R-:W-:Y:S05]  /*18d0*/  BSYNC.RECONVERGENT B3 ;  /* 0x0000000000037941 */ /* 0x000fea0003800200 */
.L_x_833:
        /* <DEDUP_REMOVED lines=18> */
.L_x_836:
[----:B------:R-:W-:Y:S05]  /*1a00*/  BSYNC.RECONVERGENT B3 ;  /* 0x0000000000037941 */ /* 0x000fea0003800200 */
.L_x_835:
[----:B------:R-:W0:Y:S01]  /*1a10*/  LDC.64 R22, c[0x0][0x390] ;  /* 0x0000e400ff167b82 */ /* 0x000e220000000a00 */
[C---:B------:R-:W-:Y:S01]  /*1a20*/  ISETP.GE.AND P2, PT, R20.reuse, UR5, PT ;  /* 0x0000000514007c0c */ /* 0x040fe2000bf46270 */
[----:B------:R-:W-:Y:S01]  /*1a30*/  IMAD.U32 R25, RZ, RZ, UR6 ;  /* 0x00000006ff197e24 */ /* 0x000fe2000f8e00ff */
[C---:B------:R-:W-:Y:S02]  /*1a40*/  IADD3 R24, PT, PT, R20.reuse, R17, RZ ;  /* 0x0000001114187210 */ /* 0x040fe40007ffe0ff */
[----:B------:R-:W-:-:S03]  /*1a50*/  ISETP.GT.AND P2, PT, R20, -0x1, !P2 ;  /* 0xffffffff1400780c */ /* 0x000fc60005744270 */
[C---:B------:R-:W-:Y:S01]  /*1a60*/  IMAD R14, R24.reuse, R25, UR6 ;  /* 0x00000006180e7e24 */ /* 0x040fe2000f8e0219 */
[----:B------:R-:W-:Y:S01]  /*1a70*/  ISETP.LT.OR P3, PT, R21, RZ, !P2 ;  /* 0x000000ff1500720c */ /* 0x000fe20005761670 */
[----:B------:R-:W-:-:S03]  /*1a80*/  IMAD R25, R24, UR6, R21 ;  /* 0x0000000618197c24 */ /* 0x000fc6000f8e0215 */
[C---:B------:R-:W-:Y:S02]  /*1a90*/  ISETP.GE.OR P3, PT, R21.reuse, UR6, P3 ;  /* 0x0000000615007c0c */ /* 0x040fe40009f66670 */
[----:B------:R-:W-:Y:S01]  /*1aa0*/  IADD3 R27, PT, PT, R21, R14, RZ ;  /* 0x0000000e151b7210 */ /* 0x000fe20007ffe0ff */
[----:B0-----:R-:W-:-:S04]  /*1ab0*/  IMAD.WIDE R24, R25, 0x4, R22 ;  /* 0x0000000419187825 */ /* 0x001fc800078e0216 */
[----:B------:R-:W-:-:S06]  /*1ac0*/  IMAD.WIDE R22, R27, 0x4, R22 ;  /* 0x000000041b167825 */ /* 0x000fcc00078e0216 */
[----:B------:R-:W2:Y:S01]  /*1ad0*/  @!P3 LDG.E R14, desc[UR14][R24.64] ;  /* 0x0000000e180eb981 */ /* 0x000ea2000c1e1900 */
[----:B------:R-:W-:Y:S01]  /*1ae0*/  @!P3 FADD R27, -R18, 1 ;  /* 0x3f800000121bb421 */ /* 0x000fe20000000100 */
[----:B------:R-:W-:-:S03]  /*1af0*/  HFMA2 R26, -RZ, RZ, 0, 0 ;  /* 0x00000000ff1a7431 */ /* 0x000fc600000001ff */
[----:B--2---:R-:W-:Y:S01]  /*1b00*/  @!P3 FMUL R14, R14, R27 ;  /* 0x0000001b0e0eb220 */ /* 0x004fe20000400000 */
[----:B------:R-:W-:-:S04]  /*1b10*/  @!P3 FADD R27, -R19, 1 ;  /* 0x3f800000131bb421 */ /* 0x000fc80000000100 */
[----:B------:R-:W-:Y:S01]  /*1b20*/  @!P3 FFMA R26, R14, R27, RZ ;  /* 0x0000001b0e1ab223 */ /* 0x000fe200000000ff */
[----:B------:R-:W-:-:S04]  /*1b30*/  IADD3 R14, PT, PT, R20, 0x1, RZ ;  /* 0x00000001140e7810 */ /* 0x000fc80007ffe0ff */
[----:B------:R-:W-:-:S04]  /*1b40*/  ISETP.GE.AND P3, PT, R14, UR5, PT ;  /* 0x000000050e007c0c */ /* 0x000fc8000bf66270 */
[----:B------:R-:W-:-:S04]  /*1b50*/  ISETP.GT.AND P3, PT, R20, -0x2, !P3 ;  /* 0xfffffffe1400780c */ /* 0x000fc80005f64270 */
[----:B------:R-:W-:-:S04]  /*1b60*/  ISETP.LT.OR P4, PT, R21, RZ, !P3 ;  /* 0x000000ff1500720c */ /* 0x000fc80005f81670 */
[----:B------:R-:W-:-:S13]  /*1b70*/  ISETP.GE.OR P4, PT, R21, UR6, P4 ;  /* 0x0000000615007c0c */ /* 0x000fda000a786670 */
[----:B------:R-:W2:Y:S01]  /*1b80*/  @!P4 LDG.E R27, desc[UR14][R22.64] ;  /* 0x0000000e161bc981 */ /* 0x000ea2000c1e1900 */
[----:B------:R-:W-:Y:S01]  /*1b90*/  ISETP.LT.OR P2, PT, R21, -0x1, !P2 ;  /* 0xffffffff1500780c */ /* 0x000fe20005741670 */
[----:B------:R-:W-:Y:S01]  /*1ba0*/  @!P4 FADD R29, -R19, 1 ;  /* 0x3f800000131dc421 */ /* 0x000fe20000000100 */
[C---:B------:R-:W-:Y:S02]  /*1bb0*/  IADD3 R14, PT, PT, R21.reuse, 0x1, RZ ;  /* 0x00000001150e7810 */ /* 0x040fe40007ffe0ff */
[----:B------:R-:W-:Y:S02]  /*1bc0*/  ISETP.LT.OR P3, PT, R21, -0x1, !P3 ;  /* 0xffffffff1500780c */ /* 0x000fe40005f61670 */
[C---:B------:R-:W-:Y:S02]  /*1bd0*/  ISETP.GE.OR P2, PT, R14.reuse, UR6, P2 ;  /* 0x000000060e007c0c */ /* 0x040fe40009746670 */
[----:B------:R-:W-:-:S11]  /*1be0*/  ISETP.GE.OR P3, PT, R14, UR6, P3 ;  /* 0x000000060e007c0c */ /* 0x000fd60009f66670 */
[----:B------:R-:W3:Y:S01]  /*1bf0*/  @!P2 LDG.E R24, desc[UR14][R24.64+0x4] ;  /* 0x0000040e1818a981 */ /* 0x000ee2000c1e1900 */
[----:B--2---:R-:W-:-:S04]  /*1c00*/  @!P4 FMUL R27, R27, R18 ;  /* 0x000000121b1bc220 */ /* 0x004fc80000400000 */
[----:B------:R-:W-:Y:S02]  /*1c10*/  @!P4 FFMA R26, R29, R27, R26 ;  /* 0x0000001b1d1ac223 */ /* 0x000fe4000000001a */
[----:B------:R-:W2:Y:S01]  /*1c20*/  @!P3 LDG.E R27, desc[UR14][R22.64+0x4] ;  /* 0x0000040e161bb981 */ /* 0x000ea2000c1e1900 */
[----:B------:R-:W-:-:S04]  /*1c30*/  @!P2 FADD R21, -R18, 1 ;  /* 0x3f8000001215a421 */ /* 0x000fc80000000100 */
[----:B---3--:R-:W-:-:S04]  /*1c40*/  @!P2 FMUL R21, R21, R24 ;  /* 0x000000181515a220 */ /* 0x008fc80000400000 */
[----:B------:R-:W-:Y:S01]  /*1c50*/  @!P2 FFMA R26, R21, R19, R26 ;  /* 0x00000013151aa223 */ /* 0x000fe2000000001a */
[----:B--2---:R-:W-:-:S04]  /*1c60*/  @!P3 FMUL R27, R27, R18 ;  /* 0x000000121b1bb220 */ /* 0x004fc80000400000 */
[----:B------:R-:W-:-:S05]  /*1c70*/  @!P3 FFMA R26, R27, R19, R26 ;  /* 0x000000131b1ab223 */ /* 0x000fca000000001a */
[----:B------:R-:W-:-:S13]  /*1c80*/  FSETP.NEU.AND P2, PT, R26, RZ, PT ;  /* 0x000000ff1a00720b */ /* 0x000fda0003f4d000 */
[----:B------:R-:W2:Y:S01]  /*1c90*/  @P2 LDG.E R19, desc[UR14][R30.64] ;  /* 0x0000000e1e132981 */ /* 0x000ea2000c1e1900 */
[----:B------:R-:W-:Y:S01]  /*1ca0*/  IADD3 R15, PT, PT, R15, 0x1, RZ ;  /* 0x000000010f0f7810 */ /* 0x000fe20007ffe0ff */
[----:B------:R-:W-:Y:S01]  /*1cb0*/  VIADD R13, R13, 0x1 ;  /* 0x000000010d0d7836 */ /* 0x000fe20000000000 */
[----:B------:R-:W-:Y:S01]  /*1cc0*/  IADD3 R17, PT, PT, R17, UR5, RZ ;  /* 0x0000000511117c10 */ /* 0x000fe2000fffe0ff */
[----:B--2---:R-:W-:-:S05]  /*1cd0*/  @P2 FFMA R19, R16, R26, R19 ;  /* 0x0000001a10132223 */ /* 0x004fca0000000013 */
[----:B------:R0:W-:Y:S01]  /*1ce0*/  @P2 STG.E desc[UR14][R30.64], R19 ;  /* 0x000000131e002986 */ /* 0x0001e2000c10190e */
[----:B------:R-:W-:-:S13]  /*1cf0*/  ISETP.NE.AND P2, PT, R15, RZ, PT ;  /* 0x000000ff0f00720c */ /* 0x000fda0003f45270 */
[----:B0-----:R-:W-:Y:S05]  /*1d00*/  @P2 BRA `(.L_x_823) ;  /* 0xfffffff400982947 */ /* 0x001fea000383ffff */
.L_x_811:
[----:B------:R-:W-:Y:S05]  /*1d10*/  BSYNC.RECONVERGENT B2 ;  /* 0x0000000000027941 */ /* 0x000fea0003800200 */
.L_x_810:
[----:B------:R-:W-:Y:S04]  /*1d20*/  BSSY.RECONVERGENT B2, `(.L_x_837) ;  /* 0x000010d000027945 */ /* 0x000fe80003800200 */
[----:B------:R-:W-:Y:S05]  /*1d30*/  @P0 BRA `(.L_x_838) ;  /* 0x00000010002c0947 */ /* 0x000fea0003800000 */
[----:B------:R-:W-:Y:S01]  /*1d40*/  IADD3 R13, PT, PT, R3, -0xd000000, RZ ;  /* 0xf3000000030d7810 */ /* 0x000fe20007ffe0ff */
[----:B------:R0:W1:Y:S01]  /*1d50*/  MUFU.RSQ R16, R3 ;  /* 0x0000000300107308 */ /* 0x0000620000001400 */
[----:B------:R-:W-:Y:S02]  /*1d60*/  BSSY.RECONVERGENT B0, `(.L_x_839) ;  /* 0x000000c000007945 */ /* 0x000fe40003800200 */
[----:B------:R-:W-:-:S13]  /*1d70*/  ISETP.GT.U32.AND P2, PT, R13, 0x727fffff, PT ;  /* 0x727fffff0d00780c */ /* 0x000fda0003f44070 */
[----:B0-----:R-:W-:Y:S05]  /*1d80*/  @!P2 BRA `(.L_x_840) ;  /* 0x000000000014a947 */ /* 0x001fea0003800000 */
[----:B------:R-:W-:Y:S02]  /*1d90*/  MOV R13, R3 ;  /* 0x00000003000d7202 */ /* 0x000fe40000000f00 */
[----:B------:R-:W-:-:S07]  /*1da0*/  MOV R21, 0x1dc0 ;  /* 0x00001dc000157802 */ /* 0x000fce0000000f00 */
[----:B-1----:R-:W-:Y:S05]  /*1db0*/  CALL.REL.NOINC `($__internal_13_$__cuda_sm20_sqrt_rn_f32_slowpath) ;  /* 0x0000002400407944 */ /* 0x002fea0003c00000 */
[----:B------:R-:W-:Y:S01]  /*1dc0*/  MOV R3, R18 ;  /* 0x0000001200037202 */ /* 0x000fe20000000f00 */
[----:B------:R-:W-:Y:S06]  /*1dd0*/  BRA `(.L_x_841) ;  /* 0x0000000000107947 */ /* 0x000fec0003800000 */
.L_x_840:
[C---:B-1----:R-:W-:Y:S01]  /*1de0*/  FMUL.FTZ R14, R16.reuse, R3 ;  /* 0x00000003100e7220 */ /* 0x042fe20000410000 */
[----:B------:R-:W-:-:S03]  /*1df0*/  FMUL.FTZ R13, R16, 0.5 ;  /* 0x3f000000100d7820 */ /* 0x000fc60000410000 */
[----:B------:R-:W-:-:S04]  /*1e00*/  FFMA R3, -R14, R14, R3 ;  /* 0x0000000e0e037223 */ /* 0x000fc80000000103 */
[----:B------:R-:W-:-:S07]  /*1e10*/  FFMA R3, R3, R13, R14 ;  /* 0x0000000d03037223 */ /* 0x000fce000000000e */
.L_x_841:
[----:B------:R-:W-:Y:S05]  /*1e20*/  BSYNC.RECONVERGENT B0 ;  /* 0x0000000000007941 */ /* 0x000fea0003800200 */
.L_x_839:
        /* <DEDUP_REMOVED lines=15> */
[----:B------:R-:W-:-:S07]  /*1f20*/  MOV R13, R22 ;  /* 0x00000016000d7202 */ /* 0x000fce0000000f00 */
.L_x_843:
[----:B------:R-:W-:Y:S05]  /*1f30*/  BSYNC.RECONVERGENT B3 ;  /* 0x0000000000037941 */ /* 0x000fea0003800200 */
.L_x_842:
        /* <DEDUP_REMOVED lines=15> */
.L_x_845:
[----:B------:R-:W-:Y:S05]  /*2030*/  BSYNC.RECONVERGENT B3 ;  /* 0x0000000000037941 */ /* 0x000fea0003800200 */
.L_x_844:
        /* <DEDUP_REMOVED lines=20> */
[----:B------:R-:W-:-:S07]  /*2180*/  IMAD.MOV.U32 R16, RZ, RZ, R22 ;  /* 0x000000ffff107224 */ /* 0x000fce00078e0016 */
.L_x_847:
[----:B------:R-:W-:Y:S05]  /*2190*/  BSYNC.RECONVERGENT B3 ;  /* 0x0000000000037941 */ /* 0x000fea0003800200 */
.L_x_846:
        /* <DEDUP_REMOVED lines=14> */
.L_x_849:
[----:B------:R-:W-:Y:S05]  /*2280*/  BSYNC.RECONVERGENT B3 ;  /* 0x0000000000037941 */ /* 0x000fea0003800200 */
.L_x_848:
        /* <DEDUP_REMOVED lines=20> */
[----:B------:R-:W-:Y:S01]  /*23d0*/  MOV R22, R3 ;  /* 0x0000000300167202 */ /* 0x000fe20000000f00 */
[----:B------:R-:W-:Y:S01]  /*23e0*/  IMAD.U32 R23, RZ, RZ, UR8 ;  /* 0x00000008ff177e24 */ /* 0x000fe2000f8e00ff */
[----:B------:R-:W-:-:S07]  /*23f0*/  MOV R14, 0x2410 ;  /* 0x00002410000e7802 */ /* 0x000fce0000000f00 */
[----:B------:R-:W-:Y:S05]  /*2400*/  CALL.REL.NOINC `($__internal_14_$__cuda_sm3x_div_rn_noftz_f32_slowpath) ;  /* 0x0000002000087944 */ /* 0x000fea0003c00000 */
[----:B------:R-:W-:-:S07]  /*2410*/  MOV R17, R22 ;  /* 0x0000001600117202 */ /* 0x000fce0000000f00 */
.L_x_851:
[----:B------:R-:W-:Y:S05]  /*2420*/  BSYNC.RECONVERGENT B3 ;  /* 0x0000000000037941 */ /* 0x000fea0003800200 */
.L_x_850:
[----:B0-----:R-:W-:Y:S01]  /*2430*/  I2FP.F32.U32 R3, R20 ;  /* 0x0000001400037245 */ /* 0x001fe20000201000 */
[----:B------:R-:W0:Y:S01]  /*2440*/  MUFU.RCP R14, R7 ;  /* 0x00000007000e7308 */ /* 0x000e220000001000 */
        /* <DEDUP_REMOVED lines=14> */
[----:B------:R-:W-:Y:S05]  /*2530*/  CALL.REL.NOINC `($__internal_14_$__cuda_sm3x_div_rn_noftz_f32_slowpath) ;  /* 0x0000001c00bc7944 */ /* 0x000fea0003c00000 */
.L_x_853:
[----:B------:R-:W-:Y:S05]  /*2540*/  BSYNC.RECONVERGENT B3 ;  /* 0x0000000000037941 */ /* 0x000fea0003800200 */
.L_x_852:
[----:B------:R-:W0:Y:S01]  /*2550*/  MUFU.RCP R14, R7 ;  /* 0x00000007000e7308 */ /* 0x000e220000001000 */
[----:B------:R-:W-:Y:S01]  /*2560*/  FMUL R23, R8, R5 ;  /* 0x0000000508177220 */ /* 0x000fe20000400000 */
[----:B------:R-:W-:Y:S06]  /*2570*/  BSSY.RECONVERGENT B3, `(.L_x_854) ;  /* 0x000000c000037945 */ /* 0x000fec0003800200 */
[----:B------:R-:W1:Y:S01]  /*2580*/  FCHK P2, R23, R7 ;  /* 0x0000000717007302 */ /* 0x000e620000040000 */
[----:B0-----:R-:W-:-:S04]  /*2590*/  FFMA R3, -R7, R14, 1 ;  /* 0x3f80000007037423 */ /* 0x001fc8000000010e */
[----:B------:R-:W-:Y:S01]  /*25a0*/  FFMA R8, R14, R3, R14 ;  /* 0x000000030e087223 */ /* 0x000fe2000000000e */
[----:B------:R-:W-:-:S03]  /*25b0*/  FADD R3, R12, R22 ;  /* 0x000000160c037221 */ /* 0x000fc60000000000 */
[----:B------:R-:W-:-:S04]  /*25c0*/  FFMA R13, R8, R23, RZ ;  /* 0x00000017080d7223 */ /* 0x000fc800000000ff */
[----:B------:R-:W-:-:S04]  /*25d0*/  FFMA R14, -R7, R13, R23 ;  /* 0x0000000d070e7223 */ /* 0x000fc80000000117 */
[----:B------:R-:W-:Y:S01]  /*25e0*/  FFMA R22, R8, R14, R13 ;  /* 0x0000000e08167223 */ /* 0x000fe2000000000d */
[----:B-1----:R-:W-:Y:S06]  /*25f0*/  @!P2 BRA `(.L_x_855) ;  /* 0x00000000000ca947 */ /* 0x002fec0003800000 */
[----:B------:R-:W-:Y:S02]  /*2600*/  MOV R22, R7 ;  /* 0x0000000700167202 */ /* 0x000fe40000000f00 */
[----:B------:R-:W-:-:S07]  /*2610*/  MOV R14, 0x2630 ;  /* 0x00002630000e7802 */ /* 0x000fce0000000f00 */
[----:B------:R-:W-:Y:S05]  /*2620*/  CALL.REL.NOINC `($__internal_14_$__cuda_sm3x_div_rn_noftz_f32_slowpath) ;  /* 0x0000001c00807944 */ /* 0x000fea0003c00000 */
.L_x_855:
[----:B------:R-:W-:Y:S05]  /*2630*/  BSYNC.RECONVERGENT B3 ;  /* 0x0000000000037941 */ /* 0x000fea0003800200 */
.L_x_854:
        /* <DEDUP_REMOVED lines=15> */
.L_x_857:
[----:B------:R-:W-:Y:S05]  /*2730*/  BSYNC.RECONVERGENT B3 ;  /* 0x0000000000037941 */ /* 0x000fea0003800200 */
.L_x_856:
        /* <DEDUP_REMOVED lines=14> */
[----:B------:R-:W-:Y:S05]  /*2820*/  CALL.REL.NOINC `($__internal_14_$__cuda_sm3x_div_rn_noftz_f32_slowpath) ;  /* 0x0000001c00007944 */ /* 0x000fea0003c00000 */
[----:B------:R-:W-:-:S07]  /*2830*/  MOV R8, R22 ;  /* 0x0000001600087202 */ /* 0x000fce0000000f00 */
.L_x_859:
[----:B------:R-:W-:Y:S05]  /*2840*/  BSYNC.RECONVERGENT B3 ;  /* 0x0000000000037941 */ /* 0x000fea0003800200 */
.L_x_858:
        /* <DEDUP_REMOVED lines=11> */
[----:B-1----:R-:W-:-:S03]  /*2900*/  VIADD R3, R8, 0x1 ;  /* 0x0000000108037836 */ /* 0x002fc60000000000 */
[----:B------:R-:W-:-:S04]  /*2910*/  FFMA R19, R16, R23, RZ ;  /* 0x0000001710137223 */ /* 0x000fc800000000ff */
[----:B------:R-:W-:-:S04]  /*2920*/  FFMA R14, R19, -UR7, R23 ;  /* 0x80000007130e7c23 */ /* 0x000fc80008000017 */
[----:B------:R-:W-:Y:S01]  /*2930*/  FFMA R16, R16, R14, R19 ;  /* 0x0000000e10107223 */ /* 0x000fe20000000013 */
[----:B--2---:R-:W-:Y:S06]  /*2940*/  @!P2 BRA `(.L_x_861) ;  /* 0x000000000010a947 */ /* 0x004fec0003800000 */
[----:B------:R-:W-:Y:S02]  /*2950*/  MOV R22, UR7 ;  /* 0x0000000700167c02 */ /* 0x000fe40008000f00 */
[----:B------:R-:W-:-:S07]  /*2960*/  MOV R14, 0x2980 ;  /* 0x00002980000e7802 */ /* 0x000fce0000000f00 */
[----:B------:R-:W-:Y:S05]  /*2970*/  CALL.REL.NOINC `($__internal_14_$__cuda_sm3x_div_rn_noftz_f32_slowpath) ;  /* 0x0000001800ac7944 */ /* 0x000fea0003c00000 */
[----:B------:R-:W-:-:S07]  /*2980*/  MOV R16, R22 ;  /* 0x0000001600107202 */ /* 0x000fce0000000f00 */
.L_x_861:
[----:B------:R-:W-:Y:S05]  /*2990*/  BSYNC.RECONVERGENT B3 ;  /* 0x0000000000037941 */ /* 0x000fea0003800200 */
.L_x_860:
        /* <DEDUP_REMOVED lines=17> */
[----:B------:R-:W-:-:S07]  /*2ab0*/  IMAD.MOV.U32 R19, RZ, RZ, R22 ;  /* 0x000000ffff137224 */ /* 0x000fce00078e0016 */
.L_x_863:
[----:B------:R-:W-:Y:S05]  /*2ac0*/  BSYNC.RECONVERGENT B3 ;  /* 0x0000000000037941 */ /* 0x000fea0003800200 */
.L_x_862:
[----:B------:R-:W0:Y:S01]  /*2ad0*/  LDC.64 R14, c[0x0][0x390] ;  /* 0x0000e400ff0e7b82 */ /* 0x000e220000000a00 */
[C---:B------:R-:W-:Y:S02]  /*2ae0*/  ISETP.GE.AND P4, PT, R13.reuse, UR4, PT ;  /* 0x000000040d007c0c */ /* 0x040fe4000bf86270 */
[C---:B------:R-:W-:Y:S02]  /*2af0*/  IADD3 R21, PT, PT, R13.reuse, 0x1, RZ ;  /* 0x000000010d157810 */ /* 0x040fe40007ffe0ff */
[----:B------:R-:W-:Y:S02]  /*2b00*/  ISETP.GT.AND P4, PT, R13, -0x1, !P4 ;  /* 0xffffffff0d00780c */ /* 0x000fe40006784270 */
[----:B------:R-:W-:Y:S01]  /*2b10*/  ISETP.GE.AND P3, PT, R21, UR4, PT ;  /* 0x0000000415007c0c */ /* 0x000fe2000bf66270 */
[----:B------:R-:W-:Y:S01]  /*2b20*/  IMAD R21, R13, UR5, R20 ;  /* 0x000000050d157c24 */ /* 0x000fe2000f8e0214 */
[C---:B------:R-:W-:Y:S02]  /*2b30*/  ISETP.LT.OR P2, PT, R8.reuse, RZ, !P4 ;  /* 0x000000ff0800720c */ /* 0x040fe40006741670 */
[----:B------:R-:W-:Y:S01]  /*2b40*/  MOV R22, UR5 ;  /* 0x0000000500167c02 */ /* 0x000fe20008000f00 */
[----:B------:R-:W-:Y:S01]  /*2b50*/  IMAD R21, R21, UR6, R8 ;  /* 0x0000000615157c24 */ /* 0x000fe2000f8e0208 */
[----:B------:R-:W-:-:S02]  /*2b60*/  ISETP.GE.OR P2, PT, R8, UR6, P2 ;  /* 0x0000000608007c0c */ /* 0x000fc40009746670 */
[C---:B------:R-:W-:Y:S01]  /*2b70*/  ISETP.GT.AND P3, PT, R13.reuse, -0x2, !P3 ;  /* 0xfffffffe0d00780c */ /* 0x040fe20005f64270 */
[----:B------:R-:W-:Y:S01]  /*2b80*/  IMAD R23, R13, R22, UR5 ;  /* 0x000000050d177e24 */ /* 0x000fe2000f8e0216 */
[C---:B------:R-:W-:Y:S02]  /*2b90*/  ISETP.LT.OR P4, PT, R8.reuse, -0x1, !P4 ;  /* 0xffffffff0800780c */ /* 0x040fe40006781670 */
[C---:B------:R-:W-:Y:S02]  /*2ba0*/  ISETP.LT.OR P5, PT, R8.reuse, RZ, !P3 ;  /* 0x000000ff0800720c */ /* 0x040fe40005fa1670 */
[----:B------:R-:W-:Y:S02]  /*2bb0*/  IADD3 R13, PT, PT, R23, R20, RZ ;  /* 0x00000014170d7210 */ /* 0x000fe40007ffe0ff */
[C---:B------:R-:W-:Y:S01]  /*2bc0*/  ISETP.GE.OR P5, PT, R8.reuse, UR6, P5 ;  /* 0x0000000608007c0c */ /* 0x040fe2000afa6670 */
[----:B0-----:R-:W-:Y:S01]  /*2bd0*/  IMAD.WIDE R22, R21, 0x4, R14 ;  /* 0x0000000415167825 */ /* 0x001fe200078e020e */
[----:B------:R-:W-:-:S02]  /*2be0*/  ISETP.LT.OR P3, PT, R8, -0x1, !P3 ;  /* 0xffffffff0800780c */ /* 0x000fc40005f61670 */
[----:B------:R-:W-:Y:S01]  /*2bf0*/  ISETP.GE.OR P4, PT, R3, UR6, P4 ;  /* 0x0000000603007c0c */ /* 0x000fe2000a786670 */
[----:B------:R-:W-:Y:S02]  /*2c00*/  IMAD R13, R13, UR6, R8 ;  /* 0x000000060d0d7c24 */ /* 0x000fe4000f8e0208 */
[----:B------:R-:W2:Y:S01]  /*2c10*/  @!P2 LDG.E R8, desc[UR14][R22.64] ;  /* 0x0000000e1608a981 */ /* 0x000ea2000c1e1900 */
[----:B------:R-:W-:Y:S01]  /*2c20*/  ISETP.GE.OR P3, PT, R3, UR6, P3 ;  /* 0x0000000603007c0c */ /* 0x000fe20009f66670 */
[----:B------:R-:W-:-:S05]  /*2c30*/  IMAD.WIDE R14, R13, 0x4, R14 ;  /* 0x000000040d0e7825 */ /* 0x000fca00078e020e */
[----:B------:R-:W3:Y:S04]  /*2c40*/  @!P5 LDG.E R13, desc[UR14][R14.64] ;  /* 0x0000000e0e0dd981 */ /* 0x000ee8000c1e1900 */
[----:B------:R-:W4:Y:S04]  /*2c50*/  @!P4 LDG.E R21, desc[UR14][R22.64+0x4] ;  /* 0x0000040e1615c981 */ /* 0x000f28000c1e1900 */
[----:B------:R-:W5:Y:S01]  /*2c60*/  @!P3 LDG.E R25, desc[UR14][R14.64+0x4] ;  /* 0x0000040e0e19b981 */ /* 0x000f62000c1e1900 */
[----:B------:R-:W-:Y:S01]  /*2c70*/  @!P2 FADD R3, -R16, 1 ;  /* 0x3f8000001003a421 */ /* 0x000fe20000000100 */
[----:B------:R-:W-:Y:S01]  /*2c80*/  @!P2 FADD R24, -R19, 1 ;  /* 0x3f8000001318a421 */ /* 0x000fe20000000100 */
[----:B------:R-:W-:Y:S02]  /*2c90*/  BSSY.RECONVERGENT B0, `(.L_x_864) ;  /* 0x0000011000007945 */ /* 0x000fe40003800200 */
[----:B--2---:R-:W-:Y:S01]  /*2ca0*/  @!P2 FMUL R3, R8, R3 ;  /* 0x000000030803a220 */ /* 0x004fe20000400000 */
[----:B------:R-:W-:-:S03]  /*2cb0*/  HFMA2 R8, -RZ, RZ, 0, 0 ;  /* 0x00000000ff087431 */ /* 0x000fc600000001ff */
[----:B------:R-:W-:Y:S01]  /*2cc0*/  @!P2 FFMA R8, R3, R24, RZ ;  /* 0x000000180308a223 */ /* 0x000fe200000000ff */
[----:B------:R-:W-:Y:S01]  /*2cd0*/  @!P4 FADD R24, -R16, 1 ;  /* 0x3f8000001018c421 */ /* 0x000fe20000000100 */
[----:B------:R-:W-:Y:S01]  /*2ce0*/  @!P5 FADD R3, -R19, 1 ;  /* 0x3f8000001303d421 */ /* 0x000fe20000000100 */
[-C--:B---3--:R-:W-:Y:S02]  /*2cf0*/  @!P5 FMUL R13, R13, R16.reuse ;  /* 0x000000100d0dd220 */ /* 0x088fe40000400000 */
[----:B----4-:R-:W-:Y:S02]  /*2d00*/  @!P4 FMUL R21, R24, R21 ;  /* 0x000000151815c220 */ /* 0x010fe40000400000 */
[----:B------:R-:W-:Y:S01]  /*2d10*/  @!P5 FFMA R8, R3, R13, R8 ;  /* 0x0000000d0308d223 */ /* 0x000fe20000000008 */
[----:B-----5:R-:W-:-:S03]  /*2d20*/  @!P3 FMUL R25, R25, R16 ;  /* 0x000000101919b220 */ /* 0x020fc60000400000 */
[----:B------:R-:W-:-:S04]  /*2d30*/  @!P4 FFMA R8, R21, R19, R8 ;  /* 0x000000131508c223 */ /* 0x000fc80000000008 */
[----:B------:R-:W-:-:S05]  /*2d40*/  @!P3 FFMA R8, R25, R19, R8 ;  /* 0x000000131908b223 */ /* 0x000fca0000000008 */
[----:B------:R-:W-:-:S13]  /*2d50*/  FSETP.NEU.AND P2, PT, R8, RZ, PT ;  /* 0x000000ff0800720b */ /* 0x000fda0003f4d000 */
[----:B------:R-:W-:Y:S05]  /*2d60*/  @!P2 BRA `(.L_x_865) ;  /* 0x00000000000ca947 */ /* 0x000fea0003800000 */
[----:B------:R-:W2:Y:S02]  /*2d70*/  LDG.E R14, desc[UR14][R30.64] ;  /* 0x0000000e1e0e7981 */ /* 0x000ea4000c1e1900 */
[----:B--2---:R-:W-:-:S05]  /*2d80*/  FFMA R3, R17, R8, R14 ;  /* 0x0000000811037223 */ /* 0x004fca000000000e */
[----:B------:R0:W-:Y:S02]  /*2d90*/  STG.E desc[UR14][R30.64], R3 ;  /* 0x000000031e007986 */ /* 0x0001e4000c10190e */
.L_x_865:
[----:B------:R-:W-:Y:S05]  /*2da0*/  BSYNC.RECONVERGENT B0 ;  /* 0x0000000000007941 */ /* 0x000fea0003800200 */
.L_x_864:
[----:B------:R-:W-:Y:S01]  /*2db0*/  IADD3 R18, PT, PT, R18, 0x1, RZ ;  /* 0x0000000112127810 */ /* 0x000fe20007ffe0ff */
[----:B------:R-:W-:-:S03]  /*2dc0*/  VIADD R20, R20, 0x1 ;  /* 0x0000000114147836 */ /* 0x000fc60000000000 */
[----:B------:R-:W-:-:S13]  /*2dd0*/  ISETP.NE.AND P2, PT, R18, RZ, PT ;  /* 0x000000ff1200720c */ /* 0x000fda0003f45270 */
[----:B------:R-:W-:Y:S05]  /*2de0*/  @P2 BRA `(.L_x_850) ;  /* 0xfffffff400902947 */ /* 0x000fea000383ffff */
.L_x_838:
[----:B------:R-:W-:Y:S05]  /*2df0*/  BSYNC.RECONVERGENT B2 ;  /* 0x0000000000027941 */ /* 0x000fea0003800200 */
.L_x_837:
[----:B------:R-:W-:-:S13]  /*2e00*/  PLOP3.LUT P0, PT, P0, P1, PT, 0x80, 0x8 ;  /* 0x000000000008781c */ /* 0x000fda0000703070 */
[----:B------:R-:W-:Y:S05]  /*2e10*/  @!P0 EXIT ;  /* 0x000000000000894d */ /* 0x000fea0003800000 */
[----:B0-----:R-:W-:Y:S01]  /*2e20*/  IADD3 R3, PT, PT, R0, -0xd000000, RZ ;  /* 0xf300000000037810 */ /* 0x001fe20007ffe0ff */
[----:B------:R0:W1:Y:S01]  /*2e30*/  MUFU.RSQ R13, R0 ;  /* 0x00000000000d7308 */ /* 0x0000620000001400 */
[----:B------:R-:W-:Y:S02]  /*2e40*/  BSSY.RECONVERGENT B0, `(.L_x_866) ;  /* 0x000000c000007945 */ /* 0x000fe40003800200 */
[----:B------:R-:W-:-:S13]  /*2e50*/  ISETP.GT.U32.AND P0, PT, R3, 0x727fffff, PT ;  /* 0x727fffff0300780c */ /* 0x000fda0003f04070 */
[----:B0-----:R-:W-:Y:S05]  /*2e60*/  @!P0 BRA `(.L_x_867) ;  /* 0x0000000000148947 */ /* 0x001fea0003800000 */
[----:B-1----:R-:W-:Y:S02]  /*2e70*/  MOV R13, R0 ;  /* 0x00000000000d7202 */ /* 0x002fe40000000f00 */
[----:B------:R-:W-:-:S07]  /*2e80*/  MOV R21, 0x2ea0 ;  /* 0x00002ea000157802 */ /* 0x000fce0000000f00 */
[----:B------:R-:W-:Y:S05]  /*2e90*/  CALL.REL.NOINC `($__internal_13_$__cuda_sm20_sqrt_rn_f32_slowpath) ;  /* 0x0000001400087944 */ /* 0x000fea0003c00000 */
[----:B------:R-:W-:Y:S01]  /*2ea0*/  MOV R0, R18 ;  /* 0x0000001200007202 */ /* 0x000fe20000000f00 */
[----:B------:R-:W-:Y:S06]  /*2eb0*/  BRA `(.L_x_868) ;  /* 0x0000000000107947 */ /* 0x000fec0003800000 */
.L_x_867:
[C---:B-1----:R-:W-:Y:S01]  /*2ec0*/  FMUL.FTZ R3, R13.reuse, R0 ;  /* 0x000000000d037220 */ /* 0x042fe20000410000 */
[----:B------:R-:W-:-:S03]  /*2ed0*/  FMUL.FTZ R8, R13, 0.5 ;  /* 0x3f0000000d087820 */ /* 0x000fc60000410000 */
[----:B------:R-:W-:-:S04]  /*2ee0*/  FFMA R0, -R3, R3, R0 ;  /* 0x0000000303007223 */ /* 0x000fc80000000100 */
[----:B------:R-:W-:-:S07]  /*2ef0*/  FFMA R0, R0, R8, R3 ;  /* 0x0000000800007223 */ /* 0x000fce0000000003 */
.L_x_868:
[----:B------:R-:W-:Y:S05]  /*2f00*/  BSYNC.RECONVERGENT B0 ;  /* 0x0000000000007941 */ /* 0x000fea0003800200 */
.L_x_866:
        /* <DEDUP_REMOVED lines=16> */
.L_x_870:
[----:B------:R-:W-:Y:S05]  /*3010*/  BSYNC.RECONVERGENT B2 ;  /* 0x0000000000027941 */ /* 0x000fea0003800200 */
.L_x_869:
        /* <DEDUP_REMOVED lines=15> */
.L_x_872:
[----:B------:R-:W-:Y:S05]  /*3110*/  BSYNC.RECONVERGENT B2 ;  /* 0x0000000000027941 */ /* 0x000fea0003800200 */
.L_x_871:
        /* <DEDUP_REMOVED lines=17> */
[----:B------:R-:W-:Y:S02]  /*3230*/  MOV R22, UR9 ;  /* 0x0000000900167c02 */ /* 0x000fe40008000f00 */
[----:B------:R-:W-:-:S07]  /*3240*/  MOV R14, 0x3260 ;  /* 0x00003260000e7802 */ /* 0x000fce0000000f00 */
[----:B0-----:R-:W-:Y:S05]  /*3250*/  CALL.REL.NOINC `($__internal_14_$__cuda_sm3x_div_rn_noftz_f32_slowpath) ;  /* 0x0000001000747944 */ /* 0x001fea0003c00000 */
[----:B------:R-:W-:-:S07]  /*3260*/  MOV R4, R22 ;  /* 0x0000001600047202 */ /* 0x000fce0000000f00 */
.L_x_874:
[----:B------:R-:W-:Y:S05]  /*3270*/  BSYNC.RECONVERGENT B2 ;  /* 0x0000000000027941 */ /* 0x000fea0003800200 */
.L_x_873:
[----:B------:R-:W1:Y:S01]  /*3280*/  MUFU.RCP R8, UR9 ;  /* 0x0000000900087d08 */ /* 0x000e620008001000 */
[----:B------:R-:W-:Y:S01]  /*3290*/  FADD R23, R6, -UR12 ;  /* 0x8000000c06177e21 */ /* 0x000fe20008000000 */
[----:B------:R-:W-:Y:S01]  /*32a0*/  IMAD.U32 R13, RZ, RZ, UR9 ;  /* 0x00000009ff0d7e24 */ /* 0x000fe2000f8e00ff */
        /* <DEDUP_REMOVED lines=11> */
.L_x_876:
[----:B------:R-:W-:Y:S05]  /*3360*/  BSYNC.RECONVERGENT B2 ;  /* 0x0000000000027941 */ /* 0x000fea0003800200 */
.L_x_875:
        /* <DEDUP_REMOVED lines=23> */
[----:B------:R-:W-:Y:S05]  /*34e0*/  CALL.REL.NOINC `($__internal_14_$__cuda_sm3x_div_rn_noftz_f32_slowpath) ;  /* 0x0000000c00d07944 */ /* 0x000fea0003c00000 */
[----:B------:R-:W-:-:S07]  /*34f0*/  IMAD.MOV.U32 R8, RZ, RZ, R22 ;  /* 0x000000ffff087224 */ /* 0x000fce00078e0016 */
.L_x_878:
[----:B------:R-:W-:Y:S05]  /*3500*/  BSYNC.RECONVERGENT B2 ;  /* 0x0000000000027941 */ /* 0x000fea0003800200 */
.L_x_877:
        /* <DEDUP_REMOVED lines=16> */
[----:B------:R-:W-:Y:S05]  /*3610*/  CALL.REL.NOINC `($__internal_14_$__cuda_sm3x_div_rn_noftz_f32_slowpath) ;  /* 0x0000000c00847944 */ /* 0x000fea0003c00000 */
.L_x_880:
[----:B------:R-:W-:Y:S05]  /*3620*/  BSYNC.RECONVERGENT B2 ;  /* 0x0000000000027941 */ /* 0x000fea0003800200 */
.L_x_879:
        /* <DEDUP_REMOVED lines=12> */
[----:B------:R-:W-:-:S07]  /*36f0*/  MOV R14, 0x3710 ;  /* 0x00003710000e7802 */ /* 0x000fce0000000f00 */
[----:B------:R-:W-:Y:S05]  /*3700*/  CALL.REL.NOINC `($__internal_14_$__cuda_sm3x_div_rn_noftz_f32_slowpath) ;  /* 0x0000000c00487944 */ /* 0x000fea0003c00000 */
.L_x_882:
[----:B------:R-:W-:Y:S05]  /*3710*/  BSYNC.RECONVERGENT B2 ;  /* 0x0000000000027941 */ /* 0x000fea0003800200 */
.L_x_881:
        /* <DEDUP_REMOVED lines=15> */
.L_x_884:
[----:B------:R-:W-:Y:S05]  /*3810*/  BSYNC.RECONVERGENT B2 ;  /* 0x0000000000027941 */ /* 0x000fea0003800200 */
.L_x_883:
[----:B------:R-:W0:Y:S01]  /*3820*/  MUFU.RCP R2, UR8 ;  /* 0x0000000800027d08 */ /* 0x000e220008001000 */
[----:B------:R-:W-:Y:S01]  /*3830*/  FADD R23, R4, -UR11 ;  /* 0x8000000b04177e21 */ /* 0x000fe20008000000 */
[----:B------:R-:W-:Y:S01]  /*3840*/  IMAD.U32 R3, RZ, RZ, UR8 ;  /* 0x00000008ff037e24 */ /* 0x000fe2000f8e00ff */
        /* <DEDUP_REMOVED lines=12> */
[----:B------:R-:W-:Y:S05]  /*3910*/  CALL.REL.NOINC `($__internal_14_$__cuda_sm3x_div_rn_noftz_f32_slowpath) ;  /* 0x0000000800c47944 */ /* 0x000fea0003c00000 */
[----:B------:R-:W-:-:S07]  /*3920*/  MOV R2, R22 ;  /* 0x0000001600027202 */ /* 0x000fce0000000f00 */
.L_x_886:
[----:B------:R-:W-:Y:S05]  /*3930*/  BSYNC.RECONVERGENT B2 ;  /* 0x0000000000027941 */ /* 0x000fea0003800200 */
.L_x_885:
        /* <DEDUP_REMOVED lines=20> */
.L_x_888:
[----:B------:R-:W-:Y:S05]  /*3a80*/  BSYNC.RECONVERGENT B2 ;  /* 0x0000000000027941 */ /* 0x000fea0003800200 */
.L_x_887:
        /* <DEDUP_REMOVED lines=18> */
.L_x_890:
[----:B------:R-:W-:Y:S05]  /*3bb0*/  BSYNC.RECONVERGENT B2 ;  /* 0x0000000000027941 */ /* 0x000fea0003800200 */
.L_x_889:
        /* <DEDUP_REMOVED lines=16> */
[----:B------:R-:W1:Y:S08]  /*3cc0*/  @!P3 LDC.64 R22, c[0x0][0x390] ;  /* 0x0000e400ff16bb82 */ /* 0x000e700000000a00 */
[----:B------:R-:W2:Y:S08]  /*3cd0*/  @!P4 LDC.64 R20, c[0x0][0x390] ;  /* 0x0000e400ff14cb82 */ /* 0x000eb00000000a00 */
[----:B------:R-:W3:Y:S01]  /*3ce0*/  @!P2 LDC.64 R18, c[0x0][0x390] ;  /* 0x0000e400ff12ab82 */ /* 0x000ee20000000a00 */
[----:B0-----:R-:W-:-:S04]  /*3cf0*/  @!P1 IMAD.WIDE R24, R17, 0x4, R24 ;  /* 0x0000000411189825 */ /* 0x001fc800078e0218 */
[----:B------:R-:W-:Y:S02]  /*3d00*/  @!P3 IMAD R17, R3, UR5, R2 ;  /* 0x000000050311bc24 */ /* 0x000fe4000f8e0202 */
[----:B------:R-:W-:Y:S01]  /*3d10*/  @!P4 IMAD R13, R13, UR5, R0 ;  /* 0x000000050d0dcc24 */ /* 0x000fe2000f8e0200 */
[----:B------:R-:W4:Y:S01]  /*3d20*/  @!P1 LDG.E R24, desc[UR14][R24.64] ;  /* 0x0000000e18189981 */ /* 0x000f22000c1e1900 */
[--C-:B------:R-:W-:Y:S02]  /*3d30*/  @!P3 IMAD R17, R17, UR6, R16.reuse ;  /* 0x000000061111bc24 */ /* 0x100fe4000f8e0210 */
[----:B------:R-:W-:Y:S02]  /*3d40*/  @!P4 IMAD R13, R13, UR6, R16 ;  /* 0x000000060d0dcc24 */ /* 0x000fe4000f8e0210 */
[----:B------:R-:W-:Y:S02]  /*3d50*/  @!P2 IMAD R3, R3, UR5, R0 ;  /* 0x000000050303ac24 */ /* 0x000fe4000f8e0200 */
[----:B-1----:R-:W-:-:S04]  /*3d60*/  @!P3 IMAD.WIDE R22, R17, 0x4, R22 ;  /* 0x000000041116b825 */ /* 0x002fc800078e0216 */
[----:B--2---:R-:W-:Y:S02]  /*3d70*/  @!P4 IMAD.WIDE R20, R13, 0x4, R20 ;  /* 0x000000040d14c825 */ /* 0x004fe400078e0214 */
[----:B------:R-:W2:Y:S02]  /*3d80*/  @!P3 LDG.E R23, desc[UR14][R22.64] ;  /* 0x0000000e1617b981 */ /* 0x000ea4000c1e1900 */
[----:B------:R-:W-:Y:S02]  /*3d90*/  @!P2 IMAD R3, R3, UR6, R16 ;  /* 0x000000060303ac24 */ /* 0x000fe4000f8e0210 */
[----:B------:R-:W5:Y:S02]  /*3da0*/  @!P4 LDG.E R20, desc[UR14][R20.64] ;  /* 0x0000000e1414c981 */ /* 0x000f64000c1e1900 */
[----:B---3--:R-:W-:-:S06]  /*3db0*/  @!P2 IMAD.WIDE R18, R3, 0x4, R18 ;  /* 0x000000040312a825 */ /* 0x008fcc00078e0212 */
[----:B------:R-:W3:Y:S01]  /*3dc0*/  @!P2 LDG.E R19, desc[UR14][R18.64] ;  /* 0x0000000e1213a981 */ /* 0x000ee2000c1e1900 */
[----:B------:R-:W-:Y:S01]  /*3dd0*/  @!P1 FADD R3, -R6, 1 ;  /* 0x3f80000006039421 */ /* 0x000fe20000000100 */
[C---:B------:R-:W-:Y:S01]  /*3de0*/  @!P1 FADD R13, -R4.reuse, 1 ;  /* 0x3f800000040d9421 */ /* 0x040fe20000000100 */
[----:B------:R-:W-:Y:S01]  /*3df0*/  @!P3 FADD R14, -R4, 1 ;  /* 0x3f800000040eb421 */ /* 0x000fe20000000100 */
[----:B------:R-:W-:Y:S01]  /*3e00*/  BSSY.RECONVERGENT B0, `(.L_x_891) ;  /* 0x0000010000007945 */ /* 0x000fe20003800200 */
[----:B----4-:R-:W-:Y:S01]  /*3e10*/  @!P1 FMUL R24, R24, R3 ;  /* 0x0000000318189220 */ /* 0x010fe20000400000 */
[----:B------:R-:W-:-:S03]  /*3e20*/  HFMA2 R3, -RZ, RZ, 0, 0 ;  /* 0x00000000ff037431 */ /* 0x000fc600000001ff */
[----:B------:R-:W-:Y:S01]  /*3e30*/  @!P1 FFMA R3, R24, R13, RZ ;  /* 0x0000000d18039223 */ /* 0x000fe200000000ff */
[----:B------:R-:W-:Y:S01]  /*3e40*/  @!P4 FADD R13, -R6, 1 ;  /* 0x3f800000060dc421 */ /* 0x000fe20000000100 */
[----:B--2---:R-:W-:-:S03]  /*3e50*/  @!P3 FMUL R0, R23, R6 ;  /* 0x000000061700b220 */ /* 0x004fc60000400000 */
[----:B-----5:R-:W-:Y:S01]  /*3e60*/  @!P4 FMUL R2, R13, R20 ;  /* 0x000000140d02c220 */ /* 0x020fe20000400000 */
[----:B------:R-:W-:-:S04]  /*3e70*/  @!P3 FFMA R3, R14, R0, R3 ;  /* 0x000000000e03b223 */ /* 0x000fc80000000003 */
[----:B------:R-:W-:Y:S01]  /*3e80*/  @!P4 FFMA R3, R2, R4, R3 ;  /* 0x000000040203c223 */ /* 0x000fe20000000003 */
[----:B---3--:R-:W-:-:S04]  /*3e90*/  @!P2 FMUL R6, R19, R6 ;  /* 0x000000061306a220 */ /* 0x008fc80000400000 */
[----:B------:R-:W-:-:S05]  /*3ea0*/  @!P2 FFMA R3, R6, R4, R3 ;  /* 0x000000040603a223 */ /* 0x000fca0000000003 */
[----:B------:R-:W-:-:S13]  /*3eb0*/  FSETP.NEU.AND P0, PT, R3, RZ, PT ;  /* 0x000000ff0300720b */ /* 0x000fda0003f0d000 */
[----:B------:R-:W-:Y:S05]  /*3ec0*/  @!P0 BRA `(.L_x_892) ;  /* 0x00000000000c8947 */ /* 0x000fea0003800000 */
[----:B------:R-:W2:Y:S02]  /*3ed0*/  LDG.E R13, desc[UR14][R30.64] ;  /* 0x0000000e1e0d7981 */ /* 0x000ea4000c1e1900 */
[----:B--2---:R-:W-:-:S05]  /*3ee0*/  FFMA R13, R8, R3, R13 ;  /* 0x00000003080d7223 */ /* 0x004fca000000000d */
[----:B------:R0:W-:Y:S02]  /*3ef0*/  STG.E desc[UR14][R30.64], R13 ;  /* 0x0000000d1e007986 */ /* 0x0001e4000c10190e */
.L_x_892:
[----:B------:R-:W-:Y:S05]  /*3f00*/  BSYNC.RECONVERGENT B0 ;  /* 0x0000000000007941 */ /* 0x000fea0003800200 */
.L_x_891:
[----:B------:R-:W-:Y:S02]  /*3f10*/  IADD3 R15, PT, PT, R15, 0x1, RZ ;  /* 0x000000010f0f7810 */ /* 0x000fe40007ffe0ff */
[----:B------:R-:W-:Y:S02]  /*3f20*/  IADD3 R16, PT, PT, R16, 0x1, RZ ;  /* 0x0000000110107810 */ /* 0x000fe40007ffe0ff */
[----:B------:R-:W-:-:S13]  /*3f30*/  ISETP.NE.AND P0, PT, R15, RZ, PT ;  /* 0x000000ff0f00720c */ /* 0x000fda0003f05270 */
[----:B------:R-:W-:Y:S05]  /*3f40*/  @P0 BRA `(.L_x_877) ;  /* 0xfffffff400700947 */ /* 0x000fea000383ffff */
[----:B------:R-:W-:Y:S05]  /*3f50*/  EXIT ;  /* 0x000000000000794d */ /* 0x000fea0003800000 */
        .weak           $__internal_12_$__cuda_sm20_rcp_rn_f32_slowpath
        .type           $__internal_12_$__cuda_sm20_rcp_rn_f32_slowpath,@function
        .size           $__internal_12_$__cuda_sm20_rcp_rn_f32_slowpath,($__internal_13_$__cuda_sm20_sqrt_rn_f32_slowpath - $__internal_12_$__cuda_sm20_rcp_rn_f32_slowpath)
$__internal_12_$__cuda_sm20_rcp_rn_f32_slowpath:
        /* <DEDUP_REMOVED lines=15> */
.L_x_894:
[----:B------:R-:W-:-:S04]  /*4050*/  IADD3 R3, PT, PT, R2, -0xfd, RZ ;  /* 0xffffff0302037810 */ /* 0x000fc80007ffe0ff */
[----:B------:R-:W-:-:S13]  /*4060*/  ISETP.GT.U32.AND P0, PT, R3, 0x1, PT ;  /* 0x000000010300780c */ /* 0x000fda0003f04070 */
[----:B------:R-:W-:Y:S05]  /*4070*/  @P0 BRA `(.L_x_896) ;  /* 0x0000000000780947 */ /* 0x000fea0003800000 */
[----:B------:R-:W-:Y:S01]  /*4080*/  LOP3.LUT R23, R0, 0x7fffff, RZ, 0xc0, !PT ;  /* 0x007fffff00177812 */ /* 0x000fe200078ec0ff */
[----:B------:R-:W-:-:S03]  /*4090*/  IMAD.MOV.U32 R28, RZ, RZ, 0x3 ;  /* 0x00000003ff1c7424 */ /* 0x000fc600078e00ff */
        /* <DEDUP_REMOVED lines=28> */
.L_x_896:
[----:B------:R0:W1:Y:S02]  /*4260*/  MUFU.RCP R3, R0 ;  /* 0x0000000000037308 */ /* 0x0000640000001000 */
.L_x_895:
[----:B------:R-:W-:Y:S05]  /*4270*/  BSYNC.RECONVERGENT B1 ;  /* 0x0000000000017941 */ /* 0x000fea0003800200 */
.L_x_893:
[----:B01----:R-:W-:Y:S01]  /*4280*/  MOV R0, R3 ;  /* 0x0000000300007202 */ /* 0x003fe20000000f00 */
[----:B------:R-:W-:Y:S02]  /*4290*/  HFMA2 R3, -RZ, RZ, 0, 0 ;  /* 0x00000000ff037431 */ /* 0x000fe400000001ff */
[----:B------:R-:W-:-:S04]  /*42a0*/  IMAD.MOV.U32 R2, RZ, RZ, R22 ;  /* 0x000000ffff027224 */ /* 0x000fc800078e0016 */
[----:B------:R-:W-:Y:S05]  /*42b0*/  RET.REL.NODEC R2 `(joseph3d_fwd_cuda_kernel) ;  /* 0xffffffbc02507950 */ /* 0x000fea0003c3ffff */
        .weak           $__internal_13_$__cuda_sm20_sqrt_rn_f32_slowpath
        .type           $__internal_13_$__cuda_sm20_sqrt_rn_f32_slowpath,@function
        .size           $__internal_13_$__cuda_sm20_sqrt_rn_f32_slowpath,($__internal_14_$__cuda_sm3x_div_rn_noftz_f32_slowpath - $__internal_13_$__cuda_sm20_sqrt_rn_f32_slowpath)
$__internal_13_$__cuda_sm20_sqrt_rn_f32_slowpath:
        /* <DEDUP_REMOVED lines=19> */
.L_x_897:
[----:B------:R-:W-:Y:S01]  /*43f0*/  MOV R18, R14 ;  /* 0x0000000e00127202 */ /* 0x000fe20000000f00 */
[----:B------:R-:W-:Y:S01]  /*4400*/  IMAD.MOV.U32 R15, RZ, RZ, 0x0 ;  /* 0x00000000ff0f7424 */ /* 0x000fe200078e00ff */
[----:B------:R-:W-:-:S04]  /*4410*/  MOV R14, R21 ;  /* 0x00000015000e7202 */ /* 0x000fc80000000f00 */
[----:B------:R-:W-:Y:S05]  /*4420*/  RET.REL.NODEC R14 `(joseph3d_fwd_cuda_kernel) ;  /* 0xffffffb80ef47950 */ /* 0x000fea0003c3ffff */
        .weak           $__internal_14_$__cuda_sm3x_div_rn_noftz_f32_slowpath
        .type           $__internal_14_$__cuda_sm3x_div_rn_noftz_f32_slowpath,@function
        .size           $__internal_14_$__cuda_sm3x_div_rn_noftz_f32_slowpath,(.L_x_1062 - $__internal_14_$__cuda_sm3x_div_rn_noftz_f32_slowpath)
$__internal_14_$__cuda_sm3x_div_rn_noftz_f32_slowpath:
[----:B------:R-:W-:Y:S01]  /*4430*/  SHF.R.U32.HI R24, RZ, 0x17, R22 ;  /* 0x00000017ff187819 */ /* 0x000fe20000011616 */
[----:B------:R-:W-:Y:S01]  /*4440*/  BSSY.RECONVERGENT B0, `(.L_x_898) ;  /* 0x0000065000007945 */ /* 0x000fe20003800200 */
[----:B------:R-:W-:Y:S02]  /*4450*/  SHF.R.U32.HI R25, RZ, 0x17, R23 ;  /* 0x00000017ff197819 */ /* 0x000fe40000011617 */
[----:B------:R-:W-:Y:S02]  /*4460*/  LOP3.LUT R24, R24, 0xff, RZ, 0xc0, !PT ;  /* 0x000000ff18187812 */ /* 0x000fe400078ec0ff */
[----:B------:R-:W-:Y:S02]  /*4470*/  LOP3.LUT R25, R25, 0xff, RZ, 0xc0, !PT ;  /* 0x000000ff19197812 */ /* 0x000fe400078ec0ff */
[----:B------:R-:W-:-:S04]  /*4480*/  IADD3 R26, PT, PT, R24, -0x1, RZ ;  /* 0xffffffff181a7810 */ /* 0x000fc80007ffe0ff */
[----:B------:R-:W-:Y:S02]  /*4490*/  ISETP.GT.U32.AND P2, PT, R26, 0xfd, PT ;  /* 0x000000fd1a00780c */ /* 0x000fe40003f44070 */
[----:B------:R-:W-:-:S04]  /*44a0*/  IADD3 R26, PT, PT, R25, -0x1, RZ ;  /* 0xffffffff191a7810 */ /* 0x000fc80007ffe0ff */
        /* <DEDUP_REMOVED lines=19> */
[----:B------:R-:W-:-:S04]  /*45e0*/  IADD3 R26, PT, PT, R25, -0x1, RZ ;  /* 0xffffffff191a7810 */ /* 0x000fc80007ffe0ff */
[----:B------:R-:W-:Y:S02]  /*45f0*/  ISETP.GE.AND P2, PT, R26, RZ, PT ;  /* 0x000000ff1a00720c */ /* 0x000fe40003f46270 */
[----:B------:R-:W-:-:S04]  /*4600*/  IADD3 R26, PT, PT, R24, -0x1, RZ ;  /* 0xffffffff181a7810 */ /* 0x000fc80007ffe0ff */
[----:B------:R-:W-:-:S07]  /*4610*/  ISETP.GE.AND P3, PT, R26, RZ, PT ;  /* 0x000000ff1a00720c */ /* 0x000fce0003f66270 */
[----:B------:R-:W-:Y:S01]  /*4620*/  @P2 MOV R28, RZ ;  /* 0x000000ff001c2202 */ /* 0x000fe20000000f00 */
[----:B------:R-:W-:Y:S02]  /*4630*/  @!P2 IMAD.MOV.U32 R28, RZ, RZ, -0x40 ;  /* 0xffffffc0ff1ca424 */ /* 0x000fe400078e00ff */
[----:B------:R-:W-:-:S03]  /*4640*/  @!P2 FFMA R23, R23, 1.84467440737095516160e+19, RZ ;  /* 0x5f8000001717a823 */ /* 0x000fc600000000ff */
[----:B------:R-:W-:Y:S01]  /*4650*/  @!P3 FFMA R22, R22, 1.84467440737095516160e+19, RZ ;  /* 0x5f8000001616b823 */ /* 0x000fe200000000ff */
[----:B------:R-:W-:-:S07]  /*4660*/  @!P3 IADD3 R28, PT, PT, R28, 0x40, RZ ;  /* 0x000000401c1cb810 */ /* 0x000fce0007ffe0ff */
.L_x_899:
[----:B------:R-:W-:Y:S01]  /*4670*/  LEA R27, R24, 0xc0800000, 0x17 ;  /* 0xc0800000181b7811 */ /* 0x000fe200078eb8ff */
[----:B------:R-:W-:Y:S01]  /*4680*/  BSSY.RECONVERGENT B1, `(.L_x_904) ;  /* 0x0000036000017945 */ /* 0x000fe20003800200 */
[----:B------:R-:W-:Y:S02]  /*4690*/  IADD3 R25, PT, PT, R25, -0x7f, RZ ;  /* 0xffffff8119197810 */ /* 0x000fe40007ffe0ff */
[----:B------:R-:W-:-:S03]  /*46a0*/  IADD3 R27, PT, PT, -R27, R22, RZ ;  /* 0x000000161b1b7210 */ /* 0x000fc60007ffe1ff */
[C---:B------:R-:W-:Y:S01]  /*46b0*/  IMAD R26, R25.reuse, -0x800000, R23 ;  /* 0xff800000191a7824 */ /* 0x040fe200078e0217 */
[----:B------:R-:W0:Y:S01]  /*46c0*/  MUFU.RCP R22, R27 ;  /* 0x0000001b00167308 */ /* 0x000e220000001000 */
[----:B------:R-:W-:Y:S01]  /*46d0*/  IADD3 R23, PT, PT, R25, 0x7f, -R24 ;  /* 0x0000007f19177810 */ /* 0x000fe20007ffe818 */
[----:B------:R-:W-:-:S03]  /*46e0*/  FADD.FTZ R25, -R27, -RZ ;  /* 0x800000ff1b197221 */ /* 0x000fc60000010100 */
        /* <DEDUP_REMOVED lines=21> */
[CCC-:B------:R-:W-:Y:S01]  /*4840*/  FFMA.RP R27, R22.reuse, R24.reuse, R23.reuse ;  /* 0x00000018161b7223 */ /* 0x1c0fe20000008017 */
[CCC-:B------:R-:W-:Y:S01]  /*4850*/  FFMA.RM R28, R22.reuse, R24.reuse, R23.reuse ;  /* 0x00000018161c7223 */ /* 0x1c0fe20000004017 */
[----:B------:R-:W-:Y:S01]  /*4860*/  FFMA.RZ R22, R22, R24, R23 ;  /* 0x0000001816167223 */ /* 0x000fe2000000c017 */
[C---:B------:R-:W-:Y:S02]  /*4870*/  ISETP.NE.AND P4, PT, R26.reuse, RZ, PT ;  /* 0x000000ff1a00720c */ /* 0x040fe40003f85270 */
[----:B------:R-:W-:Y:S02]  /*4880*/  ISETP.NE.AND P3, PT, R26, RZ, PT ;  /* 0x000000ff1a00720c */ /* 0x000fe40003f65270 */
[----:B------:R-:W-:Y:S02]  /*4890*/  LOP3.LUT R22, R22, 0x7fffff, RZ, 0xc0, !PT ;  /* 0x007fffff16167812 */ /* 0x000fe400078ec0ff */
[----:B------:R-:W-:Y:S02]  /*48a0*/  FSETP.NEU.FTZ.AND P2, PT, R27, R28, PT ;  /* 0x0000001c1b00720b */ /* 0x000fe40003f5d000 */
[----:B------:R-:W-:Y:S01]  /*48b0*/  LOP3.LUT R23, R22, 0x800000, RZ, 0xfc, !PT ;  /* 0x0080000016177812 */ /* 0x000fe200078efcff */
[C---:B------:R-:W-:Y:S01]  /*48c0*/  VIADD R22, R26.reuse, 0x20 ;  /* 0x000000201a167836 */ /* 0x040fe20000000000 */
[----:B------:R-:W-:-:S04]  /*48d0*/  IADD3 R26, PT, PT, -R26, RZ, RZ ;  /* 0x000000ff1a1a7210 */ /* 0x000fc80007ffe1ff */
[----:B------:R-:W-:Y:S02]  /*48e0*/  SHF.L.U32 R22, R23, R22, RZ ;  /* 0x0000001617167219 */ /* 0x000fe400000006ff */
[----:B------:R-:W-:Y:S02]  /*48f0*/  SEL R26, R26, RZ, P4 ;  /* 0x000000ff1a1a7207 */ /* 0x000fe40002000000 */
[----:B------:R-:W-:Y:S02]  /*4900*/  ISETP.NE.AND P3, PT, R22, RZ, P3 ;  /* 0x000000ff1600720c */ /* 0x000fe40001f65270 */
[----:B------:R-:W-:Y:S02]  /*4910*/  SHF.R.U32.HI R27, RZ, R26, R23 ;  /* 0x0000001aff1b7219 */ /* 0x000fe40000011617 */
[----:B------:R-:W-:Y:S02]  /*4920*/  PLOP3.LUT P2, PT, P2, P3, PT, 0xf8, 0x8f ;  /* 0x00000000008f781c */ /* 0x000fe40001747f70 */
[----:B------:R-:W-:-:S02]  /*4930*/  SHF.R.U32.HI R23, RZ, 0x1, R27 ;  /* 0x00000001ff177819 */ /* 0x000fc4000001161b */
[----:B------:R-:W-:-:S04]  /*4940*/  SEL R22, RZ, 0x1, !P2 ;  /* 0x00000001ff167807 */ /* 0x000fc80005000000 */
[----:B------:R-:W-:-:S04]  /*4950*/  LOP3.LUT R22, R22, 0x1, R23, 0xf8, !PT ;  /* 0x0000000116167812 */ /* 0x000fc800078ef817 */
[----:B------:R-:W-:-:S04]  /*4960*/  LOP3.LUT R22, R22, R27, RZ, 0xc0, !PT ;  /* 0x0000001b16167212 */ /* 0x000fc800078ec0ff */
[----:B------:R-:W-:-:S04]  /*4970*/  IADD3 R22, PT, PT, R23, R22, RZ ;  /* 0x0000001617167210 */ /* 0x000fc80007ffe0ff */
[----:B------:R-:W-:Y:S01]  /*4980*/  LOP3.LUT R25, R22, R25, RZ, 0xfc, !PT ;  /* 0x0000001916197212 */ /* 0x000fe200078efcff */
[----:B------:R-:W-:Y:S06]  /*4990*/  BRA `(.L_x_907) ;  /* 0x0000000000107947 */ /* 0x000fec0003800000 */
.L_x_906:
[----:B------:R-:W-:-:S04]  /*49a0*/  LOP3.LUT R25, R25, 0x80000000, RZ, 0xc0, !PT ;  /* 0x8000000019197812 */ /* 0x000fc800078ec0ff */
[----:B------:R-:W-:Y:S01]  /*49b0*/  LOP3.LUT R25, R25, 0x7f800000, RZ, 0xfc, !PT ;  /* 0x7f80000019197812 */ /* 0x000fe200078efcff */
[----:B------:R-:W-:Y:S06]  /*49c0*/  BRA `(.L_x_907) ;  /* 0x0000000000047947 */ /* 0x000fec0003800000 */
.L_x_905:
[----:B------:R-:W-:-:S07]  /*49d0*/  LEA R25, R28, R25, 0x17 ;  /* 0x000000191c197211 */ /* 0x000fce00078eb8ff */
.L_x_907:
[----:B------:R-:W-:Y:S05]  /*49e0*/  BSYNC.RECONVERGENT B1 ;  /* 0x0000000000017941 */ /* 0x000fea0003800200 */
.L_x_904:
[----:B------:R-:W-:Y:S01]  /*49f0*/  MOV R22, R25 ;  /* 0x0000001900167202 */ /* 0x000fe20000000f00 */
[----:B------:R-:W-:Y:S06]  /*4a00*/  BRA `(.L_x_908) ;  /* 0x0000000000207947 */ /* 0x000fec0003800000 */
.L_x_903:
[----:B------:R-:W-:-:S04]  /*4a10*/  LOP3.LUT R22, R22, 0x80000000, R23, 0x48, !PT ;  /* 0x8000000016167812 */ /* 0x000fc800078e4817 */
[----:B------:R-:W-:Y:S01]  /*4a20*/  LOP3.LUT R22, R22, 0x7f800000, RZ, 0xfc, !PT ;  /* 0x7f80000016167812 */ /* 0x000fe200078efcff */
[----:B------:R-:W-:Y:S06]  /*4a30*/  BRA `(.L_x_908) ;  /* 0x0000000000147947 */ /* 0x000fec0003800000 */
.L_x_902:
[----:B------:R-:W-:Y:S01]  /*4a40*/  LOP3.LUT R22, R22, 0x80000000, R23, 0x48, !PT ;  /* 0x8000000016167812 */ /* 0x000fe200078e4817 */
[----:B------:R-:W-:Y:S06]  /*4a50*/  BRA `(.L_x_908) ;  /* 0x00000000000c7947 */ /* 0x000fec0003800000 */
.L_x_901:
[----:B------:R-:W0:Y:S01]  /*4a60*/  MUFU.RSQ R22, -QNAN ;  /* 0xffc0000000167908 */ /* 0x000e220000001400 */
[----:B------:R-:W-:Y:S05]  /*4a70*/  BRA `(.L_x_908) ;  /* 0x0000000000047947 */ /* 0x000fea0003800000 */
.L_x_900:
[----:B------:R-:W-:-:S07]  /*4a80*/  FADD.FTZ R22, R23, R22 ;  /* 0x0000001617167221 */ /* 0x000fce0000010000 */
.L_x_908:
[----:B------:R-:W-:Y:S05]  /*4a90*/  BSYNC.RECONVERGENT B0 ;  /* 0x0000000000007941 */ /* 0x000fea0003800200 */
.L_x_898:
[----:B------:R-:W-:Y:S01]  /*4aa0*/  HFMA2 R25, -RZ, RZ, 0, 0 ;  /* 0x00000000ff197431 */ /* 0x000fe200000001ff */
[----:B------:R-:W-:-:S04]  /*4ab0*/  MOV R24, R14 ;  /* 0x0000000e00187202 */ /* 0x000fc80000000f00 */
[----:B0-----:R-:W-:Y:S05]  /*4ac0*/  RET.REL.NODEC R24 `(joseph3d_fwd_cuda_kernel) ;  /* 0xffffffb4184c7950 */ /* 0x001fea0003c3ffff */
.L_x_909:
        /* <DEDUP_REMOVED lines=11> */
.L_x_1062:


//--------------------- .text.joseph3d_back_cuda_kernel --------------------------
	.section	.text.joseph3d_back_cuda_kernel,"ax",@progbits
	.align	128
        .global         joseph3d_back_cuda_kernel
        .type           joseph3d_back_cuda_kernel,@function
        .size           joseph3d_back_cuda_kernel,(.L_x_1065 - joseph3d_back_cuda_kernel)
        .other          joseph3d_back_cuda_kernel,@"STO_CUDA_ENTRY STV_DEFAULT"
joseph3d_back_cuda_kernel:
.text.joseph3d_back_cuda_kernel:
        /* <DEDUP_REMOVED lines=9> */
[----:B------:R-:W0:Y:S01]  /*0090*/  LDCU.64 UR4, c[0x0][0x3a8] ;  /* 0x00007500ff0477ac */ /* 0x000e220008000a00 */
[----:B------:R-:W1:Y:S01]  /*00a0*/  LDCU.64 UR14, c[0x0][0x358] ;  /* 0x00006b00ff0e77ac */ /* 0x000e620008000a00 */
[----:B0-----:R-:W-:-:S04]  /*00b0*/  LEA R18, P0, R5, UR4, 0x2 ;  /* 0x0000000405127c11 */ /* 0x001fc8000f8010ff */
[----:B------:R-:W-:-:S05]  /*00c0*/  LEA.HI.X R19, R5, UR5, RZ, 0x2, P0 ;  /* 0x0000000505137c11 */ /* 0x000fca00080f14ff */
[----:B-1----:R-:W2:Y:S02]  /*00d0*/  LDG.E R0, desc[UR14][R18.64] ;  /* 0x0000000e12007981 */ /* 0x002ea4000c1e1900 */
[----:B--2---:R-:W-:-:S13]  /*00e0*/  FSETP.NEU.AND P0, PT, R0, RZ, PT ;  /* 0x000000ff0000720b */ /* 0x004fda0003f0d000 */
[----:B------:R-:W-:Y:S05]  /*00f0*/  @!P0 EXIT ;  /* 0x000000000000894d */ /* 0x000fea0003800000 */
[----:B------:R-:W0:Y:S01]  /*0100*/  LDC.64 R10, c[0x0][0x380] ;  /* 0x0000e000ff0a7b82 */ /* 0x000e220000000a00 */
[----:B------:R-:W-:-:S07]  /*0110*/  UMOV UR4, URZ ;  /* 0x000000ff00047c82 */ /* 0x000fce0008000000 */
[----:B------:R-:W1:Y:S08]  /*0120*/  LDC.64 R12, c[0x0][0x388] ;  /* 0x0000e200ff0c7b82 */ /* 0x000e700000000a00 */
[----:B------:R-:W2:Y:S01]  /*0130*/  LDC.64 R14, c[0x0][0x3b8] ;  /* 0x0000ee00ff0e7b82 */ /* 0x000ea20000000a00 */
[----:B0-----:R-:W-:-:S07]  /*0140*/  IMAD.WIDE.U32 R10, R5, 0xc, R10 ;  /* 0x0000000c050a7825 */ /* 0x001fce00078e000a */
[----:B------:R-:W0:Y:S01]  /*0150*/  LDC.64 R16, c[0x0][0x3a0] ;  /* 0x0000e800ff107b82 */ /* 0x000e220000000a00 */
[----:B------:R-:W-:Y:S01]  /*0160*/  IADD3 R11, PT, PT, R11, UR4, RZ ;  /* 0x000000040b0b7c10 */ /* 0x000fe2000fffe0ff */
[----:B-1----:R-:W-:-:S06]  /*0170*/  IMAD.WIDE.U32 R12, R5, 0xc, R12 ;  /* 0x0000000c050c7825 */ /* 0x002fcc00078e000c */
[----:B------:R-:W1:Y:S01]  /*0180*/  LDC.64 R2, c[0x0][0x398] ;  /* 0x0000e600ff027b82 */ /* 0x000e620000000a00 */
[----:B------:R-:W3:Y:S01]  /*0190*/  LDG.E R4, desc[UR14][R10.64] ;  /* 0x0000000e0a047981 */ /* 0x000ee2000c1e1900 */
[----:B------:R-:W-:-:S03]  /*01a0*/  IADD3 R13, PT, PT, R13, UR4, RZ ;  /* 0x000000040d0d7c10 */ /* 0x000fc6000fffe0ff */
[----:B------:R-:W4:Y:S04]  /*01b0*/  LDG.E R5, desc[UR14][R10.64+0x4] ;  /* 0x0000040e0a057981 */ /* 0x000f28000c1e1900 */
[----:B------:R-:W3:Y:S04]  /*01c0*/  LDG.E R21, desc[UR14][R12.64] ;  /* 0x0000000e0c157981 */ /* 0x000ee8000c1e1900 */
[----:B--2---:R-:W2:Y:S04]  /*01d0*/  LDG.E R0, desc[UR14][R14.64] ;  /* 0x0000000e0e007981 */ /* 0x004ea8000c1e1900 */
[----:B------:R-:W4:Y:S04]  /*01e0*/  LDG.E R20, desc[UR14][R14.64+0x4] ;  /* 0x0000040e0e147981 */ /* 0x000f28000c1e1900 */
[----:B------:R-:W4:Y:S04]  /*01f0*/  LDG.E R22, desc[UR14][R14.64+0x8] ;  /* 0x0000080e0e167981 */ /* 0x000f28000c1e1900 */
[----:B0-----:R-:W4:Y:S04]  /*0200*/  LDG.E R23, desc[UR14][R16.64] ;  /* 0x0000000e10177981 */ /* 0x001f28000c1e1900 */
[----:B------:R-:W4:Y:S04]  /*0210*/  LDG.E R24, desc[UR14][R16.64+0x4] ;  /* 0x0000040e10187981 */ /* 0x000f28000c1e1900 */
[----:B------:R-:W4:Y:S04]  /*0220*/  LDG.E R25, desc[UR14][R16.64+0x8] ;  /* 0x0000080e10197981 */ /* 0x000f28000c1e1900 */
[----:B-1----:R-:W4:Y:S04]  /*0230*/  LDG.E R26, desc[UR14][R2.64] ;  /* 0x0000000e021a7981 */ /* 0x002f28000c1e1900 */
[----:B------:R-:W4:Y:S04]  /*0240*/  LDG.E R27, desc[UR14][R2.64+0x4] ;  /* 0x0000040e021b7981 */ /* 0x000f28000c1e1900 */
[----:B------:R-:W4:Y:S04]  /*0250*/  LDG.E R28, desc[UR14][R2.64+0x8] ;  /* 0x0000080e021c7981 */ /* 0x000f28000c1e1900 */
[----:B------:R-:W4:Y:S04]  /*0260*/  LDG.E R6, desc[UR14][R12.64+0x4] ;  /* 0x0000040e0c067981 */ /* 0x000f28000c1e1900 */
[----:B------:R-:W5:Y:S01]  /*0270*/  LDG.E R8, desc[UR14][R12.64+0x8] ;  /* 0x0000080e0c087981 */ /* 0x000f62000c1e1900 */
[----:B------:R-:W-:Y:S03]  /*0280*/  BSSY.RECONVERGENT B0, `(.L_x_910) ;  /* 0x000001a000007945 */ /* 0x000fe60003800200 */
[----:B------:R0:W5:Y:S01]  /*0290*/  LDG.E R7, desc[UR14][R10.64+0x8] ;  /* 0x0000080e0a077981 */ /* 0x000162000c1e1900 */
[----:B---3--:R-:W-:Y:S01]  /*02a0*/  FADD R9, -R4, R21 ;  /* 0x0000001504097221 */ /* 0x008fe20000000100 */
[----:B--2---:R-:W-:-:S03]  /*02b0*/  R2UR UR4, R0 ;  /* 0x00000000000472ca */ /* 0x004fc600000e0000 */
[----:B------:R-:W-:-:S05]  /*02c0*/  VIADD R0, R9, 0x1800000 ;  /* 0x0180000009007836 */ /* 0x000fca0000000000 */
[----:B------:R-:W-:-:S04]  /*02d0*/  LOP3.LUT R0, R0, 0x7f800000, RZ, 0xc0, !PT ;  /* 0x7f80000000007812 */ /* 0x000fc800078ec0ff */
[----:B------:R-:W-:Y:S02]  /*02e0*/  ISETP.GT.U32.AND P0, PT, R0, 0x1ffffff, PT ;  /* 0x01ffffff0000780c */ /* 0x000fe40003f04070 */
[----:B----4-:R-:W-:Y:S02]  /*02f0*/  R2UR UR5, R20 ;  /* 0x00000000140572ca */ /* 0x010fe400000e0000 */
[----:B------:R-:W-:Y:S02]  /*0300*/  R2UR UR6, R22 ;  /* 0x00000000160672ca */ /* 0x000fe400000e0000 */
[----:B------:R-:W-:Y:S02]  /*0310*/  R2UR UR7, R23 ;  /* 0x00000000170772ca */ /* 0x000fe400000e0000 */
[----:B------:R-:W-:Y:S02]  /*0320*/  R2UR UR8, R24 ;  /* 0x00000000180872ca */ /* 0x000fe400000e0000 */
[----:B------:R-:W-:-:S02]  /*0330*/  R2UR UR9, R25 ;  /* 0x00000000190972ca */ /* 0x000fc400000e0000 */
[----:B------:R-:W-:Y:S02]  /*0340*/  R2UR UR10, R26 ;  /* 0x000000001a0a72ca */ /* 0x000fe400000e0000 */
[----:B------:R-:W-:Y:S02]  /*0350*/  R2UR UR11, R27 ;  /* 0x000000001b0b72ca */ /* 0x000fe400000e0000 */
[----:B------:R-:W-:Y:S01]  /*0360*/  R2UR UR12, R28 ;  /* 0x000000001c0c72ca */ /* 0x000fe200000e0000 */
[----:B0-----:R-:W-:Y:S01]  /*0370*/  FADD R10, -R5, R6 ;  /* 0x00000006050a7221 */ /* 0x001fe20000000100 */
[----:B------:R-:W-:-:S13]  /*0380*/  @P0 BRA `(.L_x_911) ;  /* 0x0000000000140947 */ /* 0x000fda0003800000 */
[----:B------:R-:W-:Y:S02]  /*0390*/  MOV R0, R9 ;  /* 0x0000000900007202 */ /* 0x000fe40000000f00 */
[----:B------:R-:W-:-:S07]  /*03a0*/  MOV R22, 0x3c0 ;  /* 0x000003c000167802 */ /* 0x000fce0000000f00 */
[----:B-----5:R-:W-:Y:S05]  /*03b0*/  CALL.REL.NOINC `($__internal_15_$__cuda_sm20_rcp_rn_f32_slowpath) ;  /* 0x0000004400247944 */ /* 0x020fea0003c00000 */
[----:B------:R-:W-:Y:S01]  /*03c0*/  IMAD.MOV.U32 R11, RZ, RZ, R0 ;  /* 0x000000ffff0b7224 */ /* 0x000fe200078e0000 */
[----:B------:R-:W-:Y:S06]  /*03d0*/  BRA `(.L_x_912) ;  /* 0x0000000000107947 */ /* 0x000fec0003800000 */
.L_x_911:
[----:B------:R-:W0:Y:S02]  /*03e0*/  MUFU.RCP R0, R9 ;  /* 0x0000000900007308 */ /* 0x000e240000001000 */
[----:B0-----:R-:W-:-:S04]  /*03f0*/  FFMA R2, R9, R0, -1 ;  /* 0xbf80000009027423 */ /* 0x001fc80000000000 */
[----:B------:R-:W-:-:S04]  /*0400*/  FADD.FTZ R11, -R2, -RZ ;  /* 0x800000ff020b7221 */ /* 0x000fc80000010100 */
[----:B------:R-:W-:-:S07]  /*0410*/  FFMA R11, R0, R11, R0 ;  /* 0x0000000b000b7223 */ /* 0x000fce0000000000 */
.L_x_912:
[----:B------:R-:W-:Y:S05]  /*0420*/  BSYNC.RECONVERGENT B0 ;  /* 0x0000000000007941 */ /* 0x000fea0003800200 */
.L_x_910:
        /* <DEDUP_REMOVED lines=8> */
[----:B------:R-:W-:Y:S05]  /*04b0*/  CALL.REL.NOINC `($__internal_15_$__cuda_sm20_rcp_rn_f32_slowpath) ;  /* 0x0000004000e47944 */ /* 0x000fea0003c00000 */
[----:B------:R-:W-:Y:S01]  /*04c0*/  IMAD.MOV.U32 R12, RZ, RZ, R0 ;  /* 0x000000ffff0c7224 */ /* 0x000fe200078e0000 */
[----:B------:R-:W-:Y:S06]  /*04d0*/  BRA `(.L_x_915) ;  /* 0x0000000000107947 */ /* 0x000fec0003800000 */
.L_x_914:
[----:B------:R-:W0:Y:S02]  /*04e0*/  MUFU.RCP R3, R10 ;  /* 0x0000000a00037308 */ /* 0x000e240000001000 */
[----:B0-----:R-:W-:-:S04]  /*04f0*/  FFMA R0, R10, R3, -1 ;  /* 0xbf8000000a007423 */ /* 0x001fc80000000003 */
[----:B------:R-:W-:-:S04]  /*0500*/  FADD.FTZ R0, -R0, -RZ ;  /* 0x800000ff00007221 */ /* 0x000fc80000010100 */
[----:B------:R-:W-:-:S07]  /*0510*/  FFMA R12, R3, R0, R3 ;  /* 0x00000000030c7223 */ /* 0x000fce0000000003 */
.L_x_915:
[----:B------:R-:W-:Y:S05]  /*0520*/  BSYNC.RECONVERGENT B0 ;  /* 0x0000000000007941 */ /* 0x000fea0003800200 */
.L_x_913:
[----:B------:R-:W-:Y:S01]  /*0530*/  IADD3 R0, PT, PT, R15, 0x1800000, RZ ;  /* 0x018000000f007810 */ /* 0x000fe20007ffe0ff */
[----:B------:R-:W-:Y:S01]  /*0540*/  IMAD.U32 R20, RZ, RZ, UR8 ;  /* 0x00000008ff147e24 */ /* 0x000fe2000f8e00ff */
[----:B------:R-:W-:Y:S01]  /*0550*/  I2FP.F32.S32 R16, UR4 ;  /* 0x0000000400107c45 */ /* 0x000fe20008201400 */
[----:B------:R-:W-:Y:S01]  /*0560*/  BSSY.RECONVERGENT B0, `(.L_x_916) ;  /* 0x000001a000007945 */ /* 0x000fe20003800200 */
[----:B------:R-:W-:Y:S01]  /*0570*/  LOP3.LUT R0, R0, 0x7f800000, RZ, 0xc0, !PT ;  /* 0x7f80000000007812 */ /* 0x000fe200078ec0ff */
[----:B------:R-:W-:Y:S01]  /*0580*/  FADD R20, -R20, UR11 ;  /* 0x0000000b14147e21 */ /* 0x000fe20008000100 */
[----:B------:R-:W-:Y:S02]  /*0590*/  MOV R3, UR7 ;  /* 0x0000000700037c02 */ /* 0x000fe40008000f00 */
[----:B------:R-:W-:Y:S01]  /*05a0*/  ISETP.GT.U32.AND P0, PT, R0, 0x1ffffff, PT ;  /* 0x01ffffff0000780c */ /* 0x000fe20003f04070 */
[----:B------:R-:W-:Y:S01]  /*05b0*/  IMAD.U32 R0, RZ, RZ, UR8 ;  /* 0x00000008ff007e24 */ /* 0x000fe2000f8e00ff */
[----:B------:R-:W-:Y:S01]  /*05c0*/  I2FP.F32.S32 R17, UR5 ;  /* 0x0000000500117c45 */ /* 0x000fe20008201400 */
[----:B------:R-:W-:Y:S01]  /*05d0*/  FFMA R16, R16, R3, UR10 ;  /* 0x0000000a10107e23 */ /* 0x000fe20008000003 */
[----:B------:R-:W-:-:S02]  /*05e0*/  I2FP.F32.S32 R13, UR6 ;  /* 0x00000006000d7c45 */ /* 0x000fc40008201400 */
[----:B------:R-:W-:Y:S01]  /*05f0*/  MOV R2, UR9 ;  /* 0x0000000900027c02 */ /* 0x000fe20008000f00 */
[----:B------:R-:W-:Y:S01]  /*0600*/  FFMA R17, R17, R0, UR11 ;  /* 0x0000000b11117e23 */ /* 0x000fe20008000000 */
[----:B------:R-:W-:Y:S02]  /*0610*/  MOV R23, UR7 ;  /* 0x0000000700177c02 */ /* 0x000fe40008000f00 */
[----:B------:R-:W-:Y:S01]  /*0620*/  MOV R14, UR9 ;  /* 0x00000009000e7c02 */ /* 0x000fe20008000f00 */
[----:B------:R-:W-:Y:S02]  /*0630*/  FFMA R13, R13, R2, UR12 ;  /* 0x0000000c0d0d7e23 */ /* 0x000fe40008000002 */
[----:B------:R-:W-:Y:S02]  /*0640*/  FADD R23, -R23, UR10 ;  /* 0x0000000a17177e21 */ /* 0x000fe40008000100 */
[----:B------:R-:W-:Y:S01]  /*0650*/  FADD R14, -R14, UR12 ;  /* 0x0000000c0e0e7e21 */ /* 0x000fe20008000100 */
[----:B------:R-:W-:Y:S06]  /*0660*/  @P0 BRA `(.L_x_917) ;  /* 0x0000000000140947 */ /* 0x000fec0003800000 */
[----:B------:R-:W-:Y:S02]  /*0670*/  MOV R0, R15 ;  /* 0x0000000f00007202 */ /* 0x000fe40000000f00 */
[----:B------:R-:W-:-:S07]  /*0680*/  MOV R22, 0x6a0 ;  /* 0x000006a000167802 */ /* 0x000fce0000000f00 */
[----:B------:R-:W-:Y:S05]  /*0690*/  CALL.REL.NOINC `($__internal_15_$__cuda_sm20_rcp_rn_f32_slowpath) ;  /* 0x00000040006c7944 */ /* 0x000fea0003c00000 */
[----:B------:R-:W-:Y:S01]  /*06a0*/  IMAD.MOV.U32 R2, RZ, RZ, R0 ;  /* 0x000000ffff027224 */ /* 0x000fe200078e0000 */
[----:B------:R-:W-:Y:S06]  /*06b0*/  BRA `(.L_x_918) ;  /* 0x0000000000107947 */ /* 0x000fec0003800000 */
.L_x_917:
[----:B------:R-:W0:Y:S02]  /*06c0*/  MUFU.RCP R2, R15 ;  /* 0x0000000f00027308 */ /* 0x000e240000001000 */
[----:B0-----:R-:W-:-:S04]  /*06d0*/  FFMA R0, R2, R15, -1 ;  /* 0xbf80000002007423 */ /* 0x001fc8000000000f */
[----:B------:R-:W-:-:S04]  /*06e0*/  FADD.FTZ R3, -R0, -RZ ;  /* 0x800000ff00037221 */ /* 0x000fc80000010100 */
[----:B------:R-:W-:-:S07]  /*06f0*/  FFMA R2, R2, R3, R2 ;  /* 0x0000000302027223 */ /* 0x000fce0000000002 */
.L_x_918:
[----:B------:R-:W-:Y:S05]  /*0700*/  BSYNC.RECONVERGENT B0 ;  /* 0x0000000000007941 */ /* 0x000fea0003800200 */
.L_x_916:
        /* <DEDUP_REMOVED lines=13> */
[----:B------:R-:W-:Y:S01]  /*07e0*/  FADD R25, -R7, R22 ;  /* 0x0000001607197221 */ /* 0x000fe20000000100 */
[----:B------:R-:W-:-:S02]  /*07f0*/  PLOP3.LUT P1, PT, PT, PT, PT, 0x8, 0x80 ;  /* 0x000000000080781c */ /* 0x000fc40003f2e170 */
[----:B------:R-:W-:Y:S01]  /*0800*/  FSETP.GT.AND P0, PT, R27, R24, PT ;  /* 0x000000181b00720b */ /* 0x000fe20003f04000 */
[----:B------:R-:W-:Y:S01]  /*0810*/  FMUL R0, R25, R2 ;  /* 0x0000000219007220 */ /* 0x000fe20000400000 */
[----:B------:R-:W-:Y:S01]  /*0820*/  FADD R16, -R4, R3 ;  /* 0x0000000304107221 */ /* 0x000fe20000000100 */
[----:B------:R-:W-:Y:S01]  /*0830*/  FADD R3, -R5, R20 ;  /* 0x0000001405037221 */ /* 0x000fe20000000100 */
[----:B------:R-:W-:Y:S02]  /*0840*/  FSEL R23, R27, R24, P0 ;  /* 0x000000181b177208 */ /* 0x000fe40000000000 */
[----:B------:R-:W-:Y:S01]  /*0850*/  FMUL R16, R16, R11 ;  /* 0x0000000b10107220 */ /* 0x000fe20000400000 */
[----:B------:R-:W-:Y:S01]  /*0860*/  FMUL R11, R3, R12 ;  /* 0x0000000c030b7220 */ /* 0x000fe20000400000 */
[----:B------:R-:W-:Y:S01]  /*0870*/  FSETP.GT.AND P2, PT, R23, R0, PT ;  /* 0x000000001700720b */ /* 0x000fe20003f44000 */
[----:B------:R-:W-:-:S03]  /*0880*/  FADD R3, -R7, R14 ;  /* 0x0000000e07037221 */ /* 0x000fc60000000100 */
[----:B------:R-:W-:Y:S01]  /*0890*/  FSETP.GEU.AND P0, PT, R11, R16, PT ;  /* 0x000000100b00720b */ /* 0x000fe20003f0e000 */
[----:B------:R-:W-:-:S03]  /*08a0*/  FMUL R12, R3, R2 ;  /* 0x00000002030c7220 */ /* 0x000fc60000400000 */
[----:B------:R-:W-:-:S05]  /*08b0*/  FSEL R25, R11, R16, !P0 ;  /* 0x000000100b197208 */ /* 0x000fca0004000000 */
        /* <DEDUP_REMOVED lines=24> */
[----:B------:R-:W-:Y:S05]  /*0a40*/  CALL.REL.NOINC `($__internal_17_$__cuda_sm3x_div_rn_noftz_f32_slowpath) ;  /* 0x0000004000b07944 */ /* 0x000fea0003c00000 */
[----:B------:R-:W-:-:S07]  /*0a50*/  MOV R13, R0 ;  /* 0x00000000000d7202 */ /* 0x000fce0000000f00 */
.L_x_920:
[----:B------:R-:W-:Y:S05]  /*0a60*/  BSYNC.RECONVERGENT B2 ;  /* 0x0000000000027941 */ /* 0x000fea0003800200 */
.L_x_919:
        /* <DEDUP_REMOVED lines=9> */
[----:B------:R-:W-:Y:S01]  /*0b00*/  IMAD.MOV.U32 R3, RZ, RZ, R17 ;  /* 0x000000ffff037224 */ /* 0x000fe200078e0011 */
[----:B------:R-:W-:Y:S02]  /*0b10*/  MOV R0, R20 ;  /* 0x0000001400007202 */ /* 0x000fe40000000f00 */
[----:B------:R-:W-:-:S07]  /*0b20*/  MOV R2, 0xb40 ;  /* 0x00000b4000027802 */ /* 0x000fce0000000f00 */
[----:B------:R-:W-:Y:S05]  /*0b30*/  CALL.REL.NOINC `($__internal_17_$__cuda_sm3x_div_rn_noftz_f32_slowpath) ;  /* 0x0000004000747944 */ /* 0x000fea0003c00000 */
[----:B------:R-:W-:-:S07]  /*0b40*/  MOV R11, R0 ;  /* 0x00000000000b7202 */ /* 0x000fce0000000f00 */
.L_x_922:
[----:B------:R-:W-:Y:S05]  /*0b50*/  BSYNC.RECONVERGENT B2 ;  /* 0x0000000000027941 */ /* 0x000fea0003800200 */
.L_x_921:
        /* <DEDUP_REMOVED lines=14> */
.L_x_924:
[----:B------:R-:W-:Y:S05]  /*0c40*/  BSYNC.RECONVERGENT B2 ;  /* 0x0000000000027941 */ /* 0x000fea0003800200 */
.L_x_923:
[C---:B------:R-:W-:Y:S01]  /*0c50*/  FSETP.GE.AND P6, PT, R11.reuse, R16, PT ;  /* 0x000000100b00720b */ /* 0x040fe20003fc6000 */
[----:B------:R-:W-:Y:S01]  /*0c60*/  BSSY B2, `(.L_x_925) ;  /* 0x000013e000027945 */ /* 0x000fe20003800000 */
[C---:B------:R-:W-:Y:S02]  /*0c70*/  FSETP.GE.AND P1, PT, R16.reuse, R11, PT ;  /* 0x0000000b1000720b */ /* 0x040fe40003f26000 */
[-C--:B------:R-:W-:Y:S02]  /*0c80*/  FSETP.GE.AND P6, PT, R11, R13.reuse, P6 ;  /* 0x0000000d0b00720b */ /* 0x080fe400037c6000 */
[----:B------:R-:W-:-:S04]  /*0c90*/  FSETP.LTU.OR P1, PT, R16, R13, !P1 ;  /* 0x0000000d1000720b */ /* 0x000fc80004f29400 */
[----:B------:R-:W-:-:S13]  /*0ca0*/  PLOP3.LUT P0, PT, P1, P6, PT, 0x20, 0x2 ;  /* 0x000000000002781c */ /* 0x000fda0000f0c470 */
[----:B------:R-:W-:Y:S05]  /*0cb0*/  @!P0 BRA `(.L_x_926) ;  /* 0x0000001000e08947 */ /* 0x000fea0003800000 */
[----:B------:R-:W-:Y:S01]  /*0cc0*/  VIADD R0, R13, 0xf3000000 ;  /* 0xf30000000d007836 */ /* 0x000fe20000000000 */
[----:B------:R0:W1:Y:S01]  /*0cd0*/  MUFU.RSQ R2, R13 ;  /* 0x0000000d00027308 */ /* 0x0000620000001400 */
[----:B------:R-:W-:Y:S03]  /*0ce0*/  BSSY.RECONVERGENT B0, `(.L_x_927) ;  /* 0x000000a000007945 */ /* 0x000fe60003800200 */
[----:B------:R-:W-:-:S13]  /*0cf0*/  ISETP.GT.U32.AND P0, PT, R0, 0x727fffff, PT ;  /* 0x727fffff0000780c */ /* 0x000fda0003f04070 */
[----:B01----:R-:W-:Y:S05]  /*0d00*/  @!P0 BRA `(.L_x_928) ;  /* 0x00000000000c8947 */ /* 0x003fea0003800000 */
[----:B------:R-:W-:-:S07]  /*0d10*/  MOV R17, 0xd30 ;  /* 0x00000d3000117802 */ /* 0x000fce0000000f00 */
[----:B------:R-:W-:Y:S05]  /*0d20*/  CALL.REL.NOINC `($__internal_16_$__cuda_sm20_sqrt_rn_f32_slowpath) ;  /* 0x0000003c00a07944 */ /* 0x000fea0003c00000 */
[----:B------:R-:W-:Y:S05]  /*0d30*/  BRA `(.L_x_929) ;  /* 0x0000000000107947 */ /* 0x000fea0003800000 */
.L_x_928:
[C---:B------:R-:W-:Y:S01]  /*0d40*/  FMUL.FTZ R0, R2.reuse, R13 ;  /* 0x0000000d02007220 */ /* 0x040fe20000410000 */
[----:B------:R-:W-:-:S03]  /*0d50*/  FMUL.FTZ R2, R2, 0.5 ;  /* 0x3f00000002027820 */ /* 0x000fc60000410000 */
[----:B------:R-:W-:-:S04]  /*0d60*/  FFMA R13, -R0, R0, R13 ;  /* 0x00000000000d7223 */ /* 0x000fc8000000010d */
[----:B------:R-:W-:-:S07]  /*0d70*/  FFMA R0, R13, R2, R0 ;  /* 0x000000020d007223 */ /* 0x000fce0000000000 */
.L_x_929:
[----:B------:R-:W-:Y:S05]  /*0d80*/  BSYNC.RECONVERGENT B0 ;  /* 0x0000000000007941 */ /* 0x000fea0003800200 */
.L_x_927:
        /* <DEDUP_REMOVED lines=12> */
[----:B------:R-:W-:Y:S05]  /*0e50*/  CALL.REL.NOINC `($__internal_17_$__cuda_sm3x_div_rn_noftz_f32_slowpath) ;  /* 0x0000003c00ac7944 */ /* 0x000fea0003c00000 */
[----:B------:R-:W-:-:S07]  /*0e60*/  IMAD.MOV.U32 R13, RZ, RZ, R0 ;  /* 0x000000ffff0d7224 */ /* 0x000fce00078e0000 */
.L_x_931:
[----:B------:R-:W-:Y:S05]  /*0e70*/  BSYNC.RECONVERGENT B3 ;  /* 0x0000000000037941 */ /* 0x000fea0003800200 */
.L_x_930:
        /* <DEDUP_REMOVED lines=14> */
[----:B------:R-:W-:Y:S05]  /*0f60*/  CALL.REL.NOINC `($__internal_17_$__cuda_sm3x_div_rn_noftz_f32_slowpath) ;  /* 0x0000003c00687944 */ /* 0x000fea0003c00000 */
[----:B------:R-:W-:-:S07]  /*0f70*/  IMAD.MOV.U32 R15, RZ, RZ, R0 ;  /* 0x000000ffff0f7224 */ /* 0x000fce00078e0000 */
.L_x_933:
[----:B------:R-:W-:Y:S05]  /*0f80*/  BSYNC.RECONVERGENT B3 ;  /* 0x0000000000037941 */ /* 0x000fea0003800200 */
.L_x_932:
        /* <DEDUP_REMOVED lines=12> */
[----:B------:R-:W-:Y:S01]  /*1050*/  MOV R3, R20 ;  /* 0x0000001400037202 */ /* 0x000fe20000000f00 */
[----:B------:R-:W-:Y:S01]  /*1060*/  IMAD.U32 R0, RZ, RZ, UR7 ;  /* 0x00000007ff007e24 */ /* 0x000fe2000f8e00ff */
[----:B------:R-:W-:-:S07]  /*1070*/  MOV R2, 0x1090 ;  /* 0x0000109000027802 */ /* 0x000fce0000000f00 */
[----:B------:R-:W-:Y:S05]  /*1080*/  CALL.REL.NOINC `($__internal_17_$__cuda_sm3x_div_rn_noftz_f32_slowpath) ;  /* 0x0000003c00207944 */ /* 0x000fea0003c00000 */
.L_x_935:
[----:B------:R-:W-:Y:S05]  /*1090*/  BSYNC.RECONVERGENT B3 ;  /* 0x0000000000037941 */ /* 0x000fea0003800200 */
.L_x_934:
        /* <DEDUP_REMOVED lines=19> */
[----:B0-----:R-:W-:Y:S05]  /*11d0*/  CALL.REL.NOINC `($__internal_17_$__cuda_sm3x_div_rn_noftz_f32_slowpath) ;  /* 0x0000003800cc7944 */ /* 0x001fea0003c00000 */
[----:B------:R-:W-:-:S07]  /*11e0*/  IMAD.MOV.U32 R20, RZ, RZ, R0 ;  /* 0x000000ffff147224 */ /* 0x000fce00078e0000 */
.L_x_937:
[----:B------:R-:W-:Y:S05]  /*11f0*/  BSYNC.RECONVERGENT B3 ;  /* 0x0000000000037941 */ /* 0x000fea0003800200 */
.L_x_936:
        /* <DEDUP_REMOVED lines=13> */
[----:B0-----:R-:W-:Y:S05]  /*12d0*/  CALL.REL.NOINC `($__internal_17_$__cuda_sm3x_div_rn_noftz_f32_slowpath) ;  /* 0x00000038008c7944 */ /* 0x001fea0003c00000 */
.L_x_939:
[----:B------:R-:W-:Y:S05]  /*12e0*/  BSYNC.RECONVERGENT B3 ;  /* 0x0000000000037941 */ /* 0x000fea0003800200 */
.L_x_938:
        /* <DEDUP_REMOVED lines=9> */
[----:B------:R-:W-:Y:S01]  /*1380*/  UIMAD UR13, UR5, UR6, URZ ;  /* 0x00000006050d72a4 */ /* 0x000fe2000f8e02ff */
[----:B------:R-:W-:-:S05]  /*1390*/  IMAD.MOV.U32 R15, RZ, RZ, R17 ;  /* 0x000000ffff0f7224 */ /* 0x000fca00078e0011 */
[----:B------:R-:W-:Y:S01]  /*13a0*/  IADD3 R17, PT, PT, -R20, R15, RZ ;  /* 0x0000000f14117210 */ /* 0x000fe20007ffe1ff */
[----:B------:R-:W-:-:S07]  /*13b0*/  IMAD R20, R15, UR13, RZ ;  /* 0x0000000d0f147c24 */ /* 0x000fce000f8e02ff */
.L_x_960:
[----:B------:R-:W-:Y:S01]  /*13c0*/  I2FP.F32.U32 R0, R15 ;  /* 0x0000000f00007245 */ /* 0x000fe20000201000 */
[----:B------:R-:W0:Y:S01]  /*13d0*/  MUFU.RCP R2, R9 ;  /* 0x0000000900027308 */ /* 0x000e220000001000 */
[----:B------:R-:W-:Y:S01]  /*13e0*/  MOV R21, UR7 ;  /* 0x0000000700157c02 */ /* 0x000fe20008000f00 */
[----:B------:R-:W-:Y:S01]  /*13f0*/  VIADD R17, R17, 0x1 ;  /* 0x0000000111117836 */ /* 0x000fe20000000000 */
[----:B------:R-:W-:Y:S05]  /*1400*/  YIELD ;  /* 0x0000000000007946 */ /* 0x000fea0003800000 */
[----:B------:R-:W-:Y:S01]  /*1410*/  FFMA R21, R0, R21, UR10 ;  /* 0x0000000a00157e23 */ /* 0x000fe20008000015 */
[----:B------:R-:W-:Y:S01]  /*1420*/  BSSY.RECONVERGENT B3, `(.L_x_940) ;  /* 0x000000f000037945 */ /* 0x000fe20003800200 */
[----:B------:R-:W-:-:S02]  /*1430*/  ISETP.NE.AND P2, PT, R17, RZ, PT ;  /* 0x000000ff1100720c */ /* 0x000fc40003f45270 */
        /* <DEDUP_REMOVED lines=11> */
[----:B------:R-:W-:Y:S05]  /*14f0*/  CALL.REL.NOINC `($__internal_17_$__cuda_sm3x_div_rn_noftz_f32_slowpath) ;  /* 0x0000003800047944 */ /* 0x000fea0003c00000 */
[----:B------:R-:W-:-:S07]  /*1500*/  MOV R2, R0 ;  /* 0x0000000000027202 */ /* 0x000fce0000000f00 */
.L_x_941:
[----:B------:R-:W-:Y:S05]  /*1510*/  BSYNC.RECONVERGENT B3 ;  /* 0x0000000000037941 */ /* 0x000fea0003800200 */
.L_x_940:
        /* <DEDUP_REMOVED lines=16> */
.L_x_943:
[----:B------:R-:W-:Y:S05]  /*1620*/  BSYNC.RECONVERGENT B3 ;  /* 0x0000000000037941 */ /* 0x000fea0003800200 */
.L_x_942:
        /* <DEDUP_REMOVED lines=12> */
[----:B------:R-:W-:Y:S01]  /*16f0*/  IMAD.U32 R0, RZ, RZ, UR8 ;  /* 0x00000008ff007e24 */ /* 0x000fe2000f8e00ff */
[----:B------:R-:W-:-:S07]  /*1700*/  MOV R2, 0x1720 ;  /* 0x0000172000027802 */ /* 0x000fce0000000f00 */
[----:B------:R-:W-:Y:S05]  /*1710*/  CALL.REL.NOINC `($__internal_17_$__cuda_sm3x_div_rn_noftz_f32_slowpath) ;  /* 0x00000034007c7944 */ /* 0x000fea0003c00000 */
.L_x_945:
[----:B------:R-:W-:Y:S05]  /*1720*/  BSYNC.RECONVERGENT B3 ;  /* 0x0000000000037941 */ /* 0x000fea0003800200 */
.L_x_944:
        /* <DEDUP_REMOVED lines=13> */
[----:B------:R-:W-:Y:S01]  /*1800*/  IMAD.U32 R0, RZ, RZ, UR9 ;  /* 0x00000009ff007e24 */ /* 0x000fe2000f8e00ff */
[----:B------:R-:W-:-:S07]  /*1810*/  MOV R2, 0x1830 ;  /* 0x0000183000027802 */ /* 0x000fce0000000f00 */
[----:B------:R-:W-:Y:S05]  /*1820*/  CALL.REL.NOINC `($__internal_17_$__cuda_sm3x_div_rn_noftz_f32_slowpath) ;  /* 0x0000003400387944 */ /* 0x000fea0003c00000 */
[----:B------:R-:W-:-:S07]  /*1830*/  MOV R25, R0 ;  /* 0x0000000000197202 */ /* 0x000fce0000000f00 */
.L_x_947:
[----:B------:R-:W-:Y:S05]  /*1840*/  BSYNC.RECONVERGENT B3 ;  /* 0x0000000000037941 */ /* 0x000fea0003800200 */
.L_x_946:
[----:B------:R-:W0:Y:S01]  /*1850*/  MUFU.RCP R28, UR8 ;  /* 0x00000008001c7d08 */ /* 0x000e220008001000 */
[----:B------:R-:W-:Y:S01]  /*1860*/  I2FP.F32.S32 R0, R22 ;  /* 0x0000001600007245 */ /* 0x000fe20000201400 */
[----:B------:R-:W-:Y:S01]  /*1870*/  IMAD.U32 R29, RZ, RZ, UR8 ;  /* 0x00000008ff1d7e24 */ /* 0x000fe2000f8e00ff */
[----:B------:R-:W-:Y:S01]  /*1880*/  MOV R3, UR8 ;  /* 0x0000000800037c02 */ /* 0x000fe20008000f00 */
[----:B------:R-:W-:Y:S04]  /*1890*/  BSSY.RECONVERGENT B3, `(.L_x_948) ;  /* 0x0000011000037945 */ /* 0x000fe80003800200 */
        /* <DEDUP_REMOVED lines=11> */
[----:B------:R-:W-:Y:S01]  /*1950*/  MOV R3, R2 ;  /* 0x0000000200037202 */ /* 0x000fe20000000f00 */
[----:B------:R-:W-:Y:S01]  /*1960*/  IMAD.U32 R0, RZ, RZ, UR8 ;  /* 0x00000008ff007e24 */ /* 0x000fe2000f8e00ff */
[----:B------:R-:W-:-:S07]  /*1970*/  MOV R2, 0x1990 ;  /* 0x0000199000027802 */ /* 0x000fce0000000f00 */
[----:B------:R-:W-:Y:S05]  /*1980*/  CALL.REL.NOINC `($__internal_17_$__cuda_sm3x_div_rn_noftz_f32_slowpath) ;  /* 0x0000003000e07944 */ /* 0x000fea0003c00000 */
[----:B------:R-:W-:-:S07]  /*1990*/  MOV R28, R0 ;  /* 0x00000000001c7202 */ /* 0x000fce0000000f00 */
.L_x_949:
[----:B------:R-:W-:Y:S05]  /*19a0*/  BSYNC.RECONVERGENT B3 ;  /* 0x0000000000037941 */ /* 0x000fea0003800200 */
.L_x_948:
[----:B------:R-:W0:Y:S01]  /*19b0*/  MUFU.RCP R2, UR9 ;  /* 0x0000000900027d08 */ /* 0x000e220008001000 */
[----:B------:R-:W-:Y:S01]  /*19c0*/  I2FP.F32.S32 R0, R25 ;  /* 0x0000001900007245 */ /* 0x000fe20000201400 */
[----:B------:R-:W-:Y:S01]  /*19d0*/  IMAD.U32 R29, RZ, RZ, UR9 ;  /* 0x00000009ff1d7e24 */ /* 0x000fe2000f8e00ff */
[----:B------:R-:W-:Y:S01]  /*19e0*/  MOV R3, UR9 ;  /* 0x0000000900037c02 */ /* 0x000fe20008000f00 */
[----:B------:R-:W-:Y:S04]  /*19f0*/  BSSY.RECONVERGENT B3, `(.L_x_950) ;  /* 0x000000e000037945 */ /* 0x000fe80003800200 */
        /* <DEDUP_REMOVED lines=12> */
[----:B------:R-:W-:Y:S05]  /*1ac0*/  CALL.REL.NOINC `($__internal_17_$__cuda_sm3x_div_rn_noftz_f32_slowpath) ;  /* 0x0000003000907944 */ /* 0x000fea0003c00000 */
.L_x_951:
[----:B------:R-:W-:Y:S05]  /*1ad0*/  BSYNC.RECONVERGENT B3 ;  /* 0x0000000000037941 */ /* 0x000fea0003800200 */
.L_x_950:
[----:B------:R-:W-:Y:S01]  /*1ae0*/  ISETP.GE.AND P0, PT, R25, UR6, PT ;  /* 0x0000000619007c0c */ /* 0x000fe2000bf06270 */
[----:B------:R-:W-:Y:S01]  /*1af0*/  BSSY.RECONVERGENT B0, `(.L_x_952) ;  /* 0x0000018000007945 */ /* 0x000fe20003800200 */
[C---:B------:R-:W-:Y:S02]  /*1b00*/  LOP3.LUT R2, R22.reuse, R25, RZ, 0xfc, !PT ;  /* 0x0000001916027212 */ /* 0x040fe400078efcff */
[----:B------:R-:W-:Y:S02]  /*1b10*/  ISETP.GE.OR P4, PT, R22, UR5, P0 ;  /* 0x0000000516007c0c */ /* 0x000fe40008786670 */
[----:B------:R-:W-:Y:S02]  /*1b20*/  ISETP.GE.AND P3, PT, R23, UR5, PT ;  /* 0x0000000517007c0c */ /* 0x000fe4000bf66270 */
[----:B------:R-:W-:Y:S02]  /*1b30*/  ISETP.LT.OR P4, PT, R2, RZ, P4 ;  /* 0x000000ff0200720c */ /* 0x000fe40002781670 */
[----:B------:R-:W-:-:S02]  /*1b40*/  ISETP.GE.AND P0, PT, R25, -0x1, PT ;  /* 0xffffffff1900780c */ /* 0x000fc40003f06270 */
[C---:B------:R-:W-:Y:S02]  /*1b50*/  ISETP.GT.AND P3, PT, R22.reuse, -0x2, !P3 ;  /* 0xfffffffe1600780c */ /* 0x040fe40005f64270 */
[----:B------:R-:W-:-:S07]  /*1b60*/  ISETP.LT.OR P0, PT, R22, RZ, !P0 ;  /* 0x000000ff1600720c */ /* 0x000fce0004701670 */
[----:B------:R-:W-:Y:S06]  /*1b70*/  @P4 BRA `(.L_x_953) ;  /* 0x00000000003c4947 */ /* 0x000fec0003800000 */
[----:B------:R-:W2:Y:S01]  /*1b80*/  LDG.E R3, desc[UR14][R18.64] ;  /* 0x0000000e12037981 */ /* 0x000ea2000c1e1900 */
[----:B------:R-:W0:Y:S01]  /*1b90*/  LDCU.64 UR16, c[0x0][0x390] ;  /* 0x00007200ff1077ac */ /* 0x000e220008000a00 */
[----:B------:R-:W-:Y:S02]  /*1ba0*/  IMAD R2, R22, UR6, RZ ;  /* 0x0000000616027c24 */ /* 0x000fe4000f8e02ff */
[----:B------:R-:W-:Y:S01]  /*1bb0*/  FADD R24, -R28, 1 ;  /* 0x3f8000001c187421 */ /* 0x000fe20000000100 */
[----:B------:R-:W-:Y:S02]  /*1bc0*/  SHF.R.S32.HI R21, RZ, 0x1f, R20 ;  /* 0x0000001fff157819 */ /* 0x000fe40000011414 */
[----:B------:R-:W-:Y:S02]  /*1bd0*/  SHF.R.S32.HI R26, RZ, 0x1f, R2 ;  /* 0x0000001fff1a7819 */ /* 0x000fe40000011402 */
[----:B------:R-:W-:-:S04]  /*1be0*/  IADD3 R29, P4, P5, R2, R25, R20 ;  /* 0x00000019021d7210 */ /* 0x000fc80007d9e014 */
[----:B------:R-:W-:Y:S02]  /*1bf0*/  IADD3.X R26, PT, PT, R26, RZ, R21, P4, P5 ;  /* 0x000000ff1a1a7210 */ /* 0x000fe400027ea415 */
[----:B0-----:R-:W-:Y:S01]  /*1c00*/  LEA R2, P4, R29, UR16, 0x2 ;  /* 0x000000101d027c11 */ /* 0x001fe2000f8810ff */
[----:B--2---:R-:W-:Y:S01]  /*1c10*/  FMUL R3, R3, R24 ;  /* 0x0000001803037220 */ /* 0x004fe20000400000 */
[----:B------:R-:W-:-:S04]  /*1c20*/  FADD R24, -R0, 1 ;  /* 0x3f80000000187421 */ /* 0x000fc80000000100 */
[----:B------:R-:W-:Y:S01]  /*1c30*/  FMUL R24, R3, R24 ;  /* 0x0000001803187220 */ /* 0x000fe20000400000 */
[----:B------:R-:W-:-:S03]  /*1c40*/  LEA.HI.X R3, R29, UR17, R26, 0x2, P4 ;  /* 0x000000111d037c11 */ /* 0x000fc6000a0f141a */
[----:B------:R-:W-:-:S05]  /*1c50*/  FMUL R21, R24, R13 ;  /* 0x0000000d18157220 */ /* 0x000fca0000400000 */
[----:B------:R0:W-:Y:S02]  /*1c60*/  REDG.E.ADD.F32.FTZ.RN.STRONG.GPU desc[UR14][R2.64], R21 ;  /* 0x00000015020079a6 */ /* 0x0001e4000c12f30e */
.L_x_953:
[----:B------:R-:W-:Y:S05]  /*1c70*/  BSYNC.RECONVERGENT B0 ;  /* 0x0000000000007941 */ /* 0x000fea0003800200 */
.L_x_952:
[C---:B------:R-:W-:Y:S01]  /*1c80*/  ISETP.LT.OR P4, PT, R25.reuse, RZ, !P3 ;  /* 0x000000ff1900720c */ /* 0x040fe20005f81670 */
[----:B------:R-:W-:Y:S01]  /*1c90*/  BSSY.RECONVERGENT B0, `(.L_x_954) ;  /* 0x0000015000007945 */ /* 0x000fe20003800200 */
[----:B------:R-:W-:Y:S02]  /*1ca0*/  ISETP.GE.OR P0, PT, R22, UR5, P0 ;  /* 0x0000000516007c0c */ /* 0x000fe40008706670 */
[C---:B------:R-:W-:Y:S02]  /*1cb0*/  ISETP.GE.OR P4, PT, R25.reuse, UR6, P4 ;  /* 0x0000000619007c0c */ /* 0x040fe4000a786670 */
[----:B------:R-:W-:Y:S02]  /*1cc0*/  ISETP.LT.OR P3, PT, R25, -0x1, !P3 ;  /* 0xffffffff1900780c */ /* 0x000fe40005f61670 */
[C---:B------:R-:W-:Y:S02]  /*1cd0*/  ISETP.GE.OR P0, PT, R27.reuse, UR6, P0 ;  /* 0x000000061b007c0c */ /* 0x040fe40008706670 */
[----:B------:R-:W-:-:S07]  /*1ce0*/  ISETP.GE.OR P3, PT, R27, UR6, P3 ;  /* 0x000000061b007c0c */ /* 0x000fce0009f66670 */
[----:B------:R-:W-:Y:S06]  /*1cf0*/  @P4 BRA `(.L_x_955) ;  /* 0x0000000000384947 */ /* 0x000fec0003800000 */
[----:B0-----:R-:W2:Y:S01]  /*1d00*/  LDG.E R3, desc[UR14][R18.64] ;  /* 0x0000000e12037981 */ /* 0x001ea2000c1e1900 */
[----:B------:R-:W0:Y:S01]  /*1d10*/  LDCU.64 UR16, c[0x0][0x390] ;  /* 0x00007200ff1077ac */ /* 0x000e220008000a00 */
[----:B------:R-:W-:Y:S01]  /*1d20*/  IMAD R2, R23, UR6, RZ ;  /* 0x0000000617027c24 */ /* 0x000fe2000f8e02ff */
[----:B------:R-:W-:Y:S01]  /*1d30*/  SHF.R.S32.HI R21, RZ, 0x1f, R20 ;  /* 0x0000001fff157819 */ /* 0x000fe20000011414 */
[----:B------:R-:W-:-:S03]  /*1d40*/  FADD R24, -R0, 1 ;  /* 0x3f80000000187421 */ /* 0x000fc60000000100 */
[----:B------:R-:W-:Y:S02]  /*1d50*/  IADD3 R25, P4, P5, R2, R25, R20 ;  /* 0x0000001902197210 */ /* 0x000fe40007d9e014 */
[----:B------:R-:W-:-:S04]  /*1d60*/  SHF.R.S32.HI R2, RZ, 0x1f, R2 ;  /* 0x0000001fff027819 */ /* 0x000fc80000011402 */
[----:B------:R-:W-:Y:S02]  /*1d70*/  IADD3.X R26, PT, PT, R2, RZ, R21, P4, P5 ;  /* 0x000000ff021a7210 */ /* 0x000fe400027ea415 */
[----:B0-----:R-:W-:Y:S01]  /*1d80*/  LEA R2, P4, R25, UR16, 0x2 ;  /* 0x0000001019027c11 */ /* 0x001fe2000f8810ff */
[----:B--2---:R-:W-:-:S04]  /*1d90*/  FMUL R3, R3, R28 ;  /* 0x0000001c03037220 */ /* 0x004fc80000400000 */
[----:B------:R-:W-:Y:S01]  /*1da0*/  FMUL R24, R24, R3 ;  /* 0x0000000318187220 */ /* 0x000fe20000400000 */
[----:B------:R-:W-:-:S03]  /*1db0*/  LEA.HI.X R3, R25, UR17, R26, 0x2, P4 ;  /* 0x0000001119037c11 */ /* 0x000fc6000a0f141a */
[----:B------:R-:W-:-:S05]  /*1dc0*/  FMUL R21, R24, R13 ;  /* 0x0000000d18157220 */ /* 0x000fca0000400000 */
[----:B------:R1:W-:Y:S02]  /*1dd0*/  REDG.E.ADD.F32.FTZ.RN.STRONG.GPU desc[UR14][R2.64], R21 ;  /* 0x00000015020079a6 */ /* 0x0003e4000c12f30e */
.L_x_955:
[----:B------:R-:W-:Y:S05]  /*1de0*/  BSYNC.RECONVERGENT B0 ;  /* 0x0000000000007941 */ /* 0x000fea0003800200 */
.L_x_954:
[----:B------:R-:W-:Y:S04]  /*1df0*/  BSSY.RECONVERGENT B0, `(.L_x_956) ;  /* 0x0000010000007945 */ /* 0x000fe80003800200 */
[----:B------:R-:W-:Y:S05]  /*1e00*/  @P0 BRA `(.L_x_957) ;  /* 0x0000000000380947 */ /* 0x000fea0003800000 */
[----:B01----:R-:W2:Y:S01]  /*1e10*/  LDG.E R2, desc[UR14][R18.64] ;  /* 0x0000000e12027981 */ /* 0x003ea2000c1e1900 */
[----:B------:R-:W0:Y:S01]  /*1e20*/  LDCU.64 UR16, c[0x0][0x390] ;  /* 0x00007200ff1077ac */ /* 0x000e220008000a00 */
[----:B------:R-:W-:Y:S02]  /*1e30*/  IMAD R21, R22, UR6, RZ ;  /* 0x0000000616157c24 */ /* 0x000fe4000f8e02ff */
[----:B------:R-:W-:Y:S01]  /*1e40*/  FADD R3, -R28, 1 ;  /* 0x3f8000001c037421 */ /* 0x000fe20000000100 */
[--C-:B------:R-:W-:Y:S02]  /*1e50*/  SHF.R.S32.HI R24, RZ, 0x1f, R20.reuse ;  /* 0x0000001fff187819 */ /* 0x100fe40000011414 */
[----:B------:R-:W-:Y:S02]  /*1e60*/  SHF.R.S32.HI R25, RZ, 0x1f, R21 ;  /* 0x0000001fff197819 */ /* 0x000fe40000011415 */
[----:B------:R-:W-:-:S04]  /*1e70*/  IADD3 R21, P0, P4, R27, R21, R20 ;  /* 0x000000151b157210 */ /* 0x000fc80007c1e014 */
[----:B------:R-:W-:Y:S01]  /*1e80*/  IADD3.X R24, PT, PT, RZ, R25, R24, P0, P4 ;  /* 0x00000019ff187210 */ /* 0x000fe200007e8418 */
[----:B--2---:R-:W-:Y:S01]  /*1e90*/  FMUL R3, R3, R2 ;  /* 0x0000000203037220 */ /* 0x004fe20000400000 */
[----:B0-----:R-:W-:-:S03]  /*1ea0*/  LEA R2, P0, R21, UR16, 0x2 ;  /* 0x0000001015027c11 */ /* 0x001fc6000f8010ff */
[----:B------:R-:W-:Y:S01]  /*1eb0*/  FMUL R22, R3, R0 ;  /* 0x0000000003167220 */ /* 0x000fe20000400000 */
[----:B------:R-:W-:-:S03]  /*1ec0*/  LEA.HI.X R3, R21, UR17, R24, 0x2, P0 ;  /* 0x0000001115037c11 */ /* 0x000fc600080f1418 */
[----:B------:R-:W-:-:S05]  /*1ed0*/  FMUL R21, R22, R13 ;  /* 0x0000000d16157220 */ /* 0x000fca0000400000 */
[----:B------:R2:W-:Y:S02]  /*1ee0*/  REDG.E.ADD.F32.FTZ.RN.STRONG.GPU desc[UR14][R2.64], R21 ;  /* 0x00000015020079a6 */ /* 0x0005e4000c12f30e */
.L_x_957:
[----:B------:R-:W-:Y:S05]  /*1ef0*/  BSYNC.RECONVERGENT B0 ;  /* 0x0000000000007941 */ /* 0x000fea0003800200 */
.L_x_956:
[----:B------:R-:W-:Y:S04]  /*1f00*/  BSSY.RECONVERGENT B0, `(.L_x_958) ;  /* 0x000000f000007945 */ /* 0x000fe80003800200 */
[----:B------:R-:W-:Y:S05]  /*1f10*/  @P3 BRA `(.L_x_959) ;  /* 0x0000000000343947 */ /* 0x000fea0003800000 */
[----:B012---:R-:W2:Y:S01]  /*1f20*/  LDG.E R3, desc[UR14][R18.64] ;  /* 0x0000000e12037981 */ /* 0x007ea2000c1e1900 */
[----:B------:R-:W0:Y:S01]  /*1f30*/  LDCU.64 UR16, c[0x0][0x390] ;  /* 0x00007200ff1077ac */ /* 0x000e220008000a00 */
[----:B------:R-:W-:Y:S01]  /*1f40*/  IMAD R23, R23, UR6, RZ ;  /* 0x0000000617177c24 */ /* 0x000fe2000f8e02ff */
[----:B------:R-:W-:-:S04]  /*1f50*/  SHF.R.S32.HI R22, RZ, 0x1f, R20 ;  /* 0x0000001fff167819 */ /* 0x000fc80000011414 */
        /* <DEDUP_REMOVED lines=9> */
.L_x_959:
[----:B------:R-:W-:Y:S05]  /*1ff0*/  BSYNC.RECONVERGENT B0 ;  /* 0x0000000000007941 */ /* 0x000fea0003800200 */
.L_x_958:
[----:B0123--:R-:W-:Y:S01]  /*2000*/  IMAD.U32 R3, RZ, RZ, UR5 ;  /* 0x00000005ff037e24 */ /* 0x00ffe2000f8e00ff */
[----:B------:R-:W-:-:S03]  /*2010*/  IADD3 R15, PT, PT, R15, 0x1, RZ ;  /* 0x000000010f0f7810 */ /* 0x000fc60007ffe0ff */
[----:B------:R-:W-:Y:S01]  /*2020*/  IMAD R20, R3, UR6, R20 ;  /* 0x0000000603147c24 */ /* 0x000fe2000f8e0214 */
[----:B------:R-:W-:Y:S06]  /*2030*/  @P2 BRA `(.L_x_960) ;  /* 0xfffffff000e02947 */ /* 0x000fec000383ffff */
.L_x_926:
[----:B------:R-:W-:Y:S05]  /*2040*/  BSYNC B2 ;  /* 0x0000000000027941 */ /* 0x000fea0003800000 */
.L_x_925:
[----:B------:R-:W-:Y:S01]  /*2050*/  PLOP3.LUT P6, PT, P1, P6, PT, 0x80, 0x8 ;  /* 0x000000000008781c */ /* 0x000fe20000fcd070 */
[----:B------:R-:W-:-:S12]  /*2060*/  BSSY B2, `(.L_x_961) ;  /* 0x000013e000027945 */ /* 0x000fd80003800000 */
[----:B------:R-:W-:Y:S05]  /*2070*/  @!P6 BRA `(.L_x_962) ;  /* 0x0000001000f0e947 */ /* 0x000fea0003800000 */
[----:B------:R-:W-:Y:S01]  /*2080*/  IADD3 R0, PT, PT, R11, -0xd000000, RZ ;  /* 0xf30000000b007810 */ /* 0x000fe20007ffe0ff */
[----:B------:R0:W1:Y:S01]  /*2090*/  MUFU.RSQ R2, R11 ;  /* 0x0000000b00027308 */ /* 0x0000620000001400 */
[----:B------:R-:W-:Y:S02]  /*20a0*/  BSSY.RECONVERGENT B0, `(.L_x_963) ;  /* 0x000000b000007945 */ /* 0x000fe40003800200 */
[----:B------:R-:W-:-:S13]  /*20b0*/  ISETP.GT.U32.AND P0, PT, R0, 0x727fffff, PT ;  /* 0x727fffff0000780c */ /* 0x000fda0003f04070 */
[----:B0-----:R-:W-:Y:S05]  /*20c0*/  @!P0 BRA `(.L_x_964) ;  /* 0x0000000000108947 */ /* 0x001fea0003800000 */
[----:B------:R-:W-:Y:S01]  /*20d0*/  IMAD.MOV.U32 R13, RZ, RZ, R11 ;  /* 0x000000ffff0d7224 */ /* 0x000fe200078e000b */
[----:B------:R-:W-:-:S07]  /*20e0*/  MOV R17, 0x2100 ;  /* 0x0000210000117802 */ /* 0x000fce0000000f00 */
[----:B-1----:R-:W-:Y:S05]  /*20f0*/  CALL.REL.NOINC `($__internal_16_$__cuda_sm20_sqrt_rn_f32_slowpath) ;  /* 0x0000002800ac7944 */ /* 0x002fea0003c00000 */
[----:B------:R-:W-:Y:S05]  /*2100*/  BRA `(.L_x_965) ;  /* 0x0000000000107947 */ /* 0x000fea0003800000 */
.L_x_964:
[C---:B-1----:R-:W-:Y:S01]  /*2110*/  FMUL.FTZ R0, R2.reuse, R11 ;  /* 0x0000000b02007220 */ /* 0x042fe20000410000 */
[----:B------:R-:W-:-:S03]  /*2120*/  FMUL.FTZ R2, R2, 0.5 ;  /* 0x3f00000002027820 */ /* 0x000fc60000410000 */
[----:B------:R-:W-:-:S04]  /*2130*/  FFMA R11, -R0, R0, R11 ;  /* 0x00000000000b7223 */ /* 0x000fc8000000010b */
[----:B------:R-:W-:-:S07]  /*2140*/  FFMA R0, R11, R2, R0 ;  /* 0x000000020b007223 */ /* 0x000fce0000000000 */
.L_x_965:
[----:B------:R-:W-:Y:S05]  /*2150*/  BSYNC.RECONVERGENT B0 ;  /* 0x0000000000007941 */ /* 0x000fea0003800200 */
.L_x_963:
        /* <DEDUP_REMOVED lines=14> */
.L_x_967:
[----:B------:R-:W-:Y:S05]  /*2240*/  BSYNC.RECONVERGENT B3 ;  /* 0x0000000000037941 */ /* 0x000fea0003800200 */
.L_x_966:
        /* <DEDUP_REMOVED lines=16> */
[----:B------:R-:W-:-:S07]  /*2350*/  MOV R13, R0 ;  /* 0x00000000000d7202 */ /* 0x000fce0000000f00 */
.L_x_969:
[----:B------:R-:W-:Y:S05]  /*2360*/  BSYNC.RECONVERGENT B3 ;  /* 0x0000000000037941 */ /* 0x000fea0003800200 */
.L_x_968:
        /* <DEDUP_REMOVED lines=12> */
[----:B------:R-:W-:Y:S01]  /*2430*/  IMAD.MOV.U32 R3, RZ, RZ, R20 ;  /* 0x000000ffff037224 */ /* 0x000fe200078e0014 */
[----:B------:R-:W-:Y:S02]  /*2440*/  MOV R0, UR8 ;  /* 0x0000000800007c02 */ /* 0x000fe40008000f00 */
[----:B------:R-:W-:-:S07]  /*2450*/  MOV R2, 0x2470 ;  /* 0x0000247000027802 */ /* 0x000fce0000000f00 */
[----:B------:R-:W-:Y:S05]  /*2460*/  CALL.REL.NOINC `($__internal_17_$__cuda_sm3x_div_rn_noftz_f32_slowpath) ;  /* 0x0000002800287944 */ /* 0x000fea0003c00000 */
.L_x_971:
[----:B------:R-:W-:Y:S05]  /*2470*/  BSYNC.RECONVERGENT B3 ;  /* 0x0000000000037941 */ /* 0x000fea0003800200 */
.L_x_970:
        /* <DEDUP_REMOVED lines=17> */
[----:B------:R-:W-:Y:S01]  /*2590*/  IMAD.U32 R0, RZ, RZ, UR8 ;  /* 0x00000008ff007e24 */ /* 0x000fe2000f8e00ff */
[----:B------:R-:W-:-:S07]  /*25a0*/  MOV R2, 0x25c0 ;  /* 0x000025c000027802 */ /* 0x000fce0000000f00 */
[----:B0-----:R-:W-:Y:S05]  /*25b0*/  CALL.REL.NOINC `($__internal_17_$__cuda_sm3x_div_rn_noftz_f32_slowpath) ;  /* 0x0000002400d47944 */ /* 0x001fea0003c00000 */
[----:B------:R-:W-:-:S07]  /*25c0*/  MOV R17, R0 ;  /* 0x0000000000117202 */ /* 0x000fce0000000f00 */
.L_x_973:
[----:B------:R-:W-:Y:S05]  /*25d0*/  BSYNC.RECONVERGENT B3 ;  /* 0x0000000000037941 */ /* 0x000fea0003800200 */
.L_x_972:
        /* <DEDUP_REMOVED lines=11> */
[----:B------:R-:W-:Y:S01]  /*2690*/  IMAD.U32 R0, RZ, RZ, UR8 ;  /* 0x00000008ff007e24 */ /* 0x000fe2000f8e00ff */
[----:B------:R-:W-:-:S07]  /*26a0*/  MOV R2, 0x26c0 ;  /* 0x000026c000027802 */ /* 0x000fce0000000f00 */
[----:B0-----:R-:W-:Y:S05]  /*26b0*/  CALL.REL.NOINC `($__internal_17_$__cuda_sm3x_div_rn_noftz_f32_slowpath) ;  /* 0x0000002400947944 */ /* 0x001fea0003c00000 */
.L_x_975:
[----:B------:R-:W-:Y:S05]  /*26c0*/  BSYNC.RECONVERGENT B3 ;  /* 0x0000000000037941 */ /* 0x000fea0003800200 */
.L_x_974:
        /* <DEDUP_REMOVED lines=9> */
[----:B------:R-:W-:Y:S01]  /*2760*/  IADD3 R23, PT, PT, -R6, R25, RZ ;  /* 0x0000001906177210 */ /* 0x000fe20007ffe1ff */
[----:B------:R-:W-:-:S07]  /*2770*/  IMAD R22, R25, UR6, RZ ;  /* 0x0000000619167c24 */ /* 0x000fce000f8e02ff */
.L_x_996:
[----:B0123--:R-:W0:Y:S01]  /*2780*/  MUFU.RCP R3, R10 ;  /* 0x0000000a00037308 */ /* 0x00fe220000001000 */
[----:B------:R-:W-:Y:S01]  /*2790*/  I2FP.F32.U32 R0, R25 ;  /* 0x0000001900007245 */ /* 0x000fe20000201000 */
[----:B------:R-:W-:Y:S01]  /*27a0*/  VIADD R23, R23, 0x1 ;  /* 0x0000000117177836 */ /* 0x000fe20000000000 */
[----:B------:R-:W-:Y:S01]  /*27b0*/  MOV R13, UR8 ;  /* 0x00000008000d7c02 */ /* 0x000fe20008000f00 */
[----:B------:R-:W-:Y:S05]  /*27c0*/  YIELD ;  /* 0x0000000000007946 */ /* 0x000fea0003800000 */
[----:B------:R-:W-:Y:S01]  /*27d0*/  FFMA R0, R0, R13, UR11 ;  /* 0x0000000b00007e23 */ /* 0x000fe2000800000d */
[----:B------:R-:W-:Y:S01]  /*27e0*/  BSSY.RECONVERGENT B3, `(.L_x_976) ;  /* 0x000000f000037945 */ /* 0x000fe20003800200 */
[----:B------:R-:W-:-:S02]  /*27f0*/  ISETP.NE.AND P2, PT, R23, RZ, PT ;  /* 0x000000ff1700720c */ /* 0x000fc40003f45270 */
[----:B------:R-:W-:Y:S01]  /*2800*/  FADD R6, -R5, R0 ;  /* 0x0000000005067221 */ /* 0x000fe20000000100 */
[----:B0-----:R-:W-:-:S04]  /*2810*/  FFMA R2, -R10, R3, 1 ;  /* 0x3f8000000a027423 */ /* 0x001fc80000000103 */
[----:B------:R-:W-:Y:S01]  /*2820*/  FFMA R2, R3, R2, R3 ;  /* 0x0000000203027223 */ /* 0x000fe20000000003 */
[----:B------:R-:W-:-:S04]  /*2830*/  FMUL R3, R9, R6 ;  /* 0x0000000609037220 */ /* 0x000fc80000400000 */
[----:B------:R-:W0:Y:S01]  /*2840*/  FCHK P0, R3, R10 ;  /* 0x0000000a03007302 */ /* 0x000e220000000000 */
        /* <DEDUP_REMOVED lines=8> */
.L_x_977:
[----:B------:R-:W-:Y:S05]  /*28d0*/  BSYNC.RECONVERGENT B3 ;  /* 0x0000000000037941 */ /* 0x000fea0003800200 */
.L_x_976:
        /* <DEDUP_REMOVED lines=17> */
.L_x_979:
[----:B------:R-:W-:Y:S05]  /*29f0*/  BSYNC.RECONVERGENT B3 ;  /* 0x0000000000037941 */ /* 0x000fea0003800200 */
.L_x_978:
[----:B------:R-:W0:Y:S01]  /*2a00*/  MUFU.RCP R0, UR7 ;  /* 0x0000000700007d08 */ /* 0x000e220008001000 */
[----:B------:R-:W-:Y:S01]  /*2a10*/  FADD R24, R6, -UR10 ;  /* 0x8000000a06187e21 */ /* 0x000fe20008000000 */
[----:B------:R-:W-:Y:S01]  /*2a20*/  IMAD.U32 R3, RZ, RZ, UR7 ;  /* 0x00000007ff037e24 */ /* 0x000fe2000f8e00ff */
        /* <DEDUP_REMOVED lines=13> */
[----:B------:R-:W-:-:S07]  /*2b00*/  IMAD.MOV.U32 R17, RZ, RZ, R0 ;  /* 0x000000ffff117224 */ /* 0x000fce00078e0000 */
.L_x_981:
[----:B------:R-:W-:Y:S05]  /*2b10*/  BSYNC.RECONVERGENT B3 ;  /* 0x0000000000037941 */ /* 0x000fea0003800200 */
.L_x_980:
        /* <DEDUP_REMOVED lines=13> */
[----:B------:R-:W-:Y:S01]  /*2bf0*/  IMAD.MOV.U32 R3, RZ, RZ, R24 ;  /* 0x000000ffff037224 */ /* 0x000fe200078e0018 */
[----:B------:R-:W-:Y:S02]  /*2c00*/  MOV R0, UR9 ;  /* 0x0000000900007c02 */ /* 0x000fe40008000f00 */
[----:B------:R-:W-:-:S07]  /*2c10*/  MOV R2, 0x2c30 ;  /* 0x00002c3000027802 */ /* 0x000fce0000000f00 */
[----:B------:R-:W-:Y:S05]  /*2c20*/  CALL.REL.NOINC `($__internal_17_$__cuda_sm3x_div_rn_noftz_f32_slowpath) ;  /* 0x0000002000387944 */ /* 0x000fea0003c00000 */
.L_x_983:
[----:B------:R-:W-:Y:S05]  /*2c30*/  BSYNC.RECONVERGENT B3 ;  /* 0x0000000000037941 */ /* 0x000fea0003800200 */
.L_x_982:
        /* <DEDUP_REMOVED lines=21> */
.L_x_985:
[----:B------:R-:W-:Y:S05]  /*2d90*/  BSYNC.RECONVERGENT B3 ;  /* 0x0000000000037941 */ /* 0x000fea0003800200 */
.L_x_984:
        /* <DEDUP_REMOVED lines=18> */
.L_x_987:
[----:B------:R-:W-:Y:S05]  /*2ec0*/  BSYNC.RECONVERGENT B3 ;  /* 0x0000000000037941 */ /* 0x000fea0003800200 */
.L_x_986:
[----:B------:R-:W-:Y:S01]  /*2ed0*/  ISETP.GE.AND P0, PT, R17, UR4, PT ;  /* 0x0000000411007c0c */ /* 0x000fe2000bf06270 */
[----:B------:R-:W-:Y:S01]  /*2ee0*/  BSSY.RECONVERGENT B0, `(.L_x_988) ;  /* 0x000001d000007945 */ /* 0x000fe20003800200 */
[----:B------:R-:W-:Y:S02]  /*2ef0*/  ISETP.GE.AND P3, PT, R15, UR4, PT ;  /* 0x000000040f007c0c */ /* 0x000fe4000bf66270 */
[C---:B------:R-:W-:Y:S02]  /*2f00*/  ISETP.GT.AND P0, PT, R17.reuse, -0x1, !P0 ;  /* 0xffffffff1100780c */ /* 0x040fe40004704270 */
[----:B------:R-:W-:Y:S02]  /*2f10*/  ISETP.GT.AND P3, PT, R17, -0x2, !P3 ;  /* 0xfffffffe1100780c */ /* 0x000fe40005f64270 */
[C---:B------:R-:W-:Y:S02]  /*2f20*/  ISETP.LT.OR P4, PT, R13.reuse, RZ, !P0 ;  /* 0x000000ff0d00720c */ /* 0x040fe40004781670 */
[----:B------:R-:W-:-:S02]  /*2f30*/  ISETP.LT.OR P5, PT, R13, RZ, !P3 ;  /* 0x000000ff0d00720c */ /* 0x000fc40005fa1670 */
[C---:B------:R-:W-:Y:S02]  /*2f40*/  ISETP.GE.OR P4, PT, R13.reuse, UR6, P4 ;  /* 0x000000060d007c0c */ /* 0x040fe4000a786670 */
[C---:B------:R-:W-:Y:S02]  /*2f50*/  ISETP.LT.OR P0, PT, R13.reuse, -0x1, !P0 ;  /* 0xffffffff0d00780c */ /* 0x040fe40004701670 */
[C---:B------:R-:W-:Y:S02]  /*2f60*/  ISETP.LT.OR P3, PT, R13.reuse, -0x1, !P3 ;  /* 0xffffffff0d00780c */ /* 0x040fe40005f61670 */
[----:B------:R-:W-:Y:S02]  /*2f70*/  ISETP.GE.OR P5, PT, R13, UR6, P5 ;  /* 0x000000060d007c0c */ /* 0x000fe4000afa6670 */
[C---:B------:R-:W-:Y:S02]  /*2f80*/  ISETP.GE.OR P0, PT, R6.reuse, UR6, P0 ;  /* 0x0000000606007c0c */ /* 0x040fe40008706670 */
[----:B------:R-:W-:-:S03]  /*2f90*/  ISETP.GE.OR P3, PT, R6, UR6, P3 ;  /* 0x0000000606007c0c */ /* 0x000fc60009f66670 */
[----:B------:R-:W-:Y:S10]  /*2fa0*/  @P4 BRA `(.L_x_989) ;  /* 0x0000000000404947 */ /* 0x000ff40003800000 */
[----:B------:R-:W2:Y:S01]  /*2fb0*/  LDG.E R3, desc[UR14][R18.64] ;  /* 0x0000000e12037981 */ /* 0x000ea2000c1e1900 */
[----:B------:R-:W0:Y:S01]  /*2fc0*/  LDCU.64 UR16, c[0x0][0x390] ;  /* 0x00007200ff1077ac */ /* 0x000e220008000a00 */
[----:B------:R-:W-:Y:S01]  /*2fd0*/  FADD R20, -R21, 1 ;  /* 0x3f80000015147421 */ /* 0x000fe20000000100 */
[----:B------:R-:W-:Y:S01]  /*2fe0*/  SHF.R.S32.HI R27, RZ, 0x1f, R22 ;  /* 0x0000001fff1b7819 */ /* 0x000fe20000011416 */
[----:B------:R-:W-:-:S06]  /*2ff0*/  UIMAD UR13, UR5, UR6, URZ ;  /* 0x00000006050d72a4 */ /* 0x000fcc000f8e02ff */
[----:B------:R-:W-:-:S05]  /*3000*/  IMAD R2, R17, UR13, RZ ;  /* 0x0000000d11027c24 */ /* 0x000fca000f8e02ff */
        /* <DEDUP_REMOVED lines=10> */
.L_x_989:
[----:B------:R-:W-:Y:S05]  /*30b0*/  BSYNC.RECONVERGENT B0 ;  /* 0x0000000000007941 */ /* 0x000fea0003800200 */
.L_x_988:
[----:B------:R-:W-:Y:S04]  /*30c0*/  BSSY.RECONVERGENT B0, `(.L_x_990) ;  /* 0x0000011000007945 */ /* 0x000fe80003800200 */
[----:B------:R-:W-:Y:S05]  /*30d0*/  @P5 BRA `(.L_x_991) ;  /* 0x00000000003c5947 */ /* 0x000fea0003800000 */
[----:B------:R-:W2:Y:S01]  /*30e0*/  LDG.E R20, desc[UR14][R18.64] ;  /* 0x0000000e12147981 */ /* 0x000ea2000c1e1900 */
[----:B------:R-:W1:Y:S01]  /*30f0*/  LDCU.64 UR16, c[0x0][0x390] ;  /* 0x00007200ff1077ac */ /* 0x000e620008000a00 */
[----:B0-----:R-:W-:Y:S01]  /*3100*/  SHF.R.S32.HI R3, RZ, 0x1f, R22 ;  /* 0x0000001fff037819 */ /* 0x001fe20000011416 */
[----:B------:R-:W-:Y:S01]  /*3110*/  FADD R27, -R0, 1 ;  /* 0x3f800000001b7421 */ /* 0x000fe20000000100 */
[----:B------:R-:W-:-:S06]  /*3120*/  UIMAD UR13, UR5, UR6, URZ ;  /* 0x00000006050d72a4 */ /* 0x000fcc000f8e02ff */
[----:B------:R-:W-:-:S05]  /*3130*/  IMAD R2, R15, UR13, RZ ;  /* 0x0000000d0f027c24 */ /* 0x000fca000f8e02ff */
[----:B------:R-:W-:Y:S02]  /*3140*/  IADD3 R13, P4, P5, R2, R13, R22 ;  /* 0x0000000d020d7210 */ /* 0x000fe40007d9e016 */
[----:B------:R-:W-:-:S04]  /*3150*/  SHF.R.S32.HI R2, RZ, 0x1f, R2 ;  /* 0x0000001fff027819 */ /* 0x000fc80000011402 */
[----:B------:R-:W-:Y:S02]  /*3160*/  IADD3.X R24, PT, PT, R2, RZ, R3, P4, P5 ;  /* 0x000000ff02187210 */ /* 0x000fe400027ea403 */
[----:B-1----:R-:W-:-:S04]  /*3170*/  LEA R2, P4, R13, UR16, 0x2 ;  /* 0x000000100d027c11 */ /* 0x002fc8000f8810ff */
[----:B------:R-:W-:Y:S01]  /*3180*/  LEA.HI.X R3, R13, UR17, R24, 0x2, P4 ;  /* 0x000000110d037c11 */ /* 0x000fe2000a0f1418 */
[----:B--2---:R-:W-:-:S04]  /*3190*/  FMUL R20, R20, R21 ;  /* 0x0000001514147220 */ /* 0x004fc80000400000 */
[----:B------:R-:W-:-:S04]  /*31a0*/  FMUL R20, R27, R20 ;  /* 0x000000141b147220 */ /* 0x000fc80000400000 */
[----:B------:R-:W-:-:S05]  /*31b0*/  FMUL R13, R20, R11 ;  /* 0x0000000b140d7220 */ /* 0x000fca0000400000 */
[----:B------:R1:W-:Y:S02]  /*31c0*/  REDG.E.ADD.F32.FTZ.RN.STRONG.GPU desc[UR14][R2.64], R13 ;  /* 0x0000000d020079a6 */ /* 0x0003e4000c12f30e */
.L_x_991:
[----:B------:R-:W-:Y:S05]  /*31d0*/  BSYNC.RECONVERGENT B0 ;  /* 0x0000000000007941 */ /* 0x000fea0003800200 */
.L_x_990:
[----:B------:R-:W-:Y:S04]  /*31e0*/  BSSY.RECONVERGENT B0, `(.L_x_992) ;  /* 0x0000011000007945 */ /* 0x000fe80003800200 */
[----:B------:R-:W-:Y:S05]  /*31f0*/  @P0 BRA `(.L_x_993) ;  /* 0x00000000003c0947 */ /* 0x000fea0003800000 */
[----:B01----:R-:W2:Y:S01]  /*3200*/  LDG.E R2, desc[UR14][R18.64] ;  /* 0x0000000e12027981 */ /* 0x003ea2000c1e1900 */
[----:B------:R-:W0:Y:S01]  /*3210*/  LDCU.64 UR16, c[0x0][0x390] ;  /* 0x00007200ff1077ac */ /* 0x000e220008000a00 */
[----:B------:R-:W-:Y:S01]  /*3220*/  FADD R3, -R21, 1 ;  /* 0x3f80000015037421 */ /* 0x000fe20000000100 */
[----:B------:R-:W-:-:S06]  /*3230*/  UIMAD UR13, UR5, UR6, URZ ;  /* 0x00000006050d72a4 */ /* 0x000fcc000f8e02ff */
[----:B------:R-:W-:Y:S01]  /*3240*/  IMAD R13, R17, UR13, RZ ;  /* 0x0000000d110d7c24 */ /* 0x000fe2000f8e02ff */
[----:B------:R-:W-:-:S04]  /*3250*/  SHF.R.S32.HI R17, RZ, 0x1f, R22 ;  /* 0x0000001fff117819 */ /* 0x000fc80000011416 */
        /* <DEDUP_REMOVED lines=9> */
.L_x_993:
[----:B------:R-:W-:Y:S05]  /*32f0*/  BSYNC.RECONVERGENT B0 ;  /* 0x0000000000007941 */ /* 0x000fea0003800200 */
.L_x_992:
[----:B------:R-:W-:Y:S04]  /*3300*/  BSSY.RECONVERGENT B0, `(.L_x_994) ;  /* 0x0000010000007945 */ /* 0x000fe80003800200 */
[----:B------:R-:W-:Y:S05]  /*3310*/  @P3 BRA `(.L_x_995) ;  /* 0x0000000000383947 */ /* 0x000fea0003800000 */
[----:B012---:R-:W2:Y:S01]  /*3320*/  LDG.E R2, desc[UR14][R18.64] ;  /* 0x0000000e12027981 */ /* 0x007ea2000c1e1900 */
[----:B------:R-:W0:Y:S01]  /*3330*/  LDCU.64 UR16, c[0x0][0x390] ;  /* 0x00007200ff1077ac */ /* 0x000e220008000a00 */
[----:B------:R-:W-:Y:S01]  /*3340*/  SHF.R.S32.HI R20, RZ, 0x1f, R22 ;  /* 0x0000001fff147819 */ /* 0x000fe20000011416 */
[----:B------:R-:W-:-:S06]  /*3350*/  UIMAD UR13, UR5, UR6, URZ ;  /* 0x00000006050d72a4 */ /* 0x000fcc000f8e02ff */
[----:B------:R-:W-:-:S05]  /*3360*/  IMAD R15, R15, UR13, RZ ;  /* 0x0000000d0f0f7c24 */ /* 0x000fca000f8e02ff */
[----:B------:R-:W-:Y:S02]  /*3370*/  IADD3 R6, P0, P3, R15, R6, R22 ;  /* 0x000000060f067210 */ /* 0x000fe40007b1e016 */
[----:B------:R-:W-:-:S04]  /*3380*/  SHF.R.S32.HI R3, RZ, 0x1f, R15 ;  /* 0x0000001fff037819 */ /* 0x000fc8000001140f */
[----:B------:R-:W-:Y:S01]  /*3390*/  IADD3.X R3, PT, PT, R3, RZ, R20, P0, P3 ;  /* 0x000000ff03037210 */ /* 0x000fe200007e6414 */
[----:B--2---:R-:W-:Y:S01]  /*33a0*/  FMUL R21, R2, R21 ;  /* 0x0000001502157220 */ /* 0x004fe20000400000 */
[----:B0-----:R-:W-:-:S03]  /*33b0*/  LEA R2, P0, R6, UR16, 0x2 ;  /* 0x0000001006027c11 */ /* 0x001fc6000f8010ff */
[----:B------:R-:W-:Y:S01]  /*33c0*/  FMUL R0, R21, R0 ;  /* 0x0000000015007220 */ /* 0x000fe20000400000 */
[----:B------:R-:W-:-:S03]  /*33d0*/  LEA.HI.X R3, R6, UR17, R3, 0x2, P0 ;  /* 0x0000001106037c11 */ /* 0x000fc600080f1403 */
[----:B------:R-:W-:-:S05]  /*33e0*/  FMUL R13, R0, R11 ;  /* 0x0000000b000d7220 */ /* 0x000fca0000400000 */
[----:B------:R3:W-:Y:S02]  /*33f0*/  REDG.E.ADD.F32.FTZ.RN.STRONG.GPU desc[UR14][R2.64], R13 ;  /* 0x0000000d020079a6 */ /* 0x0007e4000c12f30e */
.L_x_995:
[----:B------:R-:W-:Y:S05]  /*3400*/  BSYNC.RECONVERGENT B0 ;  /* 0x0000000000007941 */ /* 0x000fea0003800200 */
.L_x_994:
[----:B------:R-:W-:Y:S01]  /*3410*/  VIADD R25, R25, 0x1 ;  /* 0x0000000119197836 */ /* 0x000fe20000000000 */
[----:B------:R-:W-:Y:S01]  /*3420*/  IADD3 R22, PT, PT, R22, UR6, RZ ;  /* 0x0000000616167c10 */ /* 0x000fe2000fffe0ff */
[----:B------:R-:W-:Y:S06]  /*3430*/  @P2 BRA `(.L_x_996) ;  /* 0xfffffff000d02947 */ /* 0x000fec000383ffff */
.L_x_962:
[----:B------:R-:W-:Y:S05]  /*3440*/  BSYNC B2 ;  /* 0x0000000000027941 */ /* 0x000fea0003800000 */
.L_x_961:
[----:B------:R-:W-:Y:S05]  /*3450*/  @P1 EXIT ;  /* 0x000000000000194d */ /* 0x000fea0003800000 */
[----:B------:R-:W-:Y:S01]  /*3460*/  IADD3 R0, PT, PT, R16, -0xd000000, RZ ;  /* 0xf300000010007810 */ /* 0x000fe20007ffe0ff */
[----:B------:R4:W0:Y:S01]  /*3470*/  MUFU.RSQ R11, R16 ;  /* 0x00000010000b7308 */ /* 0x0008220000001400 */
[----:B------:R-:W-:Y:S02]  /*3480*/  BSSY.RECONVERGENT B0, `(.L_x_997) ;  /* 0x000000b000007945 */ /* 0x000fe40003800200 */
[----:B------:R-:W-:-:S13]  /*3490*/  ISETP.GT.U32.AND P0, PT, R0, 0x727fffff, PT ;  /* 0x727fffff0000780c */ /* 0x000fda0003f04070 */
[----:B----4-:R-:W-:Y:S05]  /*34a0*/  @!P0 BRA `(.L_x_998) ;  /* 0x0000000000108947 */ /* 0x010fea0003800000 */
[----:B-123--:R-:W-:Y:S01]  /*34b0*/  IMAD.MOV.U32 R13, RZ, RZ, R16 ;  /* 0x000000ffff0d7224 */ /* 0x00efe200078e0010 */
[----:B------:R-:W-:-:S07]  /*34c0*/  MOV R17, 0x34e0 ;  /* 0x000034e000117802 */ /* 0x000fce0000000f00 */
[----:B0-----:R-:W-:Y:S05]  /*34d0*/  CALL.REL.NOINC `($__internal_16_$__cuda_sm20_sqrt_rn_f32_slowpath) ;  /* 0x0000001400b47944 */ /* 0x001fea0003c00000 */
[----:B------:R-:W-:Y:S05]  /*34e0*/  BRA `(.L_x_999) ;  /* 0x0000000000107947 */ /* 0x000fea0003800000 */
.L_x_998:
[C---:B0123--:R-:W-:Y:S01]  /*34f0*/  FMUL.FTZ R3, R11.reuse, R16 ;  /* 0x000000100b037220 */ /* 0x04ffe20000410000 */
[----:B------:R-:W-:-:S03]  /*3500*/  FMUL.FTZ R2, R11, 0.5 ;  /* 0x3f0000000b027820 */ /* 0x000fc60000410000 */
[----:B------:R-:W-:-:S04]  /*3510*/  FFMA R0, -R3, R3, R16 ;  /* 0x0000000303007223 */ /* 0x000fc80000000110 */
[----:B------:R-:W-:-:S07]  /*3520*/  FFMA R0, R0, R2, R3 ;  /* 0x0000000200007223 */ /* 0x000fce0000000003 */
.L_x_999:
[----:B------:R-:W-:Y:S05]  /*3530*/  BSYNC.RECONVERGENT B0 ;  /* 0x0000000000007941 */ /* 0x000fea0003800200 */
.L_x_997:
        /* <DEDUP_REMOVED lines=14> */
.L_x_1001:
[----:B------:R-:W-:Y:S05]  /*3620*/  BSYNC.RECONVERGENT B2 ;  /* 0x0000000000027941 */ /* 0x000fea0003800200 */
.L_x_1000:
        /* <DEDUP_REMOVED lines=18> */
.L_x_1003:
[----:B------:R-:W-:Y:S05]  /*3750*/  BSYNC.RECONVERGENT B2 ;  /* 0x0000000000027941 */ /* 0x000fea0003800200 */
.L_x_1002:
        /* <DEDUP_REMOVED lines=16> */
.L_x_1005:
[----:B------:R-:W-:Y:S05]  /*3860*/  BSYNC.RECONVERGENT B2 ;  /* 0x0000000000027941 */ /* 0x000fea0003800200 */
.L_x_1004:
        /* <DEDUP_REMOVED lines=13> */
[----:B------:R-:W-:Y:S01]  /*3940*/  FFMA R15, R0, -UR9, R3 ;  /* 0x80000009000f7c23 */ /* 0x000fe20008000003 */
[----:B-1----:R-:W-:-:S03]  /*3950*/  VIMNMX R12, PT, PT, R2, UR6, PT ;  /* 0x00000006020c7c48 */ /* 0x002fc6000bfe0100 */
[----:B------:R-:W-:Y:S01]  /*3960*/  FFMA R14, R14, R15, R0 ;  /* 0x0000000f0e0e7223 */ /* 0x000fe20000000000 */
[----:B------:R-:W-:Y:S06]  /*3970*/  @!P1 BRA `(.L_x_1007) ;  /* 0x0000000000109947 */ /* 0x000fec0003800000 */
[----:B------:R-:W-:Y:S01]  /*3980*/  IMAD.U32 R0, RZ, RZ, UR9 ;  /* 0x00000009ff007e24 */ /* 0x000fe2000f8e00ff */
[----:B------:R-:W-:-:S07]  /*3990*/  MOV R2, 0x39b0 ;  /* 0x000039b000027802 */ /* 0x000fce0000000f00 */
[----:B0-----:R-:W-:Y:S05]  /*39a0*/  CALL.REL.NOINC `($__internal_17_$__cuda_sm3x_div_rn_noftz_f32_slowpath) ;  /* 0x0000001000d87944 */ /* 0x001fea0003c00000 */
[----:B------:R-:W-:-:S07]  /*39b0*/  MOV R14, R0 ;  /* 0x00000000000e7202 */ /* 0x000fce0000000f00 */
.L_x_1007:
[----:B------:R-:W-:Y:S05]  /*39c0*/  BSYNC.RECONVERGENT B2 ;  /* 0x0000000000027941 */ /* 0x000fea0003800200 */
.L_x_1006:
        /* <DEDUP_REMOVED lines=14> */
.L_x_1009:
[----:B------:R-:W-:Y:S05]  /*3ab0*/  BSYNC.RECONVERGENT B2 ;  /* 0x0000000000027941 */ /* 0x000fea0003800200 */
.L_x_1008:
        /* <DEDUP_REMOVED lines=9> */
[----:B------:R-:W-:Y:S01]  /*3b50*/  MOV R8, UR5 ;  /* 0x0000000500087c02 */ /* 0x000fe20008000f00 */
[----:B------:R-:W-:Y:S01]  /*3b60*/  IMAD.MOV.U32 R16, RZ, RZ, RZ ;  /* 0x000000ffff107224 */ /* 0x000fe200078e00ff */
[----:B------:R-:W-:-:S03]  /*3b70*/  IADD3 R22, PT, PT, R20, -R3, RZ ;  /* 0x8000000314167210 */ /* 0x000fc60007ffe0ff */
[----:B------:R-:W-:-:S07]  /*3b80*/  IMAD R8, R8, UR6, RZ ;  /* 0x0000000608087c24 */ /* 0x000fce000f8e02ff */
.L_x_1030:
[----:B0123--:R-:W0:Y:S01]  /*3b90*/  MUFU.RCP R3, R6 ;  /* 0x0000000600037308 */ /* 0x00fe220000001000 */
[----:B------:R-:W-:Y:S01]  /*3ba0*/  I2FP.F32.U32 R0, R20 ;  /* 0x0000001400007245 */ /* 0x000fe20000201000 */
[----:B------:R-:W-:Y:S05]  /*3bb0*/  YIELD ;  /* 0x0000000000007946 */ /* 0x000fea0003800000 */
[----:B------:R-:W-:Y:S01]  /*3bc0*/  MOV R13, UR9 ;  /* 0x00000009000d7c02 */ /* 0x000fe20008000f00 */
[----:B------:R-:W-:Y:S01]  /*3bd0*/  BSSY.RECONVERGENT B2, `(.L_x_1010) ;  /* 0x0000011000027945 */ /* 0x000fe20003800200 */
[----:B------:R-:W-:-:S03]  /*3be0*/  IADD3 R22, PT, PT, R22, 0x1, RZ ;  /* 0x0000000116167810 */ /* 0x000fc60007ffe0ff */
[----:B------:R-:W-:Y:S01]  /*3bf0*/  FFMA R0, R0, R13, UR12 ;  /* 0x0000000c00007e23 */ /* 0x000fe2000800000d */
[----:B------:R-:W-:-:S03]  /*3c00*/  ISETP.NE.AND P1, PT, R22, RZ, PT ;  /* 0x000000ff1600720c */ /* 0x000fc60003f25270 */
[----:B------:R-:W-:Y:S01]  /*3c10*/  FADD R12, -R7, R0 ;  /* 0x00000000070c7221 */ /* 0x000fe20000000100 */
[----:B0-----:R-:W-:-:S04]  /*3c20*/  FFMA R2, R3, -R6, 1 ;  /* 0x3f80000003027423 */ /* 0x001fc80000000806 */
[----:B------:R-:W-:Y:S01]  /*3c30*/  FFMA R2, R3, R2, R3 ;  /* 0x0000000203027223 */ /* 0x000fe20000000003 */
[----:B------:R-:W-:-:S04]  /*3c40*/  FMUL R3, R9, R12 ;  /* 0x0000000c09037220 */ /* 0x000fc80000400000 */
[----:B------:R-:W0:Y:S01]  /*3c50*/  FCHK P0, R3, R6 ;  /* 0x0000000603007302 */ /* 0x000e220000000000 */
[----:B------:R-:W-:-:S04]  /*3c60*/  FFMA R13, R3, R2, RZ ;  /* 0x00000002030d7223 */ /* 0x000fc800000000ff */
[----:B------:R-:W-:-:S04]  /*3c70*/  FFMA R0, R13, -R6, R3 ;  /* 0x800000060d007223 */ /* 0x000fc80000000003 */
[----:B------:R-:W-:Y:S01]  /*3c80*/  FFMA R13, R2, R0, R13 ;  /* 0x00000000020d7223 */ /* 0x000fe2000000000d */
[----:B0-----:R-:W-:Y:S06]  /*3c90*/  @!P0 BRA `(.L_x_1011) ;  /* 0x0000000000108947 */ /* 0x001fec0003800000 */
[----:B------:R-:W-:Y:S01]  /*3ca0*/  IMAD.MOV.U32 R0, RZ, RZ, R6 ;  /* 0x000000ffff007224 */ /* 0x000fe200078e0006 */
[----:B------:R-:W-:-:S07]  /*3cb0*/  MOV R2, 0x3cd0 ;  /* 0x00003cd000027802 */ /* 0x000fce0000000f00 */
[----:B------:R-:W-:Y:S05]  /*3cc0*/  CALL.REL.NOINC `($__internal_17_$__cuda_sm3x_div_rn_noftz_f32_slowpath) ;  /* 0x0000001000107944 */ /* 0x000fea0003c00000 */
[----:B------:R-:W-:-:S07]  /*3cd0*/  MOV R13, R0 ;  /* 0x00000000000d7202 */ /* 0x000fce0000000f00 */
.L_x_1011:
[----:B------:R-:W-:Y:S05]  /*3ce0*/  BSYNC.RECONVERGENT B2 ;  /* 0x0000000000027941 */ /* 0x000fea0003800200 */
.L_x_1010:
        /* <DEDUP_REMOVED lines=11> */
[----:B------:R-:W-:Y:S01]  /*3da0*/  MOV R3, R15 ;  /* 0x0000000f00037202 */ /* 0x000fe20000000f00 */
[----:B------:R-:W-:Y:S01]  /*3db0*/  IMAD.MOV.U32 R0, RZ, RZ, R6 ;  /* 0x000000ffff007224 */ /* 0x000fe200078e0006 */
[----:B------:R-:W-:-:S07]  /*3dc0*/  MOV R2, 0x3de0 ;  /* 0x00003de000027802 */ /* 0x000fce0000000f00 */
[----:B------:R-:W-:Y:S05]  /*3dd0*/  CALL.REL.NOINC `($__internal_17_$__cuda_sm3x_div_rn_noftz_f32_slowpath) ;  /* 0x0000000c00cc7944 */ /* 0x000fea0003c00000 */
[----:B------:R-:W-:-:S07]  /*3de0*/  MOV R14, R0 ;  /* 0x00000000000e7202 */ /* 0x000fce0000000f00 */
.L_x_1013:
[----:B------:R-:W-:Y:S05]  /*3df0*/  BSYNC.RECONVERGENT B2 ;  /* 0x0000000000027941 */ /* 0x000fea0003800200 */
.L_x_1012:
        /* <DEDUP_REMOVED lines=16> */
[----:B------:R-:W-:-:S07]  /*3f00*/  MOV R17, R0 ;  /* 0x0000000000117202 */ /* 0x000fce0000000f00 */
.L_x_1015:
[----:B------:R-:W-:Y:S05]  /*3f10*/  BSYNC.RECONVERGENT B2 ;  /* 0x0000000000027941 */ /* 0x000fea0003800200 */
.L_x_1014:
        /* <DEDUP_REMOVED lines=13> */
[----:B------:R-:W-:Y:S01]  /*3ff0*/  MOV R3, R24 ;  /* 0x0000001800037202 */ /* 0x000fe20000000f00 */
[----:B------:R-:W-:Y:S01]  /*4000*/  IMAD.U32 R0, RZ, RZ, UR8 ;  /* 0x00000008ff007e24 */ /* 0x000fe2000f8e00ff */
[----:B------:R-:W-:-:S07]  /*4010*/  MOV R2, 0x4030 ;  /* 0x0000403000027802 */ /* 0x000fce0000000f00 */
[----:B------:R-:W-:Y:S05]  /*4020*/  CALL.REL.NOINC `($__internal_17_$__cuda_sm3x_div_rn_noftz_f32_slowpath) ;  /* 0x0000000c00387944 */ /* 0x000fea0003c00000 */
.L_x_1017:
[----:B------:R-:W-:Y:S05]  /*4030*/  BSYNC.RECONVERGENT B2 ;  /* 0x0000000000027941 */ /* 0x000fea0003800200 */
.L_x_1016:
        /* <DEDUP_REMOVED lines=16> */
[----:B------:R-:W-:Y:S02]  /*4140*/  MOV R3, R23 ;  /* 0x0000001700037202 */ /* 0x000fe40000000f00 */
[----:B------:R-:W-:Y:S02]  /*4150*/  MOV R0, UR7 ;  /* 0x0000000700007c02 */ /* 0x000fe40008000f00 */
[----:B------:R-:W-:-:S07]  /*4160*/  MOV R2, 0x4180 ;  /* 0x0000418000027802 */ /* 0x000fce0000000f00 */
[----:B------:R-:W-:Y:S05]  /*4170*/  CALL.REL.NOINC `($__internal_17_$__cuda_sm3x_div_rn_noftz_f32_slowpath) ;  /* 0x0000000800e47944 */ /* 0x000fea0003c00000 */
[----:B------:R-:W-:-:S07]  /*4180*/  IMAD.MOV.U32 R21, RZ, RZ, R0 ;  /* 0x000000ffff157224 */ /* 0x000fce00078e0000 */
.L_x_1019:
[----:B------:R-:W-:Y:S05]  /*4190*/  BSYNC.RECONVERGENT B2 ;  /* 0x0000000000027941 */ /* 0x000fea0003800200 */
.L_x_1018:
        /* <DEDUP_REMOVED lines=18> */
.L_x_1021:
[----:B------:R-:W-:Y:S05]  /*42c0*/  BSYNC.RECONVERGENT B2 ;  /* 0x0000000000027941 */ /* 0x000fea0003800200 */
.L_x_1020:
        /* <DEDUP_REMOVED lines=16> */
[----:B------:R-:W-:Y:S02]  /*43d0*/  IMAD R3, R8, R17, RZ ;  /* 0x0000001108037224 */ /* 0x000fe400078e02ff */
[----:B------:R-:W-:Y:S01]  /*43e0*/  FADD R23, -R21, 1 ;  /* 0x3f80000015177421 */ /* 0x000fe20000000100 */
[----:B------:R-:W-:Y:S02]  /*43f0*/  IMAD R2, R13, UR6, RZ ;  /* 0x000000060d027c24 */ /* 0x000fe4000f8e02ff */
[----:B------:R-:W-:-:S03]  /*4400*/  SHF.R.S32.HI R25, RZ, 0x1f, R3 ;  /* 0x0000001fff197819 */ /* 0x000fc60000011403 */
[----:B------:R-:W-:Y:S01]  /*4410*/  IADD3 R24, P0, P5, R2, R20, R3 ;  /* 0x0000001402187210 */ /* 0x000fe20007d1e003 */
[----:B------:R-:W-:Y:S01]  /*4420*/  FADD R3, -R0, 1 ;  /* 0x3f80000000037421 */ /* 0x000fe20000000100 */
[----:B------:R-:W-:-:S04]  /*4430*/  SHF.R.S32.HI R2, RZ, 0x1f, R2 ;  /* 0x0000001fff027819 */ /* 0x000fc80000011402 */
[----:B------:R-:W-:Y:S02]  /*4440*/  IADD3.X R25, PT, PT, R2, R16, R25, P0, P5 ;  /* 0x0000001002197210 */ /* 0x000fe400007ea419 */
[----:B0-----:R-:W-:Y:S01]  /*4450*/  LEA R2, P0, R24, UR16, 0x2 ;  /* 0x0000001018027c11 */ /* 0x001fe2000f8010ff */
[----:B--2---:R-:W-:-:S04]  /*4460*/  FMUL R14, R14, R23 ;  /* 0x000000170e0e7220 */ /* 0x004fc80000400000 */
[----:B------:R-:W-:Y:S01]  /*4470*/  FMUL R14, R14, R3 ;  /* 0x000000030e0e7220 */ /* 0x000fe20000400000 */
[----:B------:R-:W-:-:S03]  /*4480*/  LEA.HI.X R3, R24, UR17, R25, 0x2, P0 ;  /* 0x0000001118037c11 */ /* 0x000fc600080f1419 */
[----:B------:R-:W-:-:S05]  /*4490*/  FMUL R23, R14, R11 ;  /* 0x0000000b0e177220 */ /* 0x000fca0000400000 */
[----:B------:R0:W-:Y:S02]  /*44a0*/  REDG.E.ADD.F32.FTZ.RN.STRONG.GPU desc[UR14][R2.64], R23 ;  /* 0x00000017020079a6 */ /* 0x0001e4000c12f30e */
.L_x_1023:
[----:B------:R-:W-:Y:S05]  /*44b0*/  BSYNC.RECONVERGENT B0 ;  /* 0x0000000000007941 */ /* 0x000fea0003800200 */
.L_x_1022:
[----:B------:R-:W-:Y:S04]  /*44c0*/  BSSY.RECONVERGENT B0, `(.L_x_1024) ;  /* 0x0000011000007945 */ /* 0x000fe80003800200 */
[----:B------:R-:W-:Y:S05]  /*44d0*/  @P3 BRA `(.L_x_1025) ;  /* 0x00000000003c3947 */ /* 0x000fea0003800000 */
[----:B0-----:R-:W2:Y:S01]  /*44e0*/  LDG.E R2, desc[UR14][R18.64] ;  /* 0x0000000e12027981 */ /* 0x001ea2000c1e1900 */
[----:B------:R-:W0:Y:S01]  /*44f0*/  LDCU.64 UR16, c[0x0][0x390] ;  /* 0x00007200ff1077ac */ /* 0x000e220008000a00 */
[----:B------:R-:W-:Y:S02]  /*4500*/  IMAD R3, R8, R15, RZ ;  /* 0x0000000f08037224 */ /* 0x000fe400078e02ff */
[----:B------:R-:W-:-:S03]  /*4510*/  IMAD R14, R13, UR6, RZ ;  /* 0x000000060d0e7c24 */ /* 0x000fc6000f8e02ff */
[--C-:B------:R-:W-:Y:S02]  /*4520*/  SHF.R.S32.HI R13, RZ, 0x1f, R3.reuse ;  /* 0x0000001fff0d7819 */ /* 0x100fe40000011403 */
[----:B------:R-:W-:Y:S02]  /*4530*/  IADD3 R23, P0, P3, R14, R20, R3 ;  /* 0x000000140e177210 */ /* 0x000fe40007b1e003 */
[----:B------:R-:W-:Y:S01]  /*4540*/  SHF.R.S32.HI R24, RZ, 0x1f, R14 ;  /* 0x0000001fff187819 */ /* 0x000fe2000001140e */
[----:B------:R-:W-:-:S03]  /*4550*/  FADD R14, -R0, 1 ;  /* 0x3f800000000e7421 */ /* 0x000fc60000000100 */
[----:B------:R-:W-:Y:S01]  /*4560*/  IADD3.X R24, PT, PT, R24, R16, R13, P0, P3 ;  /* 0x0000001018187210 */ /* 0x000fe200007e640d */
[----:B--2---:R-:W-:Y:S01]  /*4570*/  FMUL R3, R2, R21 ;  /* 0x0000001502037220 */ /* 0x004fe20000400000 */
[----:B0-----:R-:W-:-:S03]  /*4580*/  LEA R2, P0, R23, UR16, 0x2 ;  /* 0x0000001017027c11 */ /* 0x001fc6000f8010ff */
[----:B------:R-:W-:Y:S01]  /*4590*/  FMUL R14, R14, R3 ;  /* 0x000000030e0e7220 */ /* 0x000fe20000400000 */
[----:B------:R-:W-:-:S03]  /*45a0*/  LEA.HI.X R3, R23, UR17, R24, 0x2, P0 ;  /* 0x0000001117037c11 */ /* 0x000fc600080f1418 */
[----:B------:R-:W-:-:S05]  /*45b0*/  FMUL R13, R14, R11 ;  /* 0x0000000b0e0d7220 */ /* 0x000fca0000400000 */
[----:B------:R1:W-:Y:S02]  /*45c0*/  REDG.E.ADD.F32.FTZ.RN.STRONG.GPU desc[UR14][R2.64], R13 ;  /* 0x0000000d020079a6 */ /* 0x0003e4000c12f30e */
.L_x_1025:
[----:B------:R-:W-:Y:S05]  /*45d0*/  BSYNC.RECONVERGENT B0 ;  /* 0x0000000000007941 */ /* 0x000fea0003800200 */
.L_x_1024:
[----:B------:R-:W-:Y:S04]  /*45e0*/  BSSY.RECONVERGENT B0, `(.L_x_1026) ;  /* 0x0000011000007945 */ /* 0x000fe80003800200 */
[----:B------:R-:W-:Y:S05]  /*45f0*/  @P4 BRA `(.L_x_1027) ;  /* 0x00000000003c4947 */ /* 0x000fea0003800000 */
[----:B01----:R-:W2:Y:S01]  /*4600*/  LDG.E R2, desc[UR14][R18.64] ;  /* 0x0000000e12027981 */ /* 0x003ea2000c1e1900 */
[----:B------:R-:W0:Y:S01]  /*4610*/  LDCU.64 UR16, c[0x0][0x390] ;  /* 0x00007200ff1077ac */ /* 0x000e220008000a00 */
[----:B------:R-:W-:Y:S02]  /*4620*/  IMAD R17, R8, R17, RZ ;  /* 0x0000001108117224 */ /* 0x000fe400078e02ff */
[----:B------:R-:W-:Y:S01]  /*4630*/  FADD R23, -R21, 1 ;  /* 0x3f80000015177421 */ /* 0x000fe20000000100 */
[----:B------:R-:W-:Y:S02]  /*4640*/  IMAD R3, R12, UR6, RZ ;  /* 0x000000060c037c24 */ /* 0x000fe4000f8e02ff */
[----:B------:R-:W-:-:S03]  /*4650*/  SHF.R.S32.HI R24, RZ, 0x1f, R17 ;  /* 0x0000001fff187819 */ /* 0x000fc60000011411 */
[----:B------:R-:W-:Y:S02]  /*4660*/  IADD3 R17, P0, P3, R3, R20, R17 ;  /* 0x0000001403117210 */ /* 0x000fe40007b1e011 */
[----:B------:R-:W-:-:S04]  /*4670*/  SHF.R.S32.HI R13, RZ, 0x1f, R3 ;  /* 0x0000001fff0d7819 */ /* 0x000fc80000011403 */
[----:B------:R-:W-:Y:S01]  /*4680*/  IADD3.X R24, PT, PT, R13, R16, R24, P0, P3 ;  /* 0x000000100d187210 */ /* 0x000fe200007e6418 */
[----:B--2---:R-:W-:Y:S01]  /*4690*/  FMUL R3, R23, R2 ;  /* 0x0000000217037220 */ /* 0x004fe20000400000 */
[----:B0-----:R-:W-:-:S03]  /*46a0*/  LEA R2, P0, R17, UR16, 0x2 ;  /* 0x0000001011027c11 */ /* 0x001fc6000f8010ff */
[----:B------:R-:W-:Y:S01]  /*46b0*/  FMUL R14, R3, R0 ;  /* 0x00000000030e7220 */ /* 0x000fe20000400000 */
[----:B------:R-:W-:-:S03]  /*46c0*/  LEA.HI.X R3, R17, UR17, R24, 0x2, P0 ;  /* 0x0000001111037c11 */ /* 0x000fc600080f1418 */
[----:B------:R-:W-:-:S05]  /*46d0*/  FMUL R13, R14, R11 ;  /* 0x0000000b0e0d7220 */ /* 0x000fca0000400000 */
[----:B------:R2:W-:Y:S02]  /*46e0*/  REDG.E.ADD.F32.FTZ.RN.STRONG.GPU desc[UR14][R2.64], R13 ;  /* 0x0000000d020079a6 */ /* 0x0005e4000c12f30e */
.L_x_1027:
[----:B------:R-:W-:Y:S05]  /*46f0*/  BSYNC.RECONVERGENT B0 ;  /* 0x0000000000007941 */ /* 0x000fea0003800200 */
.L_x_1026:
[----:B------:R-:W-:Y:S04]  /*4700*/  BSSY.RECONVERGENT B0, `(.L_x_1028) ;  /* 0x0000010000007945 */ /* 0x000fe80003800200 */
[----:B------:R-:W-:Y:S05]  /*4710*/  @P2 BRA `(.L_x_1029) ;  /* 0x0000000000382947 */ /* 0x000fea0003800000 */
[----:B012---:R-:W2:Y:S01]  /*4720*/  LDG.E R2, desc[UR14][R18.64] ;  /* 0x0000000e12027981 */ /* 0x007ea2000c1e1900 */
[----:B------:R-:W0:Y:S01]  /*4730*/  LDCU.64 UR16, c[0x0][0x390] ;  /* 0x00007200ff1077ac */ /* 0x000e220008000a00 */
[----:B------:R-:W-:Y:S02]  /*4740*/  IMAD R3, R8, R15, RZ ;  /* 0x0000000f08037224 */ /* 0x000fe400078e02ff */
[----:B------:R-:W-:-:S03]  /*4750*/  IMAD R12, R12, UR6, RZ ;  /* 0x000000060c0c7c24 */ /* 0x000fc6000f8e02ff */
[--C-:B------:R-:W-:Y:S02]  /*4760*/  SHF.R.S32.HI R13, RZ, 0x1f, R3.reuse ;  /* 0x0000001fff0d7819 */ /* 0x100fe40000011403 */
        /* <DEDUP_REMOVED lines=9> */
.L_x_1029:
[----:B------:R-:W-:Y:S05]  /*4800*/  BSYNC.RECONVERGENT B0 ;  /* 0x0000000000007941 */ /* 0x000fea0003800200 */
.L_x_1028:
[----:B------:R-:W-:-:S04]  /*4810*/  IADD3 R20, P0, PT, R20, 0x1, RZ ;  /* 0x0000000114147810 */ /* 0x000fc80007f1e0ff */
[----:B------:R-:W-:Y:S01]  /*4820*/  IADD3.X R16, PT, PT, RZ, R16, RZ, P0, !PT ;  /* 0x00000010ff107210 */ /* 0x000fe200007fe4ff */
[----:B------:R-:W-:Y:S08]  /*4830*/  @P1 BRA `(.L_x_1030) ;  /* 0xfffffff000d41947 */ /* 0x000ff0000383ffff */
[----:B------:R-:W-:Y:S05]  /*4840*/  EXIT ;  /* 0x000000000000794d */ /* 0x000fea0003800000 */
        .weak           $__internal_15_$__cuda_sm20_rcp_rn_f32_slowpath
        .type           $__internal_15_$__cuda_sm20_rcp_rn_f32_slowpath,@function
        .size           $__internal_15_$__cuda_sm20_rcp_rn_f32_slowpath,($__internal_16_$__cuda_sm20_sqrt_rn_f32_slowpath - $__internal_15_$__cuda_sm20_rcp_rn_f32_slowpath)
$__internal_15_$__cuda_sm20_rcp_rn_f32_slowpath:
[----:B------:R-:W-:Y:S01]  /*4850*/  IMAD.SHL.U32 R2, R0, 0x2, RZ ;  /* 0x0000000200027824 */ /* 0x000fe200078e00ff */
[----:B------:R-:W-:Y:S04]  /*4860*/  BSSY.RECONVERGENT B1, `(.L_x_1031) ;  /* 0x0000030000017945 */ /* 0x000fe80003800200 */
        /* <DEDUP_REMOVED lines=13> */
.L_x_1032:
        /* <DEDUP_REMOVED lines=26> */
[----:B------:R-:W-:Y:S01]  /*4ae0*/  ISETP.GE.AND P0, PT, R3, RZ, PT ;  /* 0x000000ff0300720c */ /* 0x000fe20003f06270 */
[----:B------:R-:W-:-:S05]  /*4af0*/  VIADD R3, R2, 0xffffff04 ;  /* 0xffffff0402037836 */ /* 0x000fca0000000000 */
[----:B------:R-:W-:-:S07]  /*4b00*/  SHF.R.U32.HI R3, RZ, R3, R26 ;  /* 0x00000003ff037219 */ /* 0x000fce000001161a */
[----:B------:R-:W-:-:S04]  /*4b10*/  @!P0 IADD3 R3, PT, PT, R3, 0x1, RZ ;  /* 0x0000000103038810 */ /* 0x000fc80007ffe0ff */
[----:B------:R-:W-:-:S04]  /*4b20*/  @!P1 SHF.L.U32 R3, R3, 0x1, RZ ;  /* 0x0000000103039819 */ /* 0x000fc800000006ff */
[----:B------:R-:W-:Y:S01]  /*4b30*/  LOP3.LUT R3, R3, 0x80000000, R0, 0xf8, !PT ;  /* 0x8000000003037812 */ /* 0x000fe200078ef800 */
[----:B------:R-:W-:Y:S06]  /*4b40*/  BRA `(.L_x_1033) ;  /* 0x0000000000047947 */ /* 0x000fec0003800000 */
.L_x_1034:
[----:B------:R0:W1:Y:S02]  /*4b50*/  MUFU.RCP R3, R0 ;  /* 0x0000000000037308 */ /* 0x0000640000001000 */
.L_x_1033:
[----:B------:R-:W-:Y:S05]  /*4b60*/  BSYNC.RECONVERGENT B1 ;  /* 0x0000000000017941 */ /* 0x000fea0003800200 */
.L_x_1031:
[----:B01----:R-:W-:Y:S02]  /*4b70*/  IMAD.MOV.U32 R0, RZ, RZ, R3 ;  /* 0x000000ffff007224 */ /* 0x003fe400078e0003 */
[----:B------:R-:W-:Y:S01]  /*4b80*/  HFMA2 R3, -RZ, RZ, 0, 0 ;  /* 0x00000000ff037431 */ /* 0x000fe200000001ff */
[----:B------:R-:W-:-:S04]  /*4b90*/  MOV R2, R22 ;  /* 0x0000001600027202 */ /* 0x000fc80000000f00 */
[----:B------:R-:W-:Y:S05]  /*4ba0*/  RET.REL.NODEC R2 `(joseph3d_back_cuda_kernel) ;  /* 0xffffffb402147950 */ /* 0x000fea0003c3ffff */
        .weak           $__internal_16_$__cuda_sm20_sqrt_rn_f32_slowpath
        .type           $__internal_16_$__cuda_sm20_sqrt_rn_f32_slowpath,@function
        .size           $__internal_16_$__cuda_sm20_sqrt_rn_f32_slowpath,($__internal_17_$__cuda_sm3x_div_rn_noftz_f32_slowpath - $__internal_16_$__cuda_sm20_sqrt_rn_f32_slowpath)
$__internal_16_$__cuda_sm20_sqrt_rn_f32_slowpath:
[----:B------:R-:W-:-:S13]  /*4bb0*/  LOP3.LUT P0, RZ, R13, 0x7fffffff, RZ, 0xc0, !PT ;  /* 0x7fffffff0dff7812 */ /* 0x000fda000780c0ff */
[----:B------:R-:W-:Y:S01]  /*4bc0*/  @!P0 IMAD.MOV.U32 R0, RZ, RZ, R13 ;  /* 0x000000ffff008224 */ /* 0x000fe200078e000d */
        /* <DEDUP_REMOVED lines=17> */
.L_x_1035:
[----:B------:R-:W-:Y:S02]  /*4ce0*/  HFMA2 R3, -RZ, RZ, 0, 0 ;  /* 0x00000000ff037431 */ /* 0x000fe400000001ff */
[----:B------:R-:W-:-:S04]  /*4cf0*/  IMAD.MOV.U32 R2, RZ, RZ, R17 ;  /* 0x000000ffff027224 */ /* 0x000fc800078e0011 */
[----:B------:R-:W-:Y:S05]  /*4d00*/  RET.REL.NODEC R2 `(joseph3d_back_cuda_kernel) ;  /* 0xffffffb002bc7950 */ /* 0x000fea0003c3ffff */
        .weak           $__internal_17_$__cuda_sm3x_div_rn_noftz_f32_slowpath
        .type           $__internal_17_$__cuda_sm3x_div_rn_noftz_f32_slowpath,@function
        .size           $__internal_17_$__cuda_sm3x_div_rn_noftz_f32_slowpath,(.L_x_1065 - $__internal_17_$__cuda_sm3x_div_rn_noftz_f32_slowpath)
$__internal_17_$__cuda_sm3x_div_rn_noftz_f32_slowpath:
[----:B------:R-:W-:Y:S01]  /*4d10*/  SHF.R.U32.HI R24, RZ, 0x17, R0 ;  /* 0x00000017ff187819 */ /* 0x000fe20000011600 */
[----:B------:R-:W-:Y:S01]  /*4d20*/  BSSY.RECONVERGENT B0, `(.L_x_1036) ;  /* 0x0000062000007945 */ /* 0x000fe20003800200 */
[----:B------:R-:W-:Y:S02]  /*4d30*/  SHF.R.U32.HI R29, RZ, 0x17, R3 ;  /* 0x00000017ff1d7819 */ /* 0x000fe40000011603 */
[----:B------:R-:W-:Y:S02]  /*4d40*/  LOP3.LUT R24, R24, 0xff, RZ, 0xc0, !PT ;  /* 0x000000ff18187812 */ /* 0x000fe400078ec0ff */
[----:B------:R-:W-:Y:S02]  /*4d50*/  LOP3.LUT R29, R29, 0xff, RZ, 0xc0, !PT ;  /* 0x000000ff1d1d7812 */ /* 0x000fe400078ec0ff */
[----:B------:R-:W-:-:S03]  /*4d60*/  IADD3 R30, PT, PT, R24, -0x1, RZ ;  /* 0xffffffff181e7810 */ /* 0x000fc60007ffe0ff */
[----:B------:R-:W-:Y:S01]  /*4d70*/  VIADD R31, R29, 0xffffffff ;  /* 0xffffffff1d1f7836 */ /* 0x000fe20000000000 */
        /* <DEDUP_REMOVED lines=23> */
[----:B------:R-:W-:Y:S02]  /*4ef0*/  @!P0 IMAD.MOV.U32 R26, RZ, RZ, -0x40 ;  /* 0xffffffc0ff1a8424 */ /* 0x000fe400078e00ff */
[----:B------:R-:W-:Y:S01]  /*4f00*/  @!P0 FFMA R3, R3, 1.84467440737095516160e+19, RZ ;  /* 0x5f80000003038823 */ /* 0x000fe200000000ff */
[----:B------:R-:W-:Y:S02]  /*4f10*/  @!P3 FFMA R0, R0, 1.84467440737095516160e+19, RZ ;  /* 0x5f8000000000b823 */ /* 0x000fe400000000ff */
[----:B------:R-:W-:-:S07]  /*4f20*/  @!P3 IADD3 R26, PT, PT, R26, 0x40, RZ ;  /* 0x000000401a1ab810 */ /* 0x000fce0007ffe0ff */
.L_x_1037:
[----:B------:R-:W-:Y:S01]  /*4f30*/  LEA R31, R24, 0xc0800000, 0x17 ;  /* 0xc0800000181f7811 */ /* 0x000fe200078eb8ff */
[----:B------:R-:W-:Y:S01]  /*4f40*/  VIADD R29, R29, 0xffffff81 ;  /* 0xffffff811d1d7836 */ /* 0x000fe20000000000 */
[----:B------:R-:W-:Y:S02]  /*4f50*/  BSSY.RECONVERGENT B1, `(.L_x_1042) ;  /* 0x0000035000017945 */ /* 0x000fe40003800200 */
[----:B------:R-:W-:Y:S01]  /*4f60*/  IADD3 R32, PT, PT, -R31, R0, RZ ;  /* 0x000000001f207210 */ /* 0x000fe20007ffe1ff */
[C---:B------:R-:W-:Y:S01]  /*4f70*/  IMAD R0, R29.reuse, -0x800000, R3 ;  /* 0xff8000001d007824 */ /* 0x040fe200078e0203 */
[----:B------:R-:W-:Y:S02]  /*4f80*/  IADD3 R29, PT, PT, R29, 0x7f, -R24 ;  /* 0x0000007f1d1d7810 */ /* 0x000fe40007ffe818 */
        /* <DEDUP_REMOVED lines=12> */
[----:B------:R-:W-:-:S05]  /*5050*/  IADD3 R3, PT, PT, R24, R29, RZ ;  /* 0x0000001d18037210 */ /* 0x000fca0007ffe0ff */
[----:B------:R-:W-:-:S05]  /*5060*/  VIADD R24, R3, 0xffffffff ;  /* 0xffffffff03187836 */ /* 0x000fca0000000000 */
        /* <DEDUP_REMOVED lines=27> */
[----:B------:R-:W-:-:S05]  /*5220*/  LOP3.LUT R3, R3, R26, RZ, 0xc0, !PT ;  /* 0x0000001a03037212 */ /* 0x000fca00078ec0ff */
[----:B------:R-:W-:-:S05]  /*5230*/  IMAD.IADD R3, R24, 0x1, R3 ;  /* 0x0000000118037824 */ /* 0x000fca00078e0203 */
[----:B------:R-:W-:Y:S01]  /*5240*/  LOP3.LUT R0, R3, R0, RZ, 0xfc, !PT ;  /* 0x0000000003007212 */ /* 0x000fe200078efcff */
[----:B------:R-:W-:Y:S06]  /*5250*/  BRA `(.L_x_1045) ;  /* 0x0000000000107947 */ /* 0x000fec0003800000 */
.L_x_1044:
[----:B------:R-:W-:-:S04]  /*5260*/  LOP3.LUT R0, R0, 0x80000000, RZ, 0xc0, !PT ;  /* 0x8000000000007812 */ /* 0x000fc800078ec0ff */
[----:B------:R-:W-:Y:S01]  /*5270*/  LOP3.LUT R0, R0, 0x7f800000, RZ, 0xfc, !PT ;  /* 0x7f80000000007812 */ /* 0x000fe200078efcff */
[----:B------:R-:W-:Y:S06]  /*5280*/  BRA `(.L_x_1045) ;  /* 0x0000000000047947 */ /* 0x000fec0003800000 */
.L_x_1043:
[----:B------:R-:W-:-:S07]  /*5290*/  LEA R0, R29, R0, 0x17 ;  /* 0x000000001d007211 */ /* 0x000fce00078eb8ff */
.L_x_1045:
[----:B------:R-:W-:Y:S05]  /*52a0*/  BSYNC.RECONVERGENT B1 ;  /* 0x0000000000017941 */ /* 0x000fea0003800200 */
.L_x_1042:
[----:B------:R-:W-:Y:S05]  /*52b0*/  BRA `(.L_x_1046) ;  /* 0x0000000000207947 */ /* 0x000fea0003800000 */
.L_x_1041:
[----:B------:R-:W-:-:S04]  /*52c0*/  LOP3.LUT R0, R0, 0x80000000, R3, 0x48, !PT ;  /* 0x8000000000007812 */ /* 0x000fc800078e4803 */
[----:B------:R-:W-:Y:S01]  /*52d0*/  LOP3.LUT R0, R0, 0x7f800000, RZ, 0xfc, !PT ;  /* 0x7f80000000007812 */ /* 0x000fe200078efcff */
[----:B------:R-:W-:Y:S06]  /*52e0*/  BRA `(.L_x_1046) ;  /* 0x0000000000147947 */ /* 0x000fec0003800000 */
.L_x_1040:
[----:B------:R-:W-:Y:S01]  /*52f0*/  LOP3.LUT R0, R0, 0x80000000, R3, 0x48, !PT ;  /* 0x8000000000007812 */ /* 0x000fe200078e4803 */
[----:B------:R-:W-:Y:S06]  /*5300*/  BRA `(.L_x_1046) ;  /* 0x00000000000c7947 */ /* 0x000fec0003800000 */
.L_x_1039:
[----:B------:R-:W0:Y:S01]  /*5310*/  MUFU.RSQ R0, -QNAN ;  /* 0xffc0000000007908 */ /* 0x000e220000001400 */
[----:B------:R-:W-:Y:S05]  /*5320*/  BRA `(.L_x_1046) ;  /* 0x0000000000047947 */ /* 0x000fea0003800000 */
.L_x_1038:
[----:B------:R-:W-:-:S07]  /*5330*/  FADD.FTZ R0, R3, R0 ;  /* 0x0000000003007221 */ /* 0x000fce0000010000 */
.L_x_1046:
[----:B------:R-:W-:Y:S05]  /*5340*/  BSYNC.RECONVERGENT B0 ;  /* 0x0000000000007941 */ /* 0x000fea0003800200 */
.L_x_1036:
[----:B------:R-:W-:-:S04]  /*5350*/  HFMA2 R3, -RZ, RZ, 0, 0 ;  /* 0x00000000ff037431 */ /* 0x000fc800000001ff */
[----:B0-----:R-:W-:Y:S05]  /*5360*/  RET.REL.NODEC R2 `(joseph3d_back_cuda_kernel) ;  /* 0xffffffac02247950 */ /* 0x001fea0003c3ffff */
.L_x_1047:
        /* <DEDUP_REMOVED lines=9> */
.L_x_1065:


//--------------------- .nv.shared.reserved.0     --------------------------
	.section	.nv.shared.reserved.0,"aw",@nobits
	.weak		__nv_reservedSMEM_offset_0_alias
	.size		__nv_reservedSMEM_offset_0_alias, 0, 64
	.other		__nv_reservedSMEM_offset_0_alias,@"STO_CUDA_RESERVED_SHARED STV_DEFAULT"
__nv_reservedSMEM_offset_0_alias:
	.zero		0
	.zero		64


//--------------------- .nv.constant0.joseph3d_fwd_tof_lm_cuda_kernel --------------------------
	.section	.nv.constant0.joseph3d_fwd_tof_lm_cuda_kernel,"a",@progbits
	.sectionflags	@""
	.align	4
.nv.constant0.joseph3d_fwd_tof_lm_cuda_kernel:
	.zero		1002


//--------------------- .nv.constant0.joseph3d_back_tof_lm_cuda_kernel --------------------------
	.section	.nv.constant0.joseph3d_back_tof_lm_cuda_kernel,"a",@progbits
	.sectionflags	@""
	.align	4
.nv.constant0.joseph3d_back_tof_lm_cuda_kernel:
	.zero		1002


//--------------------- .nv.constant0.joseph3d_fwd_tof_sino_cuda_kernel --------------------------
	.section	.nv.constant0.joseph3d_fwd_tof_sino_cuda_kernel,"a",@progbits
	.sectionflags	@""
	.align	4
.nv.constant0.joseph3d_fwd_tof_sino_cuda_kernel:
	.zero		990


//--------------------- .nv.constant0.joseph3d_back_tof_sino_cuda_kernel --------------------------
	.section	.nv.constant0.joseph3d_back_tof_sino_cuda_kernel,"a",@progbits
	.sectionflags	@""
	.align	4
.nv.constant0.joseph3d_back_tof_sino_cuda_kernel:
	.zero		990


//--------------------- .nv.constant0.joseph3d_fwd_cuda_kernel --------------------------
	.section	.nv.constant0.joseph3d_fwd_cuda_kernel,"a",@progbits
	.sectionflags	@""
	.align	4
.nv.constant0.joseph3d_fwd_cuda_kernel:
	.zero		960


//--------------------- .nv.constant0.joseph3d_back_cuda_kernel --------------------------
	.section	.nv.constant0.joseph3d_back_cuda_kernel,"a",@progbits
	.sectionflags	@""
	.align	4
.nv.constant0.joseph3d_back_cuda_kernel:
	.zero		960


//--------------------- SYMBOLS --------------------------

	.type		.nv.reservedSmem.offset0,@object
	.size		.nv.reservedSmem.offset0,0x4
